	.target	sm_80

	.elftype	@"ET_EXEC"


//--------------------- .note.nv.tkinfo           --------------------------
	.section	.note.nv.tkinfo,"",@"SHT_NOTE"
	.sectionflags	@"SHF_NOTE_NV_TKINFO"
	.tkinfo
        /*0018*/ 	.word	0x00000002
        /*0030*/ 	.string	""
        /*0030*/ 	.string	"ptxas"
        /*0030*/ 	.string	"Cuda compilation tools, release 13.0, V13.0.88"
        /*0030*/ 	.string	"Build cuda_13.0.r13.0/compiler.36424714_0"
        /*0030*/ 	.string	"-v  -suppress-debug-info  -lineinfo  -arch sm_80 "



//--------------------- .note.nv.cuinfo           --------------------------
	.section	.note.nv.cuinfo,"",@"SHT_NOTE"
	.sectionflags	@"SHF_NOTE_NV_CUINFO"
        /*0018*/ 	.short	0x0002
        /*001a*/ 	.short	0x0050
        /*001c*/ 	.short	0x0082
	.zero		2


//--------------------- .nv.info                  --------------------------
	.section	.nv.info,"",@"SHT_CUDA_INFO"
	.align	4


	//----- nvinfo : EIATTR_REGCOUNT
	.align		4
        /*0000*/ 	.byte	0x04, 0x2f
        /*0002*/ 	.short	(.L_1 - .L_0)
	.align		4
.L_0:
        /*0004*/ 	.word	index@(matmul_kernel)
        /*0008*/ 	.word	0x000000ff


	//----- nvinfo : EIATTR_FRAME_SIZE
	.align		4
.L_1:
        /*000c*/ 	.byte	0x04, 0x11
        /*000e*/ 	.short	(.L_3 - .L_2)
	.align		4
.L_2:
        /*0010*/ 	.word	index@(matmul_kernel)
        /*0014*/ 	.word	0x00000398


	//----- nvinfo : EIATTR_MIN_STACK_SIZE
	.align		4
.L_3:
        /*0018*/ 	.byte	0x04, 0x12
        /*001a*/ 	.short	(.L_5 - .L_4)
	.align		4
.L_4:
        /*001c*/ 	.word	index@(matmul_kernel)
        /*0020*/ 	.word	0x00000398
.L_5:


//--------------------- .nv.info.matmul_kernel    --------------------------
	.section	.nv.info.matmul_kernel,"",@"SHT_CUDA_INFO"
	.sectionflags	@""
	.align	4


	//----- nvinfo : EIATTR_CUDA_API_VERSION
	.align		4
        /*0000*/ 	.byte	0x04, 0x37
        /*0002*/ 	.short	(.L_7 - .L_6)
.L_6:
        /*0004*/ 	.word	0x00000082


	//----- nvinfo : EIATTR_SW2861232_WAR
	.align		4
.L_7:
        /*0008*/ 	.byte	0x01, 0x35
	.zero		2


	//----- nvinfo : EIATTR_PARAM_CBANK
	.align		4
        /*000c*/ 	.byte	0x04, 0x0a
        /*000e*/ 	.short	(.L_9 - .L_8)
	.align		4
.L_8:
        /*0010*/ 	.word	index@(.nv.constant0.matmul_kernel)
        /*0014*/ 	.short	0x0160
        /*0016*/ 	.short	0x0050


	//----- nvinfo : EIATTR_CBANK_PARAM_SIZE
	.align		4
.L_9:
        /*0018*/ 	.byte	0x03, 0x19
        /*001a*/ 	.short	0x0050


	//----- nvinfo : EIATTR_KPARAM_INFO
	.align		4
        /*001c*/ 	.byte	0x04, 0x17
        /*001e*/ 	.short	(.L_11 - .L_10)
.L_10:
        /*0020*/ 	.word	0x00000000
        /*0024*/ 	.short	0x000d
        /*0026*/ 	.short	0x0048
        /*0028*/ 	.byte	0x00, 0xf4, 0x21, 0x00


	//----- nvinfo : EIATTR_KPARAM_INFO
	.align		4
.L_11:
        /*002c*/ 	.byte	0x04, 0x17
        /*002e*/ 	.short	(.L_13 - .L_12)
.L_12:
        /*0030*/ 	.word	0x00000000
        /*0034*/ 	.short	0x000c
        /*0036*/ 	.short	0x0040
        /*0038*/ 	.byte	0x00, 0xf4, 0x21, 0x00


	//----- nvinfo : EIATTR_KPARAM_INFO
	.align		4
.L_13:
        /*003c*/ 	.byte	0x04, 0x17
        /*003e*/ 	.short	(.L_15 - .L_14)
.L_14:
        /*0040*/ 	.word	0x00000000
        /*0044*/ 	.short	0x000b
        /*0046*/ 	.short	0x0038
        /*0048*/ 	.byte	0x00, 0xf0, 0x11, 0x00


	//----- nvinfo : EIATTR_KPARAM_INFO
	.align		4
.L_15:
        /*004c*/ 	.byte	0x04, 0x17
        /*004e*/ 	.short	(.L_17 - .L_16)
.L_16:
        /*0050*/ 	.word	0x00000000
        /*0054*/ 	.short	0x000a
        /*0056*/ 	.short	0x0034
        /*0058*/ 	.byte	0x00, 0xf0, 0x11, 0x00


	//----- nvinfo : EIATTR_KPARAM_INFO
	.align		4
.L_17:
        /*005c*/ 	.byte	0x04, 0x17
        /*005e*/ 	.short	(.L_19 - .L_18)
.L_18:
        /*0060*/ 	.word	0x00000000
        /*0064*/ 	.short	0x0009
        /*0066*/ 	.short	0x0030
        /*0068*/ 	.byte	0x00, 0xf0, 0x11, 0x00


	//----- nvinfo : EIATTR_KPARAM_INFO
	.align		4
.L_19:
        /*006c*/ 	.byte	0x04, 0x17
        /*006e*/ 	.short	(.L_21 - .L_20)
.L_20:
        /*0070*/ 	.word	0x00000000
        /*0074*/ 	.short	0x0008
        /*0076*/ 	.short	0x002c
        /*0078*/ 	.byte	0x00, 0xf0, 0x11, 0x00


	//----- nvinfo : EIATTR_KPARAM_INFO
	.align		4
.L_21:
        /*007c*/ 	.byte	0x04, 0x17
        /*007e*/ 	.short	(.L_23 - .L_22)
.L_22:
        /*0080*/ 	.word	0x00000000
        /*0084*/ 	.short	0x0007
        /*0086*/ 	.short	0x0028
        /*0088*/ 	.byte	0x00, 0xf0, 0x11, 0x00


	//----- nvinfo : EIATTR_KPARAM_INFO
	.align		4
.L_23:
        /*008c*/ 	.byte	0x04, 0x17
        /*008e*/ 	.short	(.L_25 - .L_24)
.L_24:
        /*0090*/ 	.word	0x00000000
        /*0094*/ 	.short	0x0006
        /*0096*/ 	.short	0x0024
        /*0098*/ 	.byte	0x00, 0xf0, 0x11, 0x00


	//----- nvinfo : EIATTR_KPARAM_INFO
	.align		4
.L_25:
        /*009c*/ 	.byte	0x04, 0x17
        /*009e*/ 	.short	(.L_27 - .L_26)
.L_26:
        /*00a0*/ 	.word	0x00000000
        /*00a4*/ 	.short	0x0005
        /*00a6*/ 	.short	0x0020
        /*00a8*/ 	.byte	0x00, 0xf0, 0x11, 0x00


	//----- nvinfo : EIATTR_KPARAM_INFO
	.align		4
.L_27:
        /*00ac*/ 	.byte	0x04, 0x17
        /*00ae*/ 	.short	(.L_29 - .L_28)
.L_28:
        /*00b0*/ 	.word	0x00000000
        /*00b4*/ 	.short	0x0004
        /*00b6*/ 	.short	0x001c
        /*00b8*/ 	.byte	0x00, 0xf0, 0x11, 0x00


	//----- nvinfo : EIATTR_KPARAM_INFO
	.align		4
.L_29:
        /*00bc*/ 	.byte	0x04, 0x17
        /*00be*/ 	.short	(.L_31 - .L_30)
.L_30:
        /*00c0*/ 	.word	0x00000000
        /*00c4*/ 	.short	0x0003
        /*00c6*/ 	.short	0x0018
        /*00c8*/ 	.byte	0x00, 0xf0, 0x11, 0x00


	//----- nvinfo : EIATTR_KPARAM_INFO
	.align		4
.L_31:
        /*00cc*/ 	.byte	0x04, 0x17
        /*00ce*/ 	.short	(.L_33 - .L_32)
.L_32:
        /*00d0*/ 	.word	0x00000000
        /*00d4*/ 	.short	0x0002
        /*00d6*/ 	.short	0x0010
        /*00d8*/ 	.byte	0x00, 0xf4, 0x21, 0x00


	//----- nvinfo : EIATTR_KPARAM_INFO
	.align		4
.L_33:
        /*00dc*/ 	.byte	0x04, 0x17
        /*00de*/ 	.short	(.L_35 - .L_34)
.L_34:
        /*00e0*/ 	.word	0x00000000
        /*00e4*/ 	.short	0x0001
        /*00e6*/ 	.short	0x0008
        /*00e8*/ 	.byte	0x00, 0xf4, 0x21, 0x00


	//----- nvinfo : EIATTR_KPARAM_INFO
	.align		4
.L_35:
        /*00ec*/ 	.byte	0x04, 0x17
        /*00ee*/ 	.short	(.L_37 - .L_36)
.L_36:
        /*00f0*/ 	.word	0x00000000
        /*00f4*/ 	.short	0x0000
        /*00f6*/ 	.short	0x0000
        /*00f8*/ 	.byte	0x00, 0xf4, 0x21, 0x00


	//----- nvinfo : EIATTR_MAXREG_COUNT
	.align		4
.L_37:
        /*00fc*/ 	.byte	0x03, 0x1b
        /*00fe*/ 	.short	0x00ff


	//----- nvinfo : EIATTR_NUM_BARRIERS
	.align		4
        /*0100*/ 	.byte	0x02, 0x4c
        /*0102*/ 	.byte	0x01
	.zero		1


	//----- nvinfo : EIATTR_ANNOTATIONS
	.align		4
        /*0104*/ 	.byte	0x04, 0x55
        /*0106*/ 	.short	(.L_39 - .L_38)


	//   ....[0]....
.L_38:
        /*0108*/ 	.word	0x00000001
        /*010c*/ 	.byte	0x30, 0x06, 0x00, 0x00, 0x01, 0x00, 0x00, 0x00, 0xb0, 0x06, 0x00, 0x00, 0x01, 0x00, 0x00, 0x00
        /* <DEDUP_REMOVED lines=310> */
        /*147c*/ 	.byte	0x10, 0x38, 0x01, 0x00, 0x01, 0x00, 0x00, 0x00, 0x20, 0x38, 0x01, 0x00


	//----- nvinfo : EIATTR_MERCURY_ISA_VERSION
	.align		4
.L_39:
        /*1488*/ 	.byte	0x03, 0x5f
        /*148a*/ 	.short	0x0000


	//----- nvinfo : EIATTR_COOP_GROUP_MASK_REGIDS
	.align		4
        /*148c*/ 	.byte	0x04, 0x29
        /*148e*/ 	.short	(.L_41 - .L_40)


	//   ....[0]....
.L_40:
        /*1490*/ 	.word	0xffffffff


	//   ....[1]....
        /*1494*/ 	.word	0xffffffff


	//   ....[2]....
        /*1498*/ 	.word	0xffffffff


	//   ....[3]....
        /*149c*/ 	.word	0xffffffff


	//   ....[4]....
        /*14a0*/ 	.word	0xffffffff


	//   ....[5]....
        /*14a4*/ 	.word	0xffffffff


	//   ....[6]....
        /*14a8*/ 	.word	0xffffffff


	//   ....[7]....
        /*14ac*/ 	.word	0xffffffff


	//   ....[8]....
        /*14b0*/ 	.word	0xffffffff


	//   ....[9]....
        /*14b4*/ 	.word	0xffffffff


	//   ....[10]....
        /*14b8*/ 	.word	0xffffffff


	//   ....[11]....
        /*14bc*/ 	.word	0xffffffff


	//   ....[12]....
        /*14c0*/ 	.word	0xffffffff


	//   ....[13]....
        /*14c4*/ 	.word	0xffffffff


	//   ....[14]....
        /*14c8*/ 	.word	0xffffffff


	//----- nvinfo : EIATTR_COOP_GROUP_INSTR_OFFSETS
	.align		4
.L_41:
        /*14cc*/ 	.byte	0x04, 0x28
        /*14ce*/ 	.short	(.L_43 - .L_42)


	//   ....[0]....
.L_42:
        /*14d0*/ 	.word	0x00010f70


	//   ....[1]....
        /*14d4*/ 	.word	0x00011040


	//   ....[2]....
        /*14d8*/ 	.word	0x000110d0


	//   ....[3]....
        /*14dc*/ 	.word	0x000111c0


	//   ....[4]....
        /*14e0*/ 	.word	0x00011210


	//   ....[5]....
        /*14e4*/ 	.word	0x00011340


	//   ....[6]....
        /*14e8*/ 	.word	0x00011390


	//   ....[7]....
        /*14ec*/ 	.word	0x00011480


	//   ....[8]....
        /*14f0*/ 	.word	0x00011510


	//   ....[9]....
        /*14f4*/ 	.word	0x00011600


	//   ....[10]....
        /*14f8*/ 	.word	0x00011690


	//   ....[11]....
        /*14fc*/ 	.word	0x00011780


	//   ....[12]....
        /*1500*/ 	.word	0x000117d0


	//   ....[13]....
        /*1504*/ 	.word	0x000118a0


	//   ....[14]....
        /*1508*/ 	.word	0x00011a00


	//----- nvinfo : EIATTR_EXIT_INSTR_OFFSETS
	.align		4
.L_43:
        /*150c*/ 	.byte	0x04, 0x1c
        /*150e*/ 	.short	(.L_45 - .L_44)


	//   ....[0]....
.L_44:
        /*1510*/ 	.word	0x00013cf0


	//   ....[1]....
        /*1514*/ 	.word	0x00013d10


	//----- nvinfo : EIATTR_REQNTID
	.align		4
.L_45:
        /*1518*/ 	.byte	0x04, 0x10
        /*151a*/ 	.short	(.L_47 - .L_46)
.L_46:
        /*151c*/ 	.word	0x00000020
        /*1520*/ 	.word	0x00000001
        /*1524*/ 	.word	0x00000001
.L_47:


//--------------------- .nv.callgraph             --------------------------
	.section	.nv.callgraph,"",@"SHT_CUDA_CALLGRAPH"
	.align	4
	.sectionentsize	8
	.align		4
        /*0000*/ 	.word	0x00000000
	.align		4
        /*0004*/ 	.word	0xffffffff
	.align		4
        /*0008*/ 	.word	0x00000000
	.align		4
        /*000c*/ 	.word	0xfffffffe
	.align		4
        /*0010*/ 	.word	0x00000000
	.align		4
        /*0014*/ 	.word	0xfffffffd
	.align		4
        /*0018*/ 	.word	0x00000000
	.align		4
        /*001c*/ 	.word	0xfffffffc


//--------------------- .nv.rel.action            --------------------------
	.section	.nv.rel.action,"",@"SHT_CUDA_RELOCINFO"
	.align	8
	.sectionentsize	8
        /*0000*/ 	.byte	0x73, 0x00, 0x00, 0x00, 0x00, 0x00, 0x00, 0x00, 0x00, 0x00, 0x00, 0x11, 0x25, 0x00, 0x05, 0x36


//--------------------- .nv.constant0.matmul_kernel --------------------------
	.section	.nv.constant0.matmul_kernel,"a",@progbits
	.sectionflags	@""
	.align	4
.nv.constant0.matmul_kernel:
	.zero		432


//--------------------- .text.matmul_kernel       --------------------------
	.section	.text.matmul_kernel,"ax",@progbits
	.sectioninfo	@"SHI_REGISTERS=255"
	.align	128
        .global         matmul_kernel
        .type           matmul_kernel,@function
        .size           matmul_kernel,(.L_x_3 - matmul_kernel)
        .other          matmul_kernel,@"STO_CUDA_ENTRY STV_DEFAULT"
matmul_kernel:
.text.matmul_kernel:
[----:B------:R-:W-:-:S03]  /*0000*/  IMAD.MOV.U32 R1, RZ, RZ, c[0x0][0x28] ;  /* 0x00000a00ff017624 */ /* 0x000fc600078e00ff */
[----:B------:R-:W-:Y:S01]  /*0010*/  IMAD.MOV.U32 R4, RZ, RZ, 0x3f ;  /* 0x0000003fff047424 */ /* 0x000fe200078e00ff */
[----:B------:R-:W1:Y:S01]  /*0020*/  S2R R6, SR_CTAID.X ;  /* 0x0000000000067919 */ /* 0x000e620000002500 */
[----:B------:R-:W-:Y:S01]  /*0030*/  IADD3 R1, R1, -0x398, RZ ;  /* 0xfffffc6801017810 */ /* 0x000fe20007ffe0ff */
[----:B------:R-:W-:Y:S01]  /*0040*/  IMAD.MOV.U32 R197, RZ, RZ, c[0x0][0x188] ;  /* 0x00006200ffc57624 */ /* 0x000fe200078e00ff */
[----:B------:R-:W-:Y:S01]  /*0050*/  ULDC.64 UR32, c[0x0][0x118] ;  /* 0x0000460000207ab9 */ /* 0x000fe20000000a00 */
[----:B------:R-:W-:Y:S02]  /*0060*/  IADD3 R0, R4, c[0x0][0x17c], RZ ;  /* 0x00005f0004007a10 */ /* 0x000fe40007ffe0ff */
[C---:B------:R-:W-:Y:S02]  /*0070*/  IMAD R211, R197.reuse, 0x13, RZ ;  /* 0x00000013c5d37824 */ /* 0x040fe400078e02ff */
[----:B------:R-:W-:Y:S01]  /*0080*/  SHF.R.S32.HI R3, RZ, 0x1f, R0 ;  /* 0x0000001fff037819 */ /* 0x000fe20000011400 */
[----:B------:R-:W-:-:S02]  /*0090*/  IMAD R210, R197, 0x17, RZ ;  /* 0x00000017c5d27824 */ /* 0x000fc400078e02ff */
[----:B------:R-:W-:Y:S01]  /*00a0*/  IMAD R212, R197, 0x1b, RZ ;  /* 0x0000001bc5d47824 */ /* 0x000fe200078e02ff */
[----:B------:R-:W-:Y:S01]  /*00b0*/  LEA.HI R3, R3, R0, RZ, 0x6 ;  /* 0x0000000003037211 */ /* 0x000fe200078f30ff */
[----:B------:R-:W-:-:S03]  /*00c0*/  IMAD R214, R197, 0x1f, RZ ;  /* 0x0000001fc5d67824 */ /* 0x000fc600078e02ff */
[----:B------:R-:W-:-:S05]  /*00d0*/  SHF.R.S32.HI R3, RZ, 0x6, R3 ;  /* 0x00000006ff037819 */ /* 0x000fca0000011403 */
[----:B------:R-:W-:Y:S01]  /*00e0*/  IMAD.SHL.U32 R75, R3, 0x8, RZ ;  /* 0x00000008034b7824 */ /* 0x000fe200078e00ff */
[----:B-1----:R-:W-:-:S04]  /*00f0*/  IABS R9, R6 ;  /* 0x0000000600097213 */ /* 0x002fc80000000000 */
[-C--:B------:R-:W-:Y:S02]  /*0100*/  IABS R5, R75.reuse ;  /* 0x0000004b00057213 */ /* 0x080fe40000000000 */
[----:B------:R-:W-:Y:S02]  /*0110*/  IABS R10, R75 ;  /* 0x0000004b000a7213 */ /* 0x000fe40000000000 */
[----:B------:R-:W1:Y:S08]  /*0120*/  I2F.RP R0, R5 ;  /* 0x0000000500007306 */ /* 0x000e700000209400 */
[----:B-1----:R-:W1:Y:S02]  /*0130*/  MUFU.RCP R0, R0 ;  /* 0x0000000000007308 */ /* 0x002e640000001000 */
[----:B-1----:R-:W-:Y:S01]  /*0140*/  IADD3 R2, R0, 0xffffffe, RZ ;  /* 0x0ffffffe00027810 */ /* 0x002fe20007ffe0ff */
[----:B------:R-:W-:-:S05]  /*0150*/  IMAD.MOV R0, RZ, RZ, -R10 ;  /* 0x000000ffff007224 */ /* 0x000fca00078e0a0a */
[----:B------:R1:W2:Y:S02]  /*0160*/  F2I.FTZ.U32.TRUNC.NTZ R3, R2 ;  /* 0x0000000200037305 */ /* 0x0002a4000021f000 */
[----:B-1----:R-:W-:Y:S02]  /*0170*/  IMAD.MOV.U32 R2, RZ, RZ, RZ ;  /* 0x000000ffff027224 */ /* 0x002fe400078e00ff */
[----:B--2---:R-:W-:-:S04]  /*0180*/  IMAD.MOV R8, RZ, RZ, -R3 ;  /* 0x000000ffff087224 */ /* 0x004fc800078e0a03 */
[----:B------:R-:W-:Y:S02]  /*0190*/  IMAD R7, R8, R5, RZ ;  /* 0x0000000508077224 */ /* 0x000fe400078e02ff */
[----:B------:R-:W-:Y:S01]  /*01a0*/  IMAD.MOV.U32 R8, RZ, RZ, R9 ;  /* 0x000000ffff087224 */ /* 0x000fe200078e0009 */
[----:B------:R-:W-:Y:S01]  /*01b0*/  IABS R9, c[0x0][0x17c] ;  /* 0x00005f0000097a13 */ /* 0x000fe20000000000 */
[----:B------:R-:W-:-:S06]  /*01c0*/  IMAD.HI.U32 R3, R3, R7, R2 ;  /* 0x0000000703037227 */ /* 0x000fcc00078e0002 */
[----:B------:R-:W-:-:S04]  /*01d0*/  IMAD.HI.U32 R3, R3, R8, RZ ;  /* 0x0000000803037227 */ /* 0x000fc800078e00ff */
[----:B------:R-:W-:-:S05]  /*01e0*/  IMAD R0, R3, R0, R8 ;  /* 0x0000000003007224 */ /* 0x000fca00078e0208 */
[----:B------:R-:W-:-:S13]  /*01f0*/  ISETP.GT.U32.AND P1, PT, R5, R0, PT ;  /* 0x000000000500720c */ /* 0x000fda0003f24070 */
[----:B------:R-:W-:Y:S01]  /*0200*/  @!P1 IMAD.IADD R0, R0, 0x1, -R5 ;  /* 0x0000000100009824 */ /* 0x000fe200078e0a05 */
[----:B------:R-:W-:Y:S02]  /*0210*/  @!P1 IADD3 R3, R3, 0x1, RZ ;  /* 0x0000000103039810 */ /* 0x000fe40007ffe0ff */
[----:B------:R-:W-:Y:S02]  /*0220*/  ISETP.NE.AND P1, PT, R75, RZ, PT ;  /* 0x000000ff4b00720c */ /* 0x000fe40003f25270 */
[----:B------:R-:W-:Y:S02]  /*0230*/  ISETP.GE.U32.AND P0, PT, R0, R5, PT ;  /* 0x000000050000720c */ /* 0x000fe40003f06070 */
[----:B------:R-:W-:-:S04]  /*0240*/  LOP3.LUT R0, R6, R75, RZ, 0x3c, !PT ;  /* 0x0000004b06007212 */ /* 0x000fc800078e3cff */
[----:B------:R-:W-:Y:S02]  /*0250*/  ISETP.GE.AND P2, PT, R0, RZ, PT ;  /* 0x000000ff0000720c */ /* 0x000fe40003f46270 */
[----:B------:R-:W-:-:S05]  /*0260*/  IADD3 R0, R4, c[0x0][0x178], RZ ;  /* 0x00005e0004007a10 */ /* 0x000fca0007ffe0ff */
[----:B------:R-:W-:-:S05]  /*0270*/  @P0 IADD3 R3, R3, 0x1, RZ ;  /* 0x0000000103030810 */ /* 0x000fca0007ffe0ff */
[----:B------:R-:W-:Y:S01]  /*0280*/  IMAD.MOV.U32 R2, RZ, RZ, R3 ;  /* 0x000000ffff027224 */ /* 0x000fe200078e0003 */
[----:B------:R-:W-:-:S03]  /*0290*/  SHF.R.S32.HI R3, RZ, 0x1f, R0 ;  /* 0x0000001fff037819 */ /* 0x000fc60000011400 */
[----:B------:R-:W-:Y:S01]  /*02a0*/  @!P2 IMAD.MOV R2, RZ, RZ, -R2 ;  /* 0x000000ffff02a224 */ /* 0x000fe200078e0a02 */
[----:B------:R-:W-:Y:S02]  /*02b0*/  @!P1 LOP3.LUT R2, RZ, R75, RZ, 0x33, !PT ;  /* 0x0000004bff029212 */ /* 0x000fe400078e33ff */
[----:B------:R-:W-:-:S03]  /*02c0*/  LEA.HI R3, R3, R0, RZ, 0x6 ;  /* 0x0000000003037211 */ /* 0x000fc600078f30ff */
[----:B------:R-:W-:-:S05]  /*02d0*/  IMAD.SHL.U32 R42, R2, 0x8, RZ ;  /* 0x00000008022a7824 */ /* 0x000fca00078e00ff */
[----:B------:R-:W-:-:S04]  /*02e0*/  LEA.HI.SX32 R3, R3, -R42, 0x1a ;  /* 0x8000002a03037211 */ /* 0x000fc800078fd2ff */
[----:B------:R-:W-:Y:S01]  /*02f0*/  IMNMX R60, R3, 0x8, PT ;  /* 0x00000008033c7817 */ /* 0x000fe20003800200 */
[----:B------:R-:W-:Y:S02]  /*0300*/  IMAD.MOV R3, RZ, RZ, -R2 ;  /* 0x000000ffff037224 */ /* 0x000fe400078e0a02 */
[----:B------:R-:W-:Y:S01]  /*0310*/  IMAD.MOV.U32 R2, RZ, RZ, R9 ;  /* 0x000000ffff027224 */ /* 0x000fe200078e0009 */
[-C--:B------:R-:W-:Y:S01]  /*0320*/  IABS R7, R60.reuse ;  /* 0x0000003c00077213 */ /* 0x080fe20000000000 */
[----:B------:R-:W-:Y:S01]  /*0330*/  IMAD R75, R75, R3, R6 ;  /* 0x000000034b4b7224 */ /* 0x000fe200078e0206 */
[----:B------:R-:W-:Y:S01]  /*0340*/  IABS R6, R60 ;  /* 0x0000003c00067213 */ /* 0x000fe20000000000 */
[----:B------:R-:W1:Y:S08]  /*0350*/  I2F.RP R3, R2 ;  /* 0x0000000200037306 */ /* 0x000e700000209400 */
[----:B------:R-:W2:Y:S08]  /*0360*/  I2F.RP R0, R7 ;  /* 0x0000000700007306 */ /* 0x000eb00000209400 */
[----:B-1----:R-:W-:Y:S08]  /*0370*/  MUFU.RCP R3, R3 ;  /* 0x0000000300037308 */ /* 0x002ff00000001000 */
[----:B--2---:R-:W1:Y:S02]  /*0380*/  MUFU.RCP R0, R0 ;  /* 0x0000000000007308 */ /* 0x004e640000001000 */
[----:B-1----:R-:W-:-:S02]  /*0390*/  IADD3 R4, R0, 0xffffffe, RZ ;  /* 0x0ffffffe00047810 */ /* 0x002fc40007ffe0ff */
[----:B------:R-:W-:-:S04]  /*03a0*/  IABS R0, R75 ;  /* 0x0000004b00007213 */ /* 0x000fc80000000000 */
[----:B------:R1:W2:Y:S02]  /*03b0*/  F2I.FTZ.U32.TRUNC.NTZ R5, R4 ;  /* 0x0000000400057305 */ /* 0x0002a4000021f000 */
[----:B-1----:R-:W-:Y:S02]  /*03c0*/  IMAD.MOV.U32 R4, RZ, RZ, RZ ;  /* 0x000000ffff047224 */ /* 0x002fe400078e00ff */
[----:B--2---:R-:W-:-:S04]  /*03d0*/  IMAD.MOV R8, RZ, RZ, -R5 ;  /* 0x000000ffff087224 */ /* 0x004fc800078e0a05 */
[----:B------:R-:W-:-:S04]  /*03e0*/  IMAD R9, R8, R7, RZ ;  /* 0x0000000708097224 */ /* 0x000fc800078e02ff */
[----:B------:R-:W-:-:S04]  /*03f0*/  IMAD.HI.U32 R4, R5, R9, R4 ;  /* 0x0000000905047227 */ /* 0x000fc800078e0004 */
[----:B------:R-:W-:Y:S02]  /*0400*/  IMAD.MOV.U32 R5, RZ, RZ, R0 ;  /* 0x000000ffff057224 */ /* 0x000fe400078e0000 */
[----:B------:R-:W-:Y:S02]  /*0410*/  IMAD.MOV R0, RZ, RZ, -R6 ;  /* 0x000000ffff007224 */ /* 0x000fe400078e0a06 */
[----:B------:R-:W-:Y:S01]  /*0420*/  IMAD.HI.U32 R72, R4, R5, RZ ;  /* 0x0000000504487227 */ /* 0x000fe200078e00ff */
[----:B------:R-:W-:-:S03]  /*0430*/  IADD3 R4, R3, 0xffffffe, RZ ;  /* 0x0ffffffe03047810 */ /* 0x000fc60007ffe0ff */
[----:B------:R-:W-:Y:S02]  /*0440*/  IMAD R0, R72, R0, R5 ;  /* 0x0000000048007224 */ /* 0x000fe400078e0205 */
[----:B------:R1:W2:Y:S03]  /*0450*/  F2I.FTZ.U32.TRUNC.NTZ R5, R4 ;  /* 0x0000000400057305 */ /* 0x0002a6000021f000 */
[----:B------:R-:W-:Y:S01]  /*0460*/  ISETP.GT.U32.AND P1, PT, R7, R0, PT ;  /* 0x000000000700720c */ /* 0x000fe20003f24070 */
[----:B-1----:R-:W-:-:S12]  /*0470*/  IMAD.MOV.U32 R4, RZ, RZ, RZ ;  /* 0x000000ffff047224 */ /* 0x002fd800078e00ff */
[----:B------:R-:W-:Y:S01]  /*0480*/  @!P1 IMAD.IADD R0, R0, 0x1, -R7 ;  /* 0x0000000100009824 */ /* 0x000fe200078e0a07 */
[----:B------:R-:W-:Y:S01]  /*0490*/  @!P1 IADD3 R72, R72, 0x1, RZ ;  /* 0x0000000148489810 */ /* 0x000fe20007ffe0ff */
[----:B--2---:R-:W-:Y:S01]  /*04a0*/  IMAD.MOV R3, RZ, RZ, -R5 ;  /* 0x000000ffff037224 */ /* 0x004fe200078e0a05 */
[----:B------:R-:W-:Y:S02]  /*04b0*/  ISETP.NE.AND P1, PT, R60, RZ, PT ;  /* 0x000000ff3c00720c */ /* 0x000fe40003f25270 */
[----:B------:R-:W-:Y:S01]  /*04c0*/  ISETP.GE.U32.AND P0, PT, R0, R7, PT ;  /* 0x000000070000720c */ /* 0x000fe20003f06070 */
[----:B------:R-:W-:Y:S01]  /*04d0*/  IMAD R3, R3, R2, RZ ;  /* 0x0000000203037224 */ /* 0x000fe200078e02ff */
[----:B------:R-:W-:-:S04]  /*04e0*/  LOP3.LUT R0, R75, R60, RZ, 0x3c, !PT ;  /* 0x0000003c4b007212 */ /* 0x000fc800078e3cff */
[----:B------:R-:W-:Y:S01]  /*04f0*/  ISETP.GE.AND P2, PT, R0, RZ, PT ;  /* 0x000000ff0000720c */ /* 0x000fe20003f46270 */
[----:B------:R-:W-:-:S06]  /*0500*/  IMAD.HI.U32 R0, R5, R3, R4 ;  /* 0x0000000305007227 */ /* 0x000fcc00078e0004 */
[----:B------:R-:W-:-:S06]  /*0510*/  @P0 IADD3 R72, R72, 0x1, RZ ;  /* 0x0000000148480810 */ /* 0x000fcc0007ffe0ff */
[----:B------:R-:W-:Y:S01]  /*0520*/  @!P2 IMAD.MOV R72, RZ, RZ, -R72 ;  /* 0x000000ffff48a224 */ /* 0x000fe200078e0a48 */
[----:B------:R-:W-:-:S05]  /*0530*/  @!P1 LOP3.LUT R72, RZ, R60, RZ, 0x33, !PT ;  /* 0x0000003cff489212 */ /* 0x000fca00078e33ff */
[----:B------:R-:W-:-:S05]  /*0540*/  IMAD.SHL.U32 R202, R72, 0x40, RZ ;  /* 0x0000004048ca7824 */ /* 0x000fca00078e00ff */
[C---:B------:R-:W-:Y:S02]  /*0550*/  IADD3 R130, R202.reuse, 0x1, RZ ;  /* 0x00000001ca827810 */ /* 0x040fe40007ffe0ff */
[C---:B------:R-:W-:Y:S02]  /*0560*/  IADD3 R252, R202.reuse, 0x3, RZ ;  /* 0x00000003cafc7810 */ /* 0x040fe40007ffe0ff */
[----:B------:R-:W-:Y:S02]  /*0570*/  IADD3 R128, R202, 0x2, RZ ;  /* 0x00000002ca807810 */ /* 0x000fe40007ffe0ff */
[----:B------:R-:W-:Y:S02]  /*0580*/  IABS R9, R130 ;  /* 0x0000008200097213 */ /* 0x000fe40000000000 */
[----:B------:R-:W-:Y:S02]  /*0590*/  IABS R13, R252 ;  /* 0x000000fc000d7213 */ /* 0x000fe40000000000 */
[----:B------:R-:W-:Y:S01]  /*05a0*/  IABS R11, R128 ;  /* 0x00000080000b7213 */ /* 0x000fe20000000000 */
[----:B------:R-:W-:Y:S01]  /*05b0*/  IMAD.HI.U32 R4, R0, R9, RZ ;  /* 0x0000000900047227 */ /* 0x000fe200078e00ff */
[----:B------:R-:W-:-:S02]  /*05c0*/  IABS R7, R202 ;  /* 0x000000ca00077213 */ /* 0x000fc40000000000 */
[----:B------:R-:W-:Y:S01]  /*05d0*/  IADD3 R126, R202, 0x4, RZ ;  /* 0x00000004ca7e7810 */ /* 0x000fe20007ffe0ff */
[----:B------:R-:W-:Y:S01]  /*05e0*/  IMAD.HI.U32 R6, R0, R13, RZ ;  /* 0x0000000d00067227 */ /* 0x000fe200078e00ff */
[C---:B------:R-:W-:Y:S02]  /*05f0*/  IADD3 R124, R202.reuse, 0x5, RZ ;  /* 0x00000005ca7c7810 */ /* 0x040fe40007ffe0ff */
[----:B------:R-:W-:Y:S01]  /*0600*/  IADD3 R122, R202, 0x6, RZ ;  /* 0x00000006ca7a7810 */ /* 0x000fe20007ffe0ff */
[----:B------:R-:W-:Y:S01]  /*0610*/  IMAD.HI.U32 R5, R0, R11, RZ ;  /* 0x0000000b00057227 */ /* 0x000fe200078e00ff */
[C---:B------:R-:W-:Y:S01]  /*0620*/  IADD3 R120, R202.reuse, 0x7, RZ ;  /* 0x00000007ca787810 */ /* 0x040fe20007ffe0ff */
[----:B------:R-:W-:Y:S01]  /*0630*/  STL [R1+0x364], R126 ;  /* 0x0003647e01007387 */ /* 0x000fe20000100800 */
[----:B------:R-:W-:Y:S01]  /*0640*/  IADD3 R118, R202, 0x8, RZ ;  /* 0x00000008ca767810 */ /* 0x000fe20007ffe0ff */
[----:B------:R-:W-:Y:S01]  /*0650*/  IMAD.MOV R4, RZ, RZ, -R4 ;  /* 0x000000ffff047224 */ /* 0x000fe200078e0a04 */
[----:B------:R-:W-:Y:S01]  /*0660*/  IABS R15, R124 ;  /* 0x0000007c000f7213 */ /* 0x000fe20000000000 */
[----:B------:R-:W-:Y:S01]  /*0670*/  IMAD.MOV R6, RZ, RZ, -R6 ;  /* 0x000000ffff067224 */ /* 0x000fe200078e0a06 */
[----:B------:R-:W-:Y:S01]  /*0680*/  IABS R17, R122 ;  /* 0x0000007a00117213 */ /* 0x000fe20000000000 */
[----:B------:R-:W-:Y:S01]  /*0690*/  IMAD.HI.U32 R3, R0, R7, RZ ;  /* 0x0000000700037227 */ /* 0x000fe200078e00ff */
[----:B------:R-:W-:Y:S01]  /*06a0*/  IABS R19, R120 ;  /* 0x0000007800137213 */ /* 0x000fe20000000000 */
[----:B------:R-:W-:Y:S01]  /*06b0*/  STL [R1+0x368], R124 ;  /* 0x0003687c01007387 */ /* 0x000fe20000100800 */
[----:B------:R-:W-:Y:S01]  /*06c0*/  IABS R21, R118 ;  /* 0x0000007600157213 */ /* 0x000fe20000000000 */
[----:B------:R-:W-:Y:S01]  /*06d0*/  IMAD.MOV R8, RZ, RZ, -R5 ;  /* 0x000000ffff087224 */ /* 0x000fe200078e0a05 */
[----:B------:R-:W-:Y:S01]  /*06e0*/  IADD3 R116, R202, 0x9, RZ ;  /* 0x00000009ca747810 */ /* 0x000fe20007ffe0ff */
[----:B------:R-:W-:Y:S01]  /*06f0*/  IMAD R5, R2, R4, R9 ;  /* 0x0000000402057224 */ /* 0x000fe200078e0209 */
[----:B------:R-:W-:Y:S01]  /*0700*/  IADD3 R111, R202, 0xd, RZ ;  /* 0x0000000dca6f7810 */ /* 0x000fe20007ffe0ff */
[----:B------:R-:W-:Y:S01]  /*0710*/  IMAD R9, R2, R6, R13 ;  /* 0x0000000602097224 */ /* 0x000fe200078e020d */
[----:B------:R-:W-:Y:S01]  /*0720*/  IABS R13, R126 ;  /* 0x0000007e000d7213 */ /* 0x000fe20000000000 */
[----:B------:R-:W-:Y:S01]  /*0730*/  IMAD.MOV R3, RZ, RZ, -R3 ;  /* 0x000000ffff037224 */ /* 0x000fe200078e0a03 */
[----:B------:R-:W-:Y:S01]  /*0740*/  IABS R29, R111 ;  /* 0x0000006f001d7213 */ /* 0x000fe20000000000 */
[----:B------:R-:W-:Y:S01]  /*0750*/  IMAD.HI.U32 R6, R0, R15, RZ ;  /* 0x0000000f00067227 */ /* 0x000fe200078e00ff */
[C---:B------:R-:W-:Y:S01]  /*0760*/  IADD3 R114, R202.reuse, 0xb, RZ ;  /* 0x0000000bca727810 */ /* 0x040fe20007ffe0ff */
[----:B------:R-:W-:Y:S01]  /*0770*/  STL [R1+0x360], R122 ;  /* 0x0003607a01007387 */ /* 0x000fe20000100800 */
[----:B------:R-:W-:Y:S01]  /*0780*/  IADD3 R110, R202, 0xe, RZ ;  /* 0x0000000eca6e7810 */ /* 0x000fe20007ffe0ff */
[----:B------:R-:W-:Y:S01]  /*0790*/  IMAD R3, R2, R3, R7 ;  /* 0x0000000302037224 */ /* 0x000fe200078e0207 */
[----:B------:R-:W-:Y:S01]  /*07a0*/  IABS R25, R114 ;  /* 0x0000007200197213 */ /* 0x000fe20000000000 */
[----:B------:R-:W-:Y:S01]  /*07b0*/  IMAD.HI.U32 R4, R0, R13, RZ ;  /* 0x0000000d00047227 */ /* 0x000fe200078e00ff */
[----:B------:R-:W-:Y:S01]  /*07c0*/  IADD3 R95, R202, 0x12, RZ ;  /* 0x00000012ca5f7810 */ /* 0x000fe20007ffe0ff */
[----:B------:R-:W-:Y:S01]  /*07d0*/  STL [R1+0x35c], R120 ;  /* 0x00035c7801007387 */ /* 0x000fe20000100800 */
[----:B------:R-:W-:Y:S01]  /*07e0*/  IABS R31, R110 ;  /* 0x0000006e001f7213 */ /* 0x000fe20000000000 */
[----:B------:R-:W-:Y:S01]  /*07f0*/  IMAD R7, R2, R8, R11 ;  /* 0x0000000802077224 */ /* 0x000fe200078e020b */
[----:B------:R-:W-:Y:S01]  /*0800*/  IABS R39, R95 ;  /* 0x0000005f00277213 */ /* 0x000fe20000000000 */
[----:B------:R-:W-:Y:S01]  /*0810*/  IMAD.HI.U32 R8, R0, R17, RZ ;  /* 0x0000001100087227 */ /* 0x000fe200078e00ff */
[C---:B------:R-:W-:Y:S01]  /*0820*/  IADD3 R93, R202.reuse, 0x10, RZ ;  /* 0x00000010ca5d7810 */ /* 0x040fe20007ffe0ff */
[----:B------:R-:W-:Y:S01]  /*0830*/  STL [R1+0x358], R118 ;  /* 0x0003587601007387 */ /* 0x000fe20000100800 */
[----:B------:R-:W-:Y:S01]  /*0840*/  IADD3 R104, R202, 0x13, RZ ;  /* 0x00000013ca687810 */ /* 0x000fe20007ffe0ff */
[----:B------:R-:W-:Y:S01]  /*0850*/  IMAD.HI.U32 R10, R0, R19, RZ ;  /* 0x00000013000a7227 */ /* 0x000fe200078e00ff */
[----:B------:R-:W-:Y:S01]  /*0860*/  IABS R35, R93 ;  /* 0x0000005d00237213 */ /* 0x000fe20000000000 */
[----:B------:R-:W-:Y:S01]  /*0870*/  STL [R1+0x354], R116 ;  /* 0x0003547401007387 */ /* 0x000fe20000100800 */
[----:B------:R-:W-:Y:S01]  /*0880*/  IADD3 R99, R202, 0x17, RZ ;  /* 0x00000017ca637810 */ /* 0x000fe20007ffe0ff */
[----:B------:R-:W-:Y:S01]  /*0890*/  IMAD.HI.U32 R11, R0, R21, RZ ;  /* 0x00000015000b7227 */ /* 0x000fe200078e00ff */
[----:B------:R-:W-:-:S02]  /*08a0*/  IABS R41, R104 ;  /* 0x0000006800297213 */ /* 0x000fc40000000000 */
[----:B------:R-:W-:Y:S01]  /*08b0*/  IABS R49, R99 ;  /* 0x0000006300317213 */ /* 0x000fe20000000000 */
[----:B------:R-:W-:Y:S01]  /*08c0*/  IMAD.MOV R4, RZ, RZ, -R4 ;  /* 0x000000ffff047224 */ /* 0x000fe200078e0a04 */
[C---:B------:R-:W-:Y:S01]  /*08d0*/  IADD3 R102, R202.reuse, 0x15, RZ ;  /* 0x00000015ca667810 */ /* 0x040fe20007ffe0ff */
[----:B------:R-:W-:Y:S01]  /*08e0*/  IMAD.MOV R6, RZ, RZ, -R6 ;  /* 0x000000ffff067224 */ /* 0x000fe200078e0a06 */
[C---:B------:R-:W-:Y:S01]  /*08f0*/  IADD3 R98, R202.reuse, 0x18, RZ ;  /* 0x00000018ca627810 */ /* 0x040fe20007ffe0ff */
[----:B------:R-:W-:Y:S01]  /*0900*/  IMAD.MOV R8, RZ, RZ, -R8 ;  /* 0x000000ffff087224 */ /* 0x000fe200078e0a08 */
[----:B------:R-:W-:Y:S01]  /*0910*/  IABS R45, R102 ;  /* 0x00000066002d7213 */ /* 0x000fe20000000000 */
[----:B------:R-:W-:Y:S01]  /*0920*/  IMAD.MOV R10, RZ, RZ, -R10 ;  /* 0x000000ffff0a7224 */ /* 0x000fe200078e0a0a */
[----:B------:R-:W-:Y:S01]  /*0930*/  IADD3 R90, R202, 0x1c, RZ ;  /* 0x0000001cca5a7810 */ /* 0x000fe20007ffe0ff */
[----:B------:R-:W-:Y:S01]  /*0940*/  IMAD.MOV R12, RZ, RZ, -R11 ;  /* 0x000000ffff0c7224 */ /* 0x000fe200078e0a0b */
[----:B------:R-:W-:Y:S01]  /*0950*/  IABS R51, R98 ;  /* 0x0000006200337213 */ /* 0x000fe20000000000 */
[C---:B------:R-:W-:Y:S01]  /*0960*/  IMAD R11, R2.reuse, R4, R13 ;  /* 0x00000004020b7224 */ /* 0x040fe200078e020d */
[----:B------:R-:W-:Y:S01]  /*0970*/  IABS R59, R90 ;  /* 0x0000005a003b7213 */ /* 0x000fe20000000000 */
[----:B------:R-:W-:Y:S01]  /*0980*/  IMAD R13, R2, R6, R15 ;  /* 0x00000006020d7224 */ /* 0x000fe200078e020f */
[----:B------:R-:W-:Y:S01]  /*0990*/  IADD3 R94, R202, 0x1a, RZ ;  /* 0x0000001aca5e7810 */ /* 0x000fe20007ffe0ff */
[----:B------:R-:W-:Y:S01]  /*09a0*/  IMAD R15, R2, R8, R17 ;  /* 0x00000008020f7224 */ /* 0x000fe200078e0211 */
[----:B------:R-:W-:Y:S01]  /*09b0*/  IADD3 R88, R202, 0x1d, RZ ;  /* 0x0000001dca587810 */ /* 0x000fe20007ffe0ff */
[C---:B------:R-:W-:Y:S01]  /*09c0*/  IMAD R17, R2.reuse, R10, R19 ;  /* 0x0000000a02117224 */ /* 0x040fe200078e0213 */
[----:B------:R-:W-:Y:S01]  /*09d0*/  IABS R55, R94 ;  /* 0x0000005e00377213 */ /* 0x000fe20000000000 */
[----:B------:R-:W-:Y:S01]  /*09e0*/  IMAD R19, R2, R12, R21 ;  /* 0x0000000c02137224 */ /* 0x000fe200078e0215 */
[----:B------:R-:W-:Y:S01]  /*09f0*/  IABS R21, R116 ;  /* 0x0000007400157213 */ /* 0x000fe20000000000 */
[----:B------:R-:W-:Y:S01]  /*0a00*/  IMAD.HI.U32 R12, R0, R29, RZ ;  /* 0x0000001d000c7227 */ /* 0x000fe200078e00ff */
[----:B------:R-:W-:-:S02]  /*0a10*/  IADD3 R80, R202, 0x21, RZ ;  /* 0x00000021ca507810 */ /* 0x000fc40007ffe0ff */
[----:B------:R-:W-:Y:S01]  /*0a20*/  IABS R61, R88 ;  /* 0x00000058003d7213 */ /* 0x000fe20000000000 */
[----:B------:R-:W-:Y:S01]  /*0a30*/  IMAD.HI.U32 R4, R0, R21, RZ ;  /* 0x0000001500047227 */ /* 0x000fe200078e00ff */
[----:B------:R-:W-:Y:S02]  /*0a40*/  IABS R69, R80 ;  /* 0x0000005000457213 */ /* 0x000fe40000000000 */
[C---:B------:R-:W-:Y:S01]  /*0a50*/  IADD3 R84, R202.reuse, 0x1f, RZ ;  /* 0x0000001fca547810 */ /* 0x040fe20007ffe0ff */
[----:B------:R-:W-:Y:S01]  /*0a60*/  IMAD.MOV R4, RZ, RZ, -R4 ;  /* 0x000000ffff047224 */ /* 0x000fe200078e0a04 */
[----:B------:R-:W-:Y:S01]  /*0a70*/  IADD3 R78, R202, 0x22, RZ ;  /* 0x00000022ca4e7810 */ /* 0x000fe20007ffe0ff */
[----:B------:R-:W-:Y:S01]  /*0a80*/  IMAD.MOV R12, RZ, RZ, -R12 ;  /* 0x000000ffff0c7224 */ /* 0x000fe200078e0a0c */
[----:B------:R-:W-:Y:S01]  /*0a90*/  IABS R65, R84 ;  /* 0x0000005400417213 */ /* 0x000fe20000000000 */
[----:B------:R-:W-:Y:S01]  /*0aa0*/  IMAD R21, R2, R4, R21 ;  /* 0x0000000402157224 */ /* 0x000fe200078e0215 */
[----:B------:R-:W-:Y:S01]  /*0ab0*/  IADD3 R68, R202, 0x26, RZ ;  /* 0x00000026ca447810 */ /* 0x000fe20007ffe0ff */
[----:B------:R-:W-:Y:S01]  /*0ac0*/  IMAD.HI.U32 R8, R0, R25, RZ ;  /* 0x0000001900087227 */ /* 0x000fe200078e00ff */
[----:B------:R-:W-:-:S02]  /*0ad0*/  IABS R71, R78 ;  /* 0x0000004e00477213 */ /* 0x000fc40000000000 */
[----:B------:R-:W-:Y:S01]  /*0ae0*/  IABS R81, R68 ;  /* 0x0000004400517213 */ /* 0x000fe20000000000 */
[----:B------:R-:W-:Y:S01]  /*0af0*/  IMAD.HI.U32 R4, R0, R31, RZ ;  /* 0x0000001f00047227 */ /* 0x000fe200078e00ff */
[C---:B------:R-:W-:Y:S02]  /*0b00*/  IADD3 R74, R202.reuse, 0x24, RZ ;  /* 0x00000024ca4a7810 */ /* 0x040fe40007ffe0ff */
[----:B------:R-:W-:Y:S01]  /*0b10*/  IADD3 R66, R202, 0x27, RZ ;  /* 0x00000027ca427810 */ /* 0x000fe20007ffe0ff */
[----:B------:R-:W-:Y:S01]  /*0b20*/  IMAD R29, R2, R12, R29 ;  /* 0x0000000c021d7224 */ /* 0x000fe200078e021d */
[----:B------:R-:W-:Y:S01]  /*0b30*/  IABS R77, R74 ;  /* 0x0000004a004d7213 */ /* 0x000fe20000000000 */
[----:B------:R-:W-:Y:S01]  /*0b40*/  IMAD.MOV R8, RZ, RZ, -R8 ;  /* 0x000000ffff087224 */ /* 0x000fe200078e0a08 */
[----:B------:R-:W-:Y:S01]  /*0b50*/  IADD3 R56, R202, 0x2b, RZ ;  /* 0x0000002bca387810 */ /* 0x000fe20007ffe0ff */
[----:B------:R-:W-:Y:S01]  /*0b60*/  IMAD.HI.U32 R12, R0, R39, RZ ;  /* 0x00000027000c7227 */ /* 0x000fe200078e00ff */
[----:B------:R-:W-:-:S02]  /*0b70*/  IABS R83, R66 ;  /* 0x0000004200537213 */ /* 0x000fc40000000000 */
[----:B------:R-:W-:Y:S01]  /*0b80*/  IABS R91, R56 ;  /* 0x00000038005b7213 */ /* 0x000fe20000000000 */
[----:B------:R-:W-:Y:S01]  /*0b90*/  IMAD.MOV R4, RZ, RZ, -R4 ;  /* 0x000000ffff047224 */ /* 0x000fe200078e0a04 */
[----:B------:R-:W-:Y:S01]  /*0ba0*/  IADD3 R62, R202, 0x29, RZ ;  /* 0x00000029ca3e7810 */ /* 0x000fe20007ffe0ff */
[----:B------:R-:W-:Y:S01]  /*0bb0*/  IMAD R25, R2, R8, R25 ;  /* 0x0000000802197224 */ /* 0x000fe200078e0219 */
        /* <DEDUP_REMOVED lines=14> */
[----:B------:R-:W-:Y:S01]  /*0ca0*/  IABS R113, R44 ;  /* 0x0000002c00717213 */ /* 0x000fe20000000000 */
[----:B------:R-:W-:Y:S01]  /*0cb0*/  IMAD.HI.U32 R12, R0, R49, RZ ;  /* 0x00000031000c7227 */ /* 0x000fe200078e00ff */
[----:B------:R-:W-:-:S02]  /*0cc0*/  IADD3 R36, R202, 0x34, RZ ;  /* 0x00000034ca247810 */ /* 0x000fc40007ffe0ff */
[----:B------:R-:W-:Y:S01]  /*0cd0*/  IADD3 R38, R202, 0x33, RZ ;  /* 0x00000033ca267810 */ /* 0x000fe20007ffe0ff */
[----:B------:R-:W-:Y:S01]  /*0ce0*/  IMAD.MOV R4, RZ, RZ, -R4 ;  /* 0x000000ffff047224 */ /* 0x000fe200078e0a04 */
[----:B------:R-:W-:Y:S01]  /*0cf0*/  IABS R121, R36 ;  /* 0x0000002400797213 */ /* 0x000fe20000000000 */
[----:B------:R-:W-:Y:S01]  /*0d00*/  IMAD R35, R2, R8, R35 ;  /* 0x0000000802237224 */ /* 0x000fe200078e0223 */
[----:B------:R-:W-:Y:S01]  /*0d10*/  IABS R119, R38 ;  /* 0x0000002600777213 */ /* 0x000fe20000000000 */
[----:B------:R-:W-:Y:S01]  /*0d20*/  IMAD.MOV R12, RZ, RZ, -R12 ;  /* 0x000000ffff0c7224 */ /* 0x000fe200078e0a0c */
[----:B------:R-:W-:Y:S01]  /*0d30*/  IADD3 R32, R202, 0x36, RZ ;  /* 0x00000036ca207810 */ /* 0x000fe20007ffe0ff */
[----:B------:R-:W-:Y:S01]  /*0d40*/  IMAD R41, R2, R4, R41 ;  /* 0x0000000402297224 */ /* 0x000fe200078e0229 */
[----:B------:R-:W-:Y:S01]  /*0d50*/  IADD3 R16, R202, 0x3f, RZ ;  /* 0x0000003fca107810 */ /* 0x000fe20007ffe0ff */
[----:B------:R-:W-:Y:S01]  /*0d60*/  IMAD.HI.U32 R8, R0, R45, RZ ;  /* 0x0000002d00087227 */ /* 0x000fe200078e00ff */
[----:B------:R-:W-:-:S02]  /*0d70*/  IABS R125, R32 ;  /* 0x00000020007d7213 */ /* 0x000fc40000000000 */
[----:B------:R-:W-:Y:S01]  /*0d80*/  IABS R143, R16 ;  /* 0x00000010008f7213 */ /* 0x000fe20000000000 */
[----:B------:R-:W-:Y:S01]  /*0d90*/  IMAD.HI.U32 R4, R0, R51, RZ ;  /* 0x0000003300047227 */ /* 0x000fe200078e00ff */
[C---:B------:R-:W-:Y:S02]  /*0da0*/  ISETP.GT.U32.AND P1, PT, R2.reuse, R5, PT ;  /* 0x000000050200720c */ /* 0x040fe40003f24070 */
[C---:B------:R-:W-:Y:S01]  /*0db0*/  ISETP.GT.U32.AND P3, PT, R2.reuse, R7, PT ;  /* 0x000000070200720c */ /* 0x040fe20003f64070 */
[C---:B------:R-:W-:Y:S01]  /*0dc0*/  IMAD R49, R2.reuse, R12, R49 ;  /* 0x0000000c02317224 */ /* 0x040fe200078e0231 */
[----:B------:R-:W-:Y:S01]  /*0dd0*/  ISETP.GT.U32.AND P0, PT, R2, R3, PT ;  /* 0x000000030200720c */ /* 0x000fe20003f04070 */
[----:B------:R-:W-:Y:S01]  /*0de0*/  IMAD.MOV R8, RZ, RZ, -R8 ;  /* 0x000000ffff087224 */ /* 0x000fe200078e0a08 */
[----:B------:R-:W-:Y:S01]  /*0df0*/  IADD3 R115, R202, 0xa, RZ ;  /* 0x0000000aca737810 */ /* 0x000fe20007ffe0ff */
[----:B------:R-:W-:Y:S01]  /*0e00*/  IMAD.HI.U32 R12, R0, R59, RZ ;  /* 0x0000003b000c7227 */ /* 0x000fe200078e00ff */
[----:B------:R-:W-:-:S02]  /*0e10*/  IADD3 R112, R202, 0xc, RZ ;  /* 0x0000000cca707810 */ /* 0x000fc40007ffe0ff */
[----:B------:R-:W-:Y:S01]  /*0e20*/  IABS R23, R115 ;  /* 0x0000007300177213 */ /* 0x000fe20000000000 */
[----:B------:R-:W-:Y:S01]  /*0e30*/  IMAD.MOV R4, RZ, RZ, -R4 ;  /* 0x000000ffff047224 */ /* 0x000fe200078e0a04 */
[----:B------:R-:W-:Y:S01]  /*0e40*/  IABS R27, R112 ;  /* 0x00000070001b7213 */ /* 0x000fe20000000000 */
[C---:B------:R-:W-:Y:S01]  /*0e50*/  IMAD R45, R2.reuse, R8, R45 ;  /* 0x00000008022d7224 */ /* 0x040fe200078e022d */
[----:B------:R-:W-:Y:S01]  /*0e60*/  ISETP.GT.U32.AND P5, PT, R2, R11, PT ;  /* 0x0000000b0200720c */ /* 0x000fe20003fa4070 */
[----:B------:R-:W-:Y:S01]  /*0e70*/  IMAD.MOV R12, RZ, RZ, -R12 ;  /* 0x000000ffff0c7224 */ /* 0x000fe200078e0a0c */
[----:B------:R-:W-:Y:S01]  /*0e80*/  IADD3 R108, R202, 0xf, RZ ;  /* 0x0000000fca6c7810 */ /* 0x000fe20007ffe0ff */
[----:B------:R-:W-:Y:S01]  /*0e90*/  IMAD R51, R2, R4, R51 ;  /* 0x0000000402337224 */ /* 0x000fe200078e0233 */
[----:B------:R-:W-:Y:S01]  /*0ea0*/  IADD3 R106, R202, 0x11, RZ ;  /* 0x00000011ca6a7810 */ /* 0x000fe20007ffe0ff */
[C---:B------:R-:W-:Y:S01]  /*0eb0*/  IMAD.HI.U32 R8, R0.reuse, R55, RZ ;  /* 0x0000003700087227 */ /* 0x040fe200078e00ff */
[----:B------:R-:W-:Y:S01]  /*0ec0*/  IABS R33, R108 ;  /* 0x0000006c00217213 */ /* 0x000fe20000000000 */
[----:B------:R-:W-:Y:S01]  /*0ed0*/  STL [R1+0x350], R115 ;  /* 0x0003507301007387 */ /* 0x000fe20000100800 */
[----:B------:R-:W-:Y:S01]  /*0ee0*/  IABS R37, R106 ;  /* 0x0000006a00257213 */ /* 0x000fe20000000000 */
[----:B------:R-:W-:Y:S01]  /*0ef0*/  IMAD.HI.U32 R4, R0, R61, RZ ;  /* 0x0000003d00047227 */ /* 0x000fe200078e00ff */
[C---:B------:R-:W-:Y:S01]  /*0f00*/  IADD3 R97, R202.reuse, 0x14, RZ ;  /* 0x00000014ca617810 */ /* 0x040fe20007ffe0ff */
[----:B------:R-:W-:Y:S01]  /*0f10*/  STL [R1+0x34c], R114 ;  /* 0x00034c7201007387 */ /* 0x000fe20000100800 */
        /* <DEDUP_REMOVED lines=28> */
[----:B------:R-:W-:Y:S01]  /*10e0*/  STL [R1+0x33c], R108 ;  /* 0x00033c6c01007387 */ /* 0x000fe20000100800 */
[----:B------:R-:W-:Y:S01]  /*10f0*/  IMAD.HI.U32 R12, R0, R81, RZ ;  /* 0x00000051000c7227 */ /* 0x000fe200078e00ff */
[----:B------:R-:W-:-:S02]  /*1100*/  IABS R79, R70 ;  /* 0x00000046004f7213 */ /* 0x000fc40000000000 */
[----:B------:R1:W-:Y:S01]  /*1110*/  STL [R1+0x338], R93 ;  /* 0x0003385d01007387 */ /* 0x0003e20000100800 */
[----:B------:R-:W-:Y:S01]  /*1120*/  IMAD.MOV R4, RZ, RZ, -R4 ;  /* 0x000000ffff047224 */ /* 0x000fe200078e0a04 */
[----:B------:R-:W-:Y:S01]  /*1130*/  IADD3 R64, R202, 0x28, RZ ;  /* 0x00000028ca407810 */ /* 0x000fe20007ffe0ff */
[C---:B------:R-:W-:Y:S01]  /*1140*/  IMAD R65, R2.reuse, R8, R65 ;  /* 0x0000000802417224 */ /* 0x040fe200078e0241 */
[----:B------:R-:W-:Y:S01]  /*1150*/  STL [R1+0x334], R106 ;  /* 0x0003346a01007387 */ /* 0x000fe20000100800 */
[----:B------:R-:W-:Y:S01]  /*1160*/  IMAD.MOV R12, RZ, RZ, -R12 ;  /* 0x000000ffff0c7224 */ /* 0x000fe200078e0a0c */
[----:B------:R-:W-:Y:S01]  /*1170*/  IABS R85, R64 ;  /* 0x0000004000557213 */ /* 0x000fe20000000000 */
[----:B------:R-:W-:Y:S01]  /*1180*/  IMAD R71, R2, R4, R71 ;  /* 0x0000000402477224 */ /* 0x000fe200078e0247 */
[----:B------:R-:W-:Y:S01]  /*1190*/  STL [R1+0x330], R95 ;  /* 0x0003305f01007387 */ /* 0x000fe20000100800 */
[----:B------:R-:W-:Y:S01]  /*11a0*/  IMAD.HI.U32 R8, R0, R77, RZ ;  /* 0x0000004d00087227 */ /* 0x000fe200078e00ff */
[----:B------:R-:W-:-:S02]  /*11b0*/  IADD3 R58, R202, 0x2a, RZ ;  /* 0x0000002aca3a7810 */ /* 0x000fc40007ffe0ff */
[----:B------:R-:W-:Y:S01]  /*11c0*/  STL [R1+0x32c], R104 ;  /* 0x00032c6801007387 */ /* 0x000fe20000100800 */
[----:B------:R-:W-:Y:S01]  /*11d0*/  IMAD.HI.U32 R4, R0, R83, RZ ;  /* 0x0000005300047227 */ /* 0x000fe200078e00ff */
[----:B------:R-:W-:Y:S02]  /*11e0*/  IABS R89, R58 ;  /* 0x0000003a00597213 */ /* 0x000fe40000000000 */
[----:B------:R2:W-:Y:S01]  /*11f0*/  STL [R1+0x328], R97 ;  /* 0x0003286101007387 */ /* 0x0005e20000100800 */
[----:B------:R-:W-:Y:S01]  /*1200*/  IMAD R81, R2, R12, R81 ;  /* 0x0000000c02517224 */ /* 0x000fe200078e0251 */
[----:B------:R-:W-:Y:S01]  /*1210*/  IADD3 R52, R202, 0x2d, RZ ;  /* 0x0000002dca347810 */ /* 0x000fe20007ffe0ff */
[----:B------:R-:W-:Y:S01]  /*1220*/  IMAD.MOV R8, RZ, RZ, -R8 ;  /* 0x000000ffff087224 */ /* 0x000fe200078e0a08 */
[----:B------:R-:W-:Y:S01]  /*1230*/  STL [R1+0x324], R102 ;  /* 0x0003246601007387 */ /* 0x000fe20000100800 */
[----:B------:R-:W-:Y:S01]  /*1240*/  IMAD.HI.U32 R12, R0, R91, RZ ;  /* 0x0000005b000c7227 */ /* 0x000fe200078e00ff */
[----:B------:R-:W-:-:S02]  /*1250*/  IABS R103, R52 ;  /* 0x0000003400677213 */ /* 0x000fc40000000000 */
[----:B------:R-:W-:Y:S01]  /*1260*/  STL [R1+0x320], R100 ;  /* 0x0003206401007387 */ /* 0x000fe20000100800 */
[----:B------:R-:W-:Y:S01]  /*1270*/  IMAD.MOV R4, RZ, RZ, -R4 ;  /* 0x000000ffff047224 */ /* 0x000fe200078e0a04 */
[----:B------:R-:W-:Y:S01]  /*1280*/  IADD3 R48, R202, 0x2f, RZ ;  /* 0x0000002fca307810 */ /* 0x000fe20007ffe0ff */
[C---:B------:R-:W-:Y:S01]  /*1290*/  IMAD R77, R2.reuse, R8, R77 ;  /* 0x00000008024d7224 */ /* 0x040fe200078e024d */
[----:B------:R3:W-:Y:S01]  /*12a0*/  STL [R1+0x31c], R99 ;  /* 0x00031c6301007387 */ /* 0x0007e20000100800 */
[----:B------:R-:W-:Y:S01]  /*12b0*/  IMAD.MOV R12, RZ, RZ, -R12 ;  /* 0x000000ffff0c7224 */ /* 0x000fe200078e0a0c */
[----:B------:R-:W-:Y:S01]  /*12c0*/  IABS R107, R48 ;  /* 0x00000030006b7213 */ /* 0x000fe20000000000 */
[----:B------:R-:W-:Y:S01]  /*12d0*/  IMAD R83, R2, R4, R83 ;  /* 0x0000000402537224 */ /* 0x000fe200078e0253 */
[----:B------:R-:W-:Y:S01]  /*12e0*/  IADD3 R40, R202, 0x32, RZ ;  /* 0x00000032ca287810 */ /* 0x000fe20007ffe0ff */
[----:B------:R-:W-:Y:S01]  /*12f0*/  IMAD.HI.U32 R8, R0, R87, RZ ;  /* 0x0000005700087227 */ /* 0x000fe200078e00ff */
[----:B------:R-:W-:Y:S01]  /*1300*/  IADD3 R34, R202, 0x35, RZ ;  /* 0x00000035ca227810 */ /* 0x000fe20007ffe0ff */
[----:B------:R-:W-:Y:S01]  /*1310*/  STL [R1+0x318], R98 ;  /* 0x0003186201007387 */ /* 0x000fe20000100800 */
[----:B------:R-:W-:Y:S01]  /*1320*/  IABS R117, R40 ;  /* 0x0000002800757213 */ /* 0x000fe20000000000 */
[----:B------:R-:W-:Y:S01]  /*1330*/  IMAD.HI.U32 R4, R0, R101, RZ ;  /* 0x0000006500047227 */ /* 0x000fe200078e00ff */
[----:B------:R-:W-:Y:S01]  /*1340*/  IABS R123, R34 ;  /* 0x00000022007b7213 */ /* 0x000fe20000000000 */
[----:B------:R-:W-:Y:S01]  /*1350*/  STL [R1+0x314], R96 ;  /* 0x0003146001007387 */ /* 0x000fe20000100800 */
[----:B------:R-:W-:Y:S01]  /*1360*/  IADD3 R30, R202, 0x37, RZ ;  /* 0x00000037ca1e7810 */ /* 0x000fe20007ffe0ff */
[----:B------:R-:W-:Y:S01]  /*1370*/  IMAD R91, R2, R12, R91 ;  /* 0x0000000c025b7224 */ /* 0x000fe200078e025b */
[----:B------:R-:W-:Y:S01]  /*1380*/  IADD3 R28, R202, 0x38, RZ ;  /* 0x00000038ca1c7810 */ /* 0x000fe20007ffe0ff */
[----:B------:R-:W-:Y:S01]  /*1390*/  IMAD.MOV R8, RZ, RZ, -R8 ;  /* 0x000000ffff087224 */ /* 0x000fe200078e0a08 */
[----:B------:R-:W-:Y:S01]  /*13a0*/  IABS R127, R30 ;  /* 0x0000001e007f7213 */ /* 0x000fe20000000000 */
[----:B------:R-:W-:Y:S01]  /*13b0*/  IMAD.HI.U32 R12, R0, R109, RZ ;  /* 0x0000006d000c7227 */ /* 0x000fe200078e00ff */
[----:B------:R-:W-:Y:S01]  /*13c0*/  IADD3 R26, R202, 0x39, RZ ;  /* 0x00000039ca1a7810 */ /* 0x000fe20007ffe0ff */
[----:B------:R-:W-:Y:S01]  /*13d0*/  STL [R1+0x310], R94 ;  /* 0x0003105e01007387 */ /* 0x000fe20000100800 */
[----:B------:R-:W-:Y:S01]  /*13e0*/  IABS R129, R28 ;  /* 0x0000001c00817213 */ /* 0x000fe20000000000 */
[----:B------:R-:W-:Y:S01]  /*13f0*/  IMAD.MOV R4, RZ, RZ, -R4 ;  /* 0x000000ffff047224 */ /* 0x000fe200078e0a04 */
[----:B------:R-:W-:Y:S01]  /*1400*/  IABS R131, R26 ;  /* 0x0000001a00837213 */ /* 0x000fe20000000000 */
[----:B------:R-:W-:Y:S01]  /*1410*/  IMAD R87, R2, R8, R87 ;  /* 0x0000000802577224 */ /* 0x000fe200078e0257 */
[C---:B------:R-:W-:Y:S01]  /*1420*/  IADD3 R24, R202.reuse, 0x3a, RZ ;  /* 0x0000003aca187810 */ /* 0x040fe20007ffe0ff */
[----:B------:R-:W-:Y:S01]  /*1430*/  IMAD.MOV R12, RZ, RZ, -R12 ;  /* 0x000000ffff0c7224 */ /* 0x000fe200078e0a0c */
[----:B------:R-:W-:Y:S01]  /*1440*/  IADD3 R22, R202, 0x3b, RZ ;  /* 0x0000003bca167810 */ /* 0x000fe20007ffe0ff */
[----:B------:R-:W-:Y:S01]  /*1450*/  IMAD R101, R2, R4, R101 ;  /* 0x0000000402657224 */ /* 0x000fe200078e0265 */
[----:B------:R-:W-:Y:S01]  /*1460*/  IABS R133, R24 ;  /* 0x0000001800857213 */ /* 0x000fe20000000000 */
[----:B------:R-:W-:Y:S01]  /*1470*/  IMAD.HI.U32 R8, R0, R105, RZ ;  /* 0x0000006900087227 */ /* 0x000fe200078e00ff */
[----:B------:R-:W-:Y:S01]  /*1480*/  IABS R135, R22 ;  /* 0x0000001600877213 */ /* 0x000fe20000000000 */
[----:B------:R-:W-:Y:S01]  /*1490*/  STL [R1+0x30c], R92 ;  /* 0x00030c5c01007387 */ /* 0x000fe20000100800 */
[----:B------:R-:W-:Y:S01]  /*14a0*/  IADD3 R20, R202, 0x3c, RZ ;  /* 0x0000003cca147810 */ /* 0x000fe20007ffe0ff */
[----:B------:R-:W-:Y:S01]  /*14b0*/  IMAD.HI.U32 R4, R0, R113, RZ ;  /* 0x0000007100047227 */ /* 0x000fe200078e00ff */
[----:B------:R-:W-:Y:S01]  /*14c0*/  IADD3 R18, R202, 0x3d, RZ ;  /* 0x0000003dca127810 */ /* 0x000fe20007ffe0ff */
[----:B------:R-:W-:Y:S01]  /*14d0*/  STL [R1+0x308], R90 ;  /* 0x0003085a01007387 */ /* 0x000fe20000100800 */
[----:B------:R-:W-:Y:S01]  /*14e0*/  IABS R137, R20 ;  /* 0x0000001400897213 */ /* 0x000fe20000000000 */
[----:B------:R-:W-:Y:S01]  /*14f0*/  IMAD R109, R2, R12, R109 ;  /* 0x0000000c026d7224 */ /* 0x000fe200078e026d */
[----:B------:R-:W-:Y:S01]  /*1500*/  IABS R139, R18 ;  /* 0x00000012008b7213 */ /* 0x000fe20000000000 */
[----:B------:R-:W-:Y:S01]  /*1510*/  IMAD.MOV R8, RZ, RZ, -R8 ;  /* 0x000000ffff087224 */ /* 0x000fe200078e0a08 */
[----:B------:R-:W-:Y:S01]  /*1520*/  IADD3 R14, R202, 0x3e, RZ ;  /* 0x0000003eca0e7810 */ /* 0x000fe20007ffe0ff */
[----:B------:R-:W-:Y:S01]  /*1530*/  IMAD.MOV R12, RZ, RZ, -R4 ;  /* 0x000000ffff0c7224 */ /* 0x000fe200078e0a04 */
[----:B------:R4:W-:Y:S01]  /*1540*/  STL [R1+0x304], R88 ;  /* 0x0003045801007387 */ /* 0x0009e20000100800 */
[----:B------:R-:W-:Y:S01]  /*1550*/  IMAD.HI.U32 R4, R0, R121, RZ ;  /* 0x0000007900047227 */ /* 0x000fe200078e00ff */
[----:B------:R-:W-:-:S02]  /*1560*/  IABS R141, R14 ;  /* 0x0000000e008d7213 */ /* 0x000fc40000000000 */
[----:B------:R-:W-:Y:S01]  /*1570*/  STL [R1+0x300], R86 ;  /* 0x0003005601007387 */ /* 0x000fe20000100800 */
[----:B------:R-:W-:Y:S02]  /*1580*/  IMAD R105, R2, R8, R105 ;  /* 0x0000000802697224 */ /* 0x000fe400078e0269 */
[----:B------:R-:W-:Y:S01]  /*1590*/  IMAD.HI.U32 R8, R0, R119, RZ ;  /* 0x0000007700087227 */ /* 0x000fe200078e00ff */
[----:B------:R-:W-:Y:S03]  /*15a0*/  STL [R1+0x2fc], R84 ;  /* 0x0002fc5401007387 */ /* 0x000fe60000100800 */
[----:B------:R-:W-:Y:S01]  /*15b0*/  IMAD.MOV R4, RZ, RZ, -R4 ;  /* 0x000000ffff047224 */ /* 0x000fe200078e0a04 */
[----:B------:R-:W-:Y:S01]  /*15c0*/  STL [R1+0x2f8], R82 ;  /* 0x0002f85201007387 */ /* 0x000fe20000100800 */
[----:B------:R-:W-:Y:S02]  /*15d0*/  IMAD.MOV R8, RZ, RZ, -R8 ;  /* 0x000000ffff087224 */ /* 0x000fe400078e0a08 */
[----:B------:R-:W-:Y:S01]  /*15e0*/  IMAD R121, R2, R4, R121 ;  /* 0x0000000402797224 */ /* 0x000fe200078e0279 */
[----:B------:R1:W-:Y:S01]  /*15f0*/  STL [R1+0x2f4], R80 ;  /* 0x0002f45001007387 */ /* 0x0003e20000100800 */
[----:B------:R-:W-:-:S03]  /*1600*/  IMAD.HI.U32 R4, R0, R125, RZ ;  /* 0x0000007d00047227 */ /* 0x000fc600078e00ff */
[----:B------:R-:W-:Y:S01]  /*1610*/  STL [R1+0x2f0], R78 ;  /* 0x0002f04e01007387 */ /* 0x000fe20000100800 */
[C---:B------:R-:W-:Y:S02]  /*1620*/  IMAD R119, R2.reuse, R8, R119 ;  /* 0x0000000802777224 */ /* 0x040fe400078e0277 */
[----:B------:R-:W-:Y:S01]  /*1630*/  IMAD.MOV R8, RZ, RZ, -R4 ;  /* 0x000000ffff087224 */ /* 0x000fe200078e0a04 */
[----:B------:R-:W-:Y:S01]  /*1640*/  STL [R1+0x2ec], R76 ;  /* 0x0002ec4c01007387 */ /* 0x000fe20000100800 */
[----:B------:R-:W-:Y:S01]  /*1650*/  @!P1 IMAD.IADD R5, R5, 0x1, -R2 ;  /* 0x0000000105059824 */ /* 0x000fe200078e0a02 */
[C---:B------:R-:W-:Y:S01]  /*1660*/  ISETP.GT.U32.AND P1, PT, R2.reuse, R9, PT ;  /* 0x000000090200720c */ /* 0x040fe20003f24070 */
[----:B------:R-:W-:Y:S01]  /*1670*/  IMAD R125, R2, R8, R125 ;  /* 0x00000008027d7224 */ /* 0x000fe200078e027d */
[----:B------:R-:W-:Y:S01]  /*1680*/  STL [R1+0x2e8], R74 ;  /* 0x0002e84a01007387 */ /* 0x000fe20000100800 */
[----:B------:R-:W-:-:S03]  /*1690*/  IMAD.HI.U32 R8, R0, R143, RZ ;  /* 0x0000008f00087227 */ /* 0x000fc600078e00ff */
[----:B------:R-:W-:Y:S01]  /*16a0*/  STL [R1+0x2e4], R70 ;  /* 0x0002e44601007387 */ /* 0x000fe20000100800 */
[----:B------:R-:W-:Y:S02]  /*16b0*/  IMAD.MOV R8, RZ, RZ, -R8 ;  /* 0x000000ffff087224 */ /* 0x000fe400078e0a08 */
[--C-:B------:R-:W-:Y:S01]  /*16c0*/  @!P3 IMAD.IADD R7, R7, 0x1, -R2.reuse ;  /* 0x000000010707b824 */ /* 0x100fe200078e0a02 */
[C---:B------:R-:W-:Y:S01]  /*16d0*/  ISETP.GT.U32.AND P3, PT, R2.reuse, R13, PT ;  /* 0x0000000d0200720c */ /* 0x040fe20003f64070 */
[C---:B------:R-:W-:Y:S01]  /*16e0*/  IMAD R143, R2.reuse, R8, R143 ;  /* 0x00000008028f7224 */ /* 0x040fe200078e028f */
[----:B------:R-:W-:Y:S01]  /*16f0*/  STL [R1+0x2e0], R68 ;  /* 0x0002e04401007387 */ /* 0x000fe20000100800 */
[----:B------:R-:W-:Y:S01]  /*1700*/  @!P0 IMAD.IADD R3, R3, 0x1, -R2 ;  /* 0x0000000103038824 */ /* 0x000fe200078e0a02 */
[----:B------:R-:W-:Y:S01]  /*1710*/  ISETP.GT.U32.AND P0, PT, R2, R5, PT ;  /* 0x000000050200720c */ /* 0x000fe20003f04070 */
[----:B------:R-:W-:Y:S01]  /*1720*/  IMAD.HI.U32 R6, R0, R23, RZ ;  /* 0x0000001700067227 */ /* 0x000fe200078e00ff */
[C---:B------:R-:W-:Y:S01]  /*1730*/  ISETP.GT.U32.AND P2, PT, R2.reuse, R143, PT ;  /* 0x0000008f0200720c */ /* 0x040fe20003f44070 */
[----:B------:R-:W-:Y:S01]  /*1740*/  STL [R1+0x2dc], R66 ;  /* 0x0002dc4201007387 */ /* 0x000fe20000100800 */
[C---:B------:R-:W-:Y:S01]  /*1750*/  ISETP.GT.U32.AND P4, PT, R2.reuse, R7, PT ;  /* 0x000000070200720c */ /* 0x040fe20003f84070 */
[----:B------:R-:W-:Y:S01]  /*1760*/  IMAD.MOV R6, RZ, RZ, -R6 ;  /* 0x000000ffff067224 */ /* 0x000fe200078e0a06 */
[----:B------:R-:W-:Y:S01]  /*1770*/  ISETP.GT.U32.AND P6, PT, R2, R3, PT ;  /* 0x000000030200720c */ /* 0x000fe20003fc4070 */
[----:B------:R-:W-:Y:S01]  /*1780*/  IMAD.HI.U32 R10, R0, R27, RZ ;  /* 0x0000001b000a7227 */ /* 0x000fe200078e00ff */
[----:B------:R-:W-:Y:S03]  /*1790*/  STL [R1+0x2d8], R64 ;  /* 0x0002d84001007387 */ /* 0x000fe60000100800 */
[C---:B------:R-:W-:Y:S01]  /*17a0*/  IMAD R23, R2.reuse, R6, R23 ;  /* 0x0000000602177224 */ /* 0x040fe200078e0217 */
[----:B------:R-:W-:Y:S01]  /*17b0*/  STL [R1+0x2d4], R62 ;  /* 0x0002d43e01007387 */ /* 0x000fe20000100800 */
[--C-:B------:R-:W-:Y:S01]  /*17c0*/  @!P0 IMAD.IADD R5, R5, 0x1, -R2.reuse ;  /* 0x0000000105058824 */ /* 0x100fe200078e0a02 */
[C---:B------:R-:W-:Y:S01]  /*17d0*/  ISETP.GT.U32.AND P0, PT, R2.reuse, R19, PT ;  /* 0x000000130200720c */ /* 0x040fe20003f04070 */
[--C-:B------:R-:W-:Y:S01]  /*17e0*/  @!P2 IMAD.IADD R143, R143, 0x1, -R2.reuse ;  /* 0x000000018f8fa824 */ /* 0x100fe200078e0a02 */
[----:B------:R-:W-:Y:S01]  /*17f0*/  STL [R1+0x2d0], R58 ;  /* 0x0002d03a01007387 */ /* 0x000fe20000100800 */
[--C-:B------:R-:W-:Y:S01]  /*1800*/  @!P4 IMAD.IADD R7, R7, 0x1, -R2.reuse ;  /* 0x000000010707c824 */ /* 0x100fe200078e0a02 */
[C---:B------:R-:W-:Y:S01]  /*1810*/  ISETP.GT.U32.AND P4, PT, R2.reuse, R21, PT ;  /* 0x000000150200720c */ /* 0x040fe20003f84070 */
[----:B------:R-:W-:Y:S01]  /*1820*/  @!P1 IMAD.IADD R9, R9, 0x1, -R2 ;  /* 0x0000000109099824 */ /* 0x000fe200078e0a02 */
[C---:B------:R-:W-:Y:S01]  /*1830*/  ISETP.GT.U32.AND P2, PT, R2.reuse, R143, PT ;  /* 0x0000008f0200720c */ /* 0x040fe20003f44070 */
[----:B------:R-:W-:Y:S01]  /*1840*/  IMAD.MOV R10, RZ, RZ, -R10 ;  /* 0x000000ffff0a7224 */ /* 0x000fe200078e0a0a */
[C---:B------:R-:W-:Y:S01]  /*1850*/  ISETP.GT.U32.AND P1, PT, R2.reuse, R23, PT ;  /* 0x000000170200720c */ /* 0x040fe20003f24070 */
[--C-:B------:R-:W-:Y:S01]  /*1860*/  @!P5 IMAD.IADD R11, R11, 0x1, -R2.reuse ;  /* 0x000000010b0bd824 */ /* 0x100fe200078e0a02 */
[C---:B------:R-:W-:Y:S01]  /*1870*/  ISETP.GT.U32.AND P5, PT, R2.reuse, R25, PT ;  /* 0x000000190200720c */ /* 0x040fe20003fa4070 */
[----:B------:R-:W-:Y:S01]  /*1880*/  IMAD R27, R2, R10, R27 ;  /* 0x0000000a021b7224 */ /* 0x000fe200078e021b */
[----:B------:R-:W-:Y:S01]  /*1890*/  STL [R1+0x2cc], R56 ;  /* 0x0002cc3801007387 */ /* 0x000fe20000100800 */
[----:B------:R-:W-:-:S02]  /*18a0*/  @!P3 IMAD.IADD R13, R13, 0x1, -R2 ;  /* 0x000000010d0db824 */ /* 0x000fc400078e0a02 */
[--C-:B------:R-:W-:Y:S01]  /*18b0*/  @!P6 IMAD.IADD R3, R3, 0x1, -R2.reuse ;  /* 0x000000010303e824 */ /* 0x100fe200078e0a02 */
[C---:B------:R-:W-:Y:S01]  /*18c0*/  ISETP.GT.U32.AND P6, PT, R2.reuse, R17, PT ;  /* 0x000000110200720c */ /* 0x040fe20003fc4070 */
[--C-:B------:R-:W-:Y:S01]  /*18d0*/  @!P0 IMAD.IADD R19, R19, 0x1, -R2.reuse ;  /* 0x0000000113138824 */ /* 0x100fe200078e0a02 */
[C---:B------:R-:W-:Y:S01]  /*18e0*/  ISETP.GT.U32.AND P3, PT, R2.reuse, R27, PT ;  /* 0x0000001b0200720c */ /* 0x040fe20003f64070 */
[--C-:B------:R-:W-:Y:S01]  /*18f0*/  @!P2 IMAD.IADD R143, R143, 0x1, -R2.reuse ;  /* 0x000000018f8fa824 */ /* 0x100fe200078e0a02 */
[C---:B------:R-:W-:Y:S01]  /*1900*/  ISETP.GT.U32.AND P2, PT, R2.reuse, R15, PT ;  /* 0x0000000f0200720c */ /* 0x040fe20003f44070 */
[--C-:B------:R-:W-:Y:S01]  /*1910*/  @!P4 IMAD.IADD R21, R21, 0x1, -R2.reuse ;  /* 0x000000011515c824 */ /* 0x100fe200078e0a02 */
[C---:B------:R-:W-:Y:S01]  /*1920*/  ISETP.GT.U32.AND P0, PT, R2.reuse, R11, PT ;  /* 0x0000000b0200720c */ /* 0x040fe20003f04070 */
[--C-:B------:R-:W-:Y:S01]  /*1930*/  @!P1 IMAD.IADD R23, R23, 0x1, -R2.reuse ;  /* 0x0000000117179824 */ /* 0x100fe200078e0a02 */
[----:B------:R-:W-:Y:S01]  /*1940*/  ISETP.GT.U32.AND P4, PT, R2, R13, PT ;  /* 0x0000000d0200720c */ /* 0x000fe20003f84070 */
[----:B------:R-:W-:Y:S01]  /*1950*/  @!P5 IMAD.IADD R25, R25, 0x1, -R2 ;  /* 0x000000011919d824 */ /* 0x000fe200078e0a02 */
[----:B------:R-:W-:Y:S01]  /*1960*/  STL [R1+0x2c8], R54 ;  /* 0x0002c83601007387 */ /* 0x000fe20000100800 */
[----:B------:R-:W-:-:S03]  /*1970*/  IMAD.HI.U32 R6, R0, R33, RZ ;  /* 0x0000002100067227 */ /* 0x000fc600078e00ff */
[----:B------:R-:W-:Y:S01]  /*1980*/  STL [R1+0x2c4], R52 ;  /* 0x0002c43401007387 */ /* 0x000fe20000100800 */
        /* <DEDUP_REMOVED lines=8> */
[----:B------:R-:W-:Y:S01]  /*1a10*/  @!P4 IMAD.IADD R13, R13, 0x1, -R2 ;  /* 0x000000010d0dc824 */ /* 0x000fe200078e0a02 */
[----:B------:R-:W-:Y:S01]  /*1a20*/  ISETP.GT.U32.AND P0, PT, R2, R23, PT ;  /* 0x000000170200720c */ /* 0x000fe20003f04070 */
[----:B------:R-:W-:Y:S01]  /*1a30*/  IMAD.HI.U32 R10, R0, R37, RZ ;  /* 0x00000025000a7227 */ /* 0x000fe200078e00ff */
[C---:B------:R-:W-:Y:S01]  /*1a40*/  ISETP.GT.U32.AND P4, PT, R2.reuse, R25, PT ;  /* 0x000000190200720c */ /* 0x040fe20003f84070 */
[----:B------:R1:W-:Y:S01]  /*1a50*/  STL [R1+0x2c0], R50 ;  /* 0x0002c03201007387 */ /* 0x0003e20000100800 */
[----:B------:R-:W-:Y:S01]  /*1a60*/  ISETP.GT.U32.AND P5, PT, R2, R17, PT ;  /* 0x000000110200720c */ /* 0x000fe20003fa4070 */
[----:B------:R-:W-:-:S02]  /*1a70*/  IMAD.MOV R6, RZ, RZ, -R6 ;  /* 0x000000ffff067224 */ /* 0x000fc400078e0a06 */
[----:B------:R-:W-:Y:S01]  /*1a80*/  @!P2 IMAD.IADD R29, R29, 0x1, -R2 ;  /* 0x000000011d1da824 */ /* 0x000fe200078e0a02 */
[C---:B------:R-:W-:Y:S01]  /*1a90*/  ISETP.GT.U32.AND P2, PT, R2.reuse, R21, PT ;  /* 0x000000150200720c */ /* 0x040fe20003f44070 */
[----:B------:R-:W-:Y:S01]  /*1aa0*/  IMAD.MOV R10, RZ, RZ, -R10 ;  /* 0x000000ffff0a7224 */ /* 0x000fe200078e0a0a */
[----:B------:R-:W-:Y:S01]  /*1ab0*/  STL [R1+0x2bc], R48 ;  /* 0x0002bc3001007387 */ /* 0x000fe20000100800 */
[--C-:B------:R-:W-:Y:S01]  /*1ac0*/  @!P1 IMAD.IADD R15, R15, 0x1, -R2.reuse ;  /* 0x000000010f0f9824 */ /* 0x100fe200078e0a02 */
[C---:B------:R-:W-:Y:S01]  /*1ad0*/  ISETP.GT.U32.AND P1, PT, R2.reuse, R27, PT ;  /* 0x0000001b0200720c */ /* 0x040fe20003f24070 */
[C---:B------:R-:W-:Y:S01]  /*1ae0*/  IMAD R33, R2.reuse, R6, R33 ;  /* 0x0000000602217224 */ /* 0x040fe200078e0221 */
[----:B------:R-:W-:Y:S01]  /*1af0*/  STL [R1+0x2b8], R46 ;  /* 0x0002b82e01007387 */ /* 0x000fe20000100800 */
[C---:B------:R-:W-:Y:S02]  /*1b00*/  IMAD R37, R2.reuse, R10, R37 ;  /* 0x0000000a02257224 */ /* 0x040fe400078e0225 */
        /* <DEDUP_REMOVED lines=10> */
[----:B------:R-:W-:Y:S01]  /*1bb0*/  IMAD.HI.U32 R6, R0, R43, RZ ;  /* 0x0000002b00067227 */ /* 0x000fe200078e00ff */
[----:B------:R-:W-:Y:S03]  /*1bc0*/  STL [R1+0x2b4], R44 ;  /* 0x0002b42c01007387 */ /* 0x000fe60000100800 */
[--C-:B------:R-:W-:Y:S01]  /*1bd0*/  @!P5 IMAD.IADD R17, R17, 0x1, -R2.reuse ;  /* 0x000000011111d824 */ /* 0x100fe200078e0a02 */
[C---:B------:R-:W-:Y:S01]  /*1be0*/  ISETP.GT.U32.AND P5, PT, R2.reuse, R29, PT ;  /* 0x0000001d0200720c */ /* 0x040fe20003fa4070 */
[----:B------:R-:W-:Y:S01]  /*1bf0*/  @!P1 IMAD.IADD R27, R27, 0x1, -R2 ;  /* 0x000000011b1b9824 */ /* 0x000fe200078e0a02 */
[----:B------:R-:W-:Y:S01]  /*1c00*/  ISETP.GT.U32.AND P1, PT, R2, R41, PT ;  /* 0x000000290200720c */ /* 0x000fe20003f24070 */
[----:B------:R-:W-:Y:S01]  /*1c10*/  IMAD.MOV R6, RZ, RZ, -R6 ;  /* 0x000000ffff067224 */ /* 0x000fe200078e0a06 */
[----:B------:R-:W-:Y:S01]  /*1c20*/  STL [R1+0x2b0], R40 ;  /* 0x0002b02801007387 */ /* 0x000fe20000100800 */
[----:B------:R-:W-:-:S02]  /*1c30*/  @!P2 IMAD.IADD R35, R35, 0x1, -R2 ;  /* 0x000000012323a824 */ /* 0x000fc400078e0a02 */
[----:B------:R-:W-:Y:S01]  /*1c40*/  IMAD.HI.U32 R10, R0, R47, RZ ;  /* 0x0000002f000a7227 */ /* 0x000fe200078e00ff */
[----:B------:R-:W-:Y:S03]  /*1c50*/  STL [R1+0x2ac], R38 ;  /* 0x0002ac2601007387 */ /* 0x000fe60000100800 */
[C---:B------:R-:W-:Y:S01]  /*1c60*/  IMAD R43, R2.reuse, R6, R43 ;  /* 0x00000006022b7224 */ /* 0x040fe200078e022b */
[----:B------:R-:W-:Y:S01]  /*1c70*/  STL [R1+0x2a8], R36 ;  /* 0x0002a82401007387 */ /* 0x000fe20000100800 */
[--C-:B------:R-:W-:Y:S02]  /*1c80*/  @!P6 IMAD.IADD R31, R31, 0x1, -R2.reuse ;  /* 0x000000011f1fe824 */ /* 0x100fe400078e0a02 */
[--C-:B------:R-:W-:Y:S01]  /*1c90*/  @!P3 IMAD.IADD R33, R33, 0x1, -R2.reuse ;  /* 0x000000012121b824 */ /* 0x100fe200078e0a02 */
[C---:B------:R-:W-:Y:S01]  /*1ca0*/  ISETP.GT.U32.AND P3, PT, R2.reuse, R45, PT ;  /* 0x0000002d0200720c */ /* 0x040fe20003f64070 */
        /* <DEDUP_REMOVED lines=8> */
[--C-:B------:R-:W-:Y:S01]  /*1d30*/  @!P1 IMAD.IADD R41, R41, 0x1, -R2.reuse ;  /* 0x0000000129299824 */ /* 0x100fe200078e0a02 */
[C---:B------:R-:W-:Y:S01]  /*1d40*/  ISETP.GT.U32.AND P1, PT, R2.reuse, R37, PT ;  /* 0x000000250200720c */ /* 0x040fe20003f24070 */
[C---:B------:R-:W-:Y:S01]  /*1d50*/  IMAD R47, R2.reuse, R10, R47 ;  /* 0x0000000a022f7224 */ /* 0x040fe200078e022f */
[----:B------:R-:W-:Y:S01]  /*1d60*/  STL [R1+0x2a4], R34 ;  /* 0x0002a42201007387 */ /* 0x000fe20000100800 */
[--C-:B------:R-:W-:Y:S01]  /*1d70*/  @!P3 IMAD.IADD R45, R45, 0x1, -R2.reuse ;  /* 0x000000012d2db824 */ /* 0x100fe200078e0a02 */
[C---:B------:R-:W-:Y:S01]  /*1d80*/  ISETP.GT.U32.AND P3, PT, R2.reuse, R41, PT ;  /* 0x000000290200720c */ /* 0x040fe20003f64070 */
[--C-:B------:R-:W-:Y:S01]  /*1d90*/  @!P6 IMAD.IADD R43, R43, 0x1, -R2.reuse ;  /* 0x000000012b2be824 */ /* 0x100fe200078e0a02 */
[C---:B------:R-:W-:Y:S01]  /*1da0*/  ISETP.GT.U32.AND P0, PT, R2.reuse, R47, PT ;  /* 0x0000002f0200720c */ /* 0x040fe20003f04070 */
[--C-:B------:R-:W-:Y:S01]  /*1db0*/  @!P4 IMAD.IADD R35, R35, 0x1, -R2.reuse ;  /* 0x000000012323c824 */ /* 0x100fe200078e0a02 */
[----:B------:R-:W-:Y:S01]  /*1dc0*/  ISETP.GT.U32.AND P4, PT, R2, R49, PT ;  /* 0x000000310200720c */ /* 0x000fe20003f84070 */
[----:B------:R-:W-:Y:S01]  /*1dd0*/  IMAD.HI.U32 R6, R0, R53, RZ ;  /* 0x0000003500067227 */ /* 0x000fe200078e00ff */
[C---:B------:R-:W-:Y:S01]  /*1de0*/  ISETP.GT.U32.AND P6, PT, R2.reuse, R39, PT ;  /* 0x000000270200720c */ /* 0x040fe20003fc4070 */
[----:B------:R-:W-:Y:S02]  /*1df0*/  STL [R1+0x2a0], R32 ;  /* 0x0002a02001007387 */ /* 0x000fe40000100800 */
[--C-:B------:R-:W-:Y:S01]  /*1e00*/  @!P5 IMAD.IADD R31, R31, 0x1, -R2.reuse ;  /* 0x000000011f1fd824 */ /* 0x100fe200078e0a02 */
[----:B------:R-:W-:Y:S01]  /*1e10*/  ISETP.GT.U32.AND P5, PT, R2, R45, PT ;  /* 0x0000002d0200720c */ /* 0x000fe20003fa4070 */
[----:B------:R-:W-:Y:S01]  /*1e20*/  @!P1 IMAD.IADD R37, R37, 0x1, -R2 ;  /* 0x0000000125259824 */ /* 0x000fe200078e0a02 */
[----:B------:R-:W-:Y:S01]  /*1e30*/  ISETP.GE.AND P1, PT, R202, RZ, PT ;  /* 0x000000ffca00720c */ /* 0x000fe20003f26270 */
[----:B------:R-:W-:Y:S01]  /*1e40*/  IMAD.MOV R6, RZ, RZ, -R6 ;  /* 0x000000ffff067224 */ /* 0x000fe200078e0a06 */
[----:B------:R-:W-:Y:S01]  /*1e50*/  STL [R1+0x29c], R30 ;  /* 0x00029c1e01007387 */ /* 0x000fe20000100800 */
[--C-:B------:R-:W-:Y:S01]  /*1e60*/  @!P2 IMAD.IADD R33, R33, 0x1, -R2.reuse ;  /* 0x000000012121a824 */ /* 0x100fe200078e0a02 */
[----:B------:R-:W-:Y:S01]  /*1e70*/  ISETP.GT.U32.AND P2, PT, R2, R43, PT ;  /* 0x0000002b0200720c */ /* 0x000fe20003f44070 */
[--C-:B------:R-:W-:Y:S01]  /*1e80*/  @!P0 IMAD.IADD R47, R47, 0x1, -R2.reuse ;  /* 0x000000012f2f8824 */ /* 0x100fe200078e0a02 */
[----:B------:R-:W-:Y:S01]  /*1e90*/  ISETP.GE.AND P0, PT, R130, RZ, PT ;  /* 0x000000ff8200720c */ /* 0x000fe20003f06270 */
[C---:B------:R-:W-:Y:S01]  /*1ea0*/  IMAD R53, R2.reuse, R6, R53 ;  /* 0x0000000602357224 */ /* 0x040fe200078e0235 */
[----:B------:R-:W-:Y:S01]  /*1eb0*/  STL [R1+0x298], R28 ;  /* 0x0002981c01007387 */ /* 0x000fe20000100800 */
[--C-:B------:R-:W-:Y:S01]  /*1ec0*/  @!P3 IMAD.IADD R41, R41, 0x1, -R2.reuse ;  /* 0x000000012929b824 */ /* 0x100fe200078e0a02 */
[----:B------:R-:W-:Y:S01]  /*1ed0*/  ISETP.GT.U32.AND P3, PT, R2, R47, PT ;  /* 0x0000002f0200720c */ /* 0x000fe20003f64070 */
[--C-:B------:R-:W-:Y:S01]  /*1ee0*/  @!P4 IMAD.IADD R49, R49, 0x1, -R2.reuse ;  /* 0x000000013131c824 */ /* 0x100fe200078e0a02 */
[----:B------:R-:W-:Y:S01]  /*1ef0*/  ISETP.GE.AND P4, PT, R252, RZ, PT ;  /* 0x000000fffc00720c */ /* 0x000fe20003f86270 */
[--C-:B------:R-:W-:Y:S01]  /*1f00*/  @!P6 IMAD.IADD R39, R39, 0x1, -R2.reuse ;  /* 0x000000012727e824 */ /* 0x100fe200078e0a02 */
[C---:B------:R-:W-:Y:S01]  /*1f10*/  ISETP.GT.U32.AND P6, PT, R2.reuse, R51, PT ;  /* 0x000000330200720c */ /* 0x040fe20003fc4070 */
[----:B------:R-:W-:Y:S01]  /*1f20*/  @!P5 IMAD.IADD R45, R45, 0x1, -R2 ;  /* 0x000000012d2dd824 */ /* 0x000fe200078e0a02 */
[C---:B------:R-:W-:Y:S01]  /*1f30*/  ISETP.GT.U32.AND P5, PT, R2.reuse, R53, PT ;  /* 0x000000350200720c */ /* 0x040fe20003fa4070 */
[----:B------:R-:W-:Y:S01]  /*1f40*/  @!P1 IMAD.MOV R3, RZ, RZ, -R3 ;  /* 0x000000ffff039224 */ /* 0x000fe200078e0a03 */
[----:B------:R-:W-:Y:S01]  /*1f50*/  ISETP.GT.U32.AND P1, PT, R2, R49, PT ;  /* 0x000000310200720c */ /* 0x000fe20003f24070 */
[----:B------:R-:W-:Y:S01]  /*1f60*/  IMAD.HI.U32 R10, R0, R57, RZ ;  /* 0x00000039000a7227 */ /* 0x000fe200078e00ff */
[----:B------:R-:W-:Y:S03]  /*1f70*/  STL [R1+0x294], R26 ;  /* 0x0002941a01007387 */ /* 0x000fe60000100800 */
[----:B------:R-:W-:Y:S01]  /*1f80*/  IMAD.MOV R10, RZ, RZ, -R10 ;  /* 0x000000ffff0a7224 */ /* 0x000fe200078e0a0a */
[----:B------:R-:W-:Y:S01]  /*1f90*/  STL [R1+0x27c], R16 ;  /* 0x00027c1001007387 */ /* 0x000fe20000100800 */
[--C-:B------:R-:W-:Y:S01]  /*1fa0*/  @!P2 IMAD.IADD R43, R43, 0x1, -R2.reuse ;  /* 0x000000012b2ba824 */ /* 0x100fe200078e0a02 */
[----:B------:R-:W-:Y:S01]  /*1fb0*/  ISETP.GE.AND P2, PT, R128, RZ, PT ;  /* 0x000000ff8000720c */ /* 0x000fe20003f46270 */
[C---:B------:R-:W-:Y:S01]  /*1fc0*/  IMAD R57, R2.reuse, R10, R57 ;  /* 0x0000000a02397224 */ /* 0x040fe200078e0239 */
[----:B------:R-:W-:Y:S01]  /*1fd0*/  STL [R1+0x290], R24 ;  /* 0x0002901801007387 */ /* 0x000fe20000100800 */
[--C-:B------:R-:W-:Y:S01]  /*1fe0*/  @!P3 IMAD.IADD R47, R47, 0x1, -R2.reuse ;  /* 0x000000012f2fb824 */ /* 0x100fe200078e0a02 */
[----:B------:R-:W-:Y:S01]  /*1ff0*/  ISETP.GT.U32.AND P3, PT, R2, R55, PT ;  /* 0x000000370200720c */ /* 0x000fe20003f64070 */
[--C-:B------:R-:W-:Y:S01]  /*2000*/  @!P6 IMAD.IADD R51, R51, 0x1, -R2.reuse ;  /* 0x000000013333e824 */ /* 0x100fe200078e0a02 */
[----:B------:R-:W-:Y:S01]  /*2010*/  STL [R1+0x28c], R22 ;  /* 0x00028c1601007387 */ /* 0x000fe20000100800 */
[----:B------:R-:W-:Y:S01]  /*2020*/  @!P0 IMAD.MOV R5, RZ, RZ, -R5 ;  /* 0x000000ffff058224 */ /* 0x000fe200078e0a05 */
[----:B------:R-:W-:Y:S01]  /*2030*/  ISETP.GE.AND P0, PT, R126, RZ, PT ;  /* 0x000000ff7e00720c */ /* 0x000fe20003f06270 */
[--C-:B------:R-:W-:Y:S01]  /*2040*/  @!P5 IMAD.IADD R53, R53, 0x1, -R2.reuse ;  /* 0x000000013535d824 */ /* 0x100fe200078e0a02 */
[C---:B------:R-:W-:Y:S01]  /*2050*/  ISETP.GT.U32.AND P6, PT, R2.reuse, R51, PT ;  /* 0x000000330200720c */ /* 0x040fe20003fc4070 */
[--C-:B------:R-:W-:Y:S01]  /*2060*/  @!P1 IMAD.IADD R49, R49, 0x1, -R2.reuse ;  /* 0x0000000131319824 */ /* 0x100fe200078e0a02 */
[----:B------:R-:W-:Y:S01]  /*2070*/  ISETP.GT.U32.AND P1, PT, R2, R57, PT ;  /* 0x000000390200720c */ /* 0x000fe20003f24070 */
[----:B------:R-:W-:Y:S01]  /*2080*/  @!P4 IMAD.MOV R9, RZ, RZ, -R9 ;  /* 0x000000ffff09c224 */ /* 0x000fe200078e0a09 */
[----:B------:R-:W-:Y:S01]  /*2090*/  ISETP.GE.AND P4, PT, R122, RZ, PT ;  /* 0x000000ff7a00720c */ /* 0x000fe20003f86270 */
[----:B------:R-:W-:Y:S01]  /*20a0*/  @!P2 IMAD.MOV R7, RZ, RZ, -R7 ;  /* 0x000000ffff07a224 */ /* 0x000fe200078e0a07 */
[----:B------:R-:W-:Y:S01]  /*20b0*/  ISETP.GT.U32.AND P5, PT, R2, R53, PT ;  /* 0x000000350200720c */ /* 0x000fe20003fa4070 */
[--C-:B------:R-:W-:Y:S01]  /*20c0*/  @!P3 IMAD.IADD R55, R55, 0x1, -R2.reuse ;  /* 0x000000013737b824 */ /* 0x100fe200078e0a02 */
[----:B------:R-:W-:Y:S01]  /*20d0*/  ISETP.GE.AND P2, PT, R124, RZ, PT ;  /* 0x000000ff7c00720c */ /* 0x000fe20003f46270 */
[----:B------:R-:W-:Y:S01]  /*20e0*/  IMAD.HI.U32 R6, R0, R63, RZ ;  /* 0x0000003f00067227 */ /* 0x000fe200078e00ff */
[----:B------:R-:W-:Y:S02]  /*20f0*/  STL [R1+0x288], R20 ;  /* 0x0002881401007387 */ /* 0x000fe40000100800 */
[----:B------:R-:W-:Y:S01]  /*2100*/  ISETP.GT.U32.AND P3, PT, R2, R55, PT ;  /* 0x000000370200720c */ /* 0x000fe20003f64070 */
[----:B------:R-:W-:Y:S01]  /*2110*/  @!P0 IMAD.MOV R11, RZ, RZ, -R11 ;  /* 0x000000ffff0b8224 */ /* 0x000fe200078e0a0b */
[----:B------:R-:W-:Y:S01]  /*2120*/  ISETP.GE.AND P0, PT, R120, RZ, PT ;  /* 0x000000ff7800720c */ /* 0x000fe20003f06270 */
        /* <DEDUP_REMOVED lines=8> */
[----:B------:R-:W-:Y:S01]  /*21b0*/  IMAD.MOV R6, RZ, RZ, -R6 ;  /* 0x000000ffff067224 */ /* 0x000fe200078e0a06 */
[----:B------:R-:W-:Y:S01]  /*21c0*/  STL [R1+0x284], R18 ;  /* 0x0002841201007387 */ /* 0x000fe20000100800 */
[----:B------:R-:W-:Y:S01]  /*21d0*/  @!P2 IMAD.MOV R13, RZ, RZ, -R13 ;  /* 0x000000ffff0da224 */ /* 0x000fe200078e0a0d */
[----:B------:R-:W-:Y:S01]  /*21e0*/  ISETP.GE.AND P2, PT, R118, RZ, PT ;  /* 0x000000ff7600720c */ /* 0x000fe20003f46270 */
[C---:B------:R-:W-:Y:S01]  /*21f0*/  IMAD R63, R2.reuse, R6, R63 ;  /* 0x00000006023f7224 */ /* 0x040fe200078e023f */
[----:B------:R-:W-:Y:S01]  /*2200*/  STL [R1+0x280], R14 ;  /* 0x0002800e01007387 */ /* 0x000fe20000100800 */
[----:B------:R-:W-:Y:S01]  /*2210*/  @!P0 IMAD.MOV R17, RZ, RZ, -R17 ;  /* 0x000000ffff118224 */ /* 0x000fe200078e0a11 */
[----:B------:R-:W-:Y:S01]  /*2220*/  ISETP.GE.AND P0, PT, R115, RZ, PT ;  /* 0x000000ff7300720c */ /* 0x000fe20003f06270 */
[--C-:B------:R-:W-:Y:S01]  /*2230*/  @!P3 IMAD.IADD R55, R55, 0x1, -R2.reuse ;  /* 0x000000013737b824 */ /* 0x100fe200078e0a02 */
[----:B------:R-:W-:Y:S01]  /*2240*/  ISETP.GT.U32.AND P3, PT, R2, R63, PT ;  /* 0x0000003f0200720c */ /* 0x000fe20003f64070 */
[--C-:B------:R-:W-:Y:S01]  /*2250*/  @!P6 IMAD.IADD R59, R59, 0x1, -R2.reuse ;  /* 0x000000013b3be824 */ /* 0x100fe200078e0a02 */
[----:B------:R1:W-:Y:S01]  /*2260*/  STL [R1+0x378], R252 ;  /* 0x000378fc01007387 */ /* 0x0003e20000100800 */
[----:B------:R-:W-:-:S02]  /*2270*/  @!P5 IMAD.IADD R61, R61, 0x1, -R2 ;  /* 0x000000013d3dd824 */ /* 0x000fc400078e0a02 */
[----:B------:R-:W-:Y:S01]  /*2280*/  @!P4 IMAD.IADD R57, R57, 0x1, -R2 ;  /* 0x000000013939c824 */ /* 0x000fe200078e0a02 */
[C---:B------:R-:W-:Y:S01]  /*2290*/  ISETP.GT.U32.AND P4, PT, R2.reuse, R65, PT ;  /* 0x000000410200720c */ /* 0x040fe20003f84070 */
[----:B------:R-:W-:Y:S01]  /*22a0*/  @!P2 IMAD.MOV R19, RZ, RZ, -R19 ;  /* 0x000000ffff13a224 */ /* 0x000fe200078e0a13 */
[----:B------:R-:W-:Y:S01]  /*22b0*/  ISETP.GT.U32.AND P6, PT, R2, R59, PT ;  /* 0x0000003b0200720c */ /* 0x000fe20003fc4070 */
[----:B------:R-:W-:Y:S01]  /*22c0*/  IMAD.HI.U32 R10, R0, R67, RZ ;  /* 0x00000043000a7227 */ /* 0x000fe200078e00ff */
[----:B------:R-:W-:Y:S02]  /*22d0*/  ISETP.GE.AND P2, PT, R114, RZ, PT ;  /* 0x000000ff7200720c */ /* 0x000fe40003f46270 */
[----:B------:R-:W-:Y:S01]  /*22e0*/  ISETP.GT.U32.AND P5, PT, R2, R61, PT ;  /* 0x0000003d0200720c */ /* 0x000fe20003fa4070 */
[----:B------:R-:W-:Y:S01]  /*22f0*/  @!P1 IMAD.MOV R21, RZ, RZ, -R21 ;  /* 0x000000ffff159224 */ /* 0x000fe200078e0a15 */
[----:B------:R-:W-:Y:S01]  /*2300*/  ISETP.GE.AND P1, PT, R112, RZ, PT ;  /* 0x000000ff7000720c */ /* 0x000fe20003f26270 */
[----:B------:R-:W-:-:S02]  /*2310*/  IMAD.MOV R10, RZ, RZ, -R10 ;  /* 0x000000ffff0a7224 */ /* 0x000fc400078e0a0a */
[--C-:B------:R-:W-:Y:S02]  /*2320*/  @!P3 IMAD.IADD R63, R63, 0x1, -R2.reuse ;  /* 0x000000013f3fb824 */ /* 0x100fe400078e0a02 */
[----:B------:R-:W-:Y:S01]  /*2330*/  @!P0 IMAD.MOV R23, RZ, RZ, -R23 ;  /* 0x000000ffff178224 */ /* 0x000fe200078e0a17 */
[----:B------:R-:W-:Y:S01]  /*2340*/  ISETP.GE.AND P0, PT, R111, RZ, PT ;  /* 0x000000ff6f00720c */ /* 0x000fe20003f06270 */
[C---:B------:R-:W-:Y:S01]  /*2350*/  IMAD R67, R2.reuse, R10, R67 ;  /* 0x0000000a02437224 */ /* 0x040fe200078e0243 */
[----:B------:R-:W-:Y:S01]  /*2360*/  ISETP.GT.U32.AND P3, PT, R2, R63, PT ;  /* 0x0000003f0200720c */ /* 0x000fe20003f64070 */
[--C-:B------:R-:W-:Y:S01]  /*2370*/  @!P4 IMAD.IADD R65, R65, 0x1, -R2.reuse ;  /* 0x000000014141c824 */ /* 0x100fe200078e0a02 */
[----:B------:R-:W-:Y:S01]  /*2380*/  ISETP.GE.AND P4, PT, R108, RZ, PT ;  /* 0x000000ff6c00720c */ /* 0x000fe20003f86270 */
[--C-:B------:R-:W-:Y:S01]  /*2390*/  @!P6 IMAD.IADD R59, R59, 0x1, -R2.reuse ;  /* 0x000000013b3be824 */ /* 0x100fe200078e0a02 */
[----:B------:R-:W-:Y:S01]  /*23a0*/  ISETP.GT.U32.AND P6, PT, R2, R67, PT ;  /* 0x000000430200720c */ /* 0x000fe20003fc4070 */
[----:B------:R-:W-:Y:S01]  /*23b0*/  @!P2 IMAD.MOV R25, RZ, RZ, -R25 ;  /* 0x000000ffff19a224 */ /* 0x000fe200078e0a19 */
[----:B------:R-:W-:Y:S01]  /*23c0*/  ISETP.GE.AND P2, PT, R110, RZ, PT ;  /* 0x000000ff6e00720c */ /* 0x000fe20003f46270 */
[----:B------:R-:W-:Y:S01]  /*23d0*/  @!P5 IMAD.IADD R61, R61, 0x1, -R2 ;  /* 0x000000013d3dd824 */ /* 0x000fe200078e0a02 */
[C---:B------:R-:W-:Y:S01]  /*23e0*/  ISETP.GT.U32.AND P5, PT, R2.reuse, R69, PT ;  /* 0x000000450200720c */ /* 0x040fe20003fa4070 */
[----:B------:R-:W-:Y:S01]  /*23f0*/  @!P1 IMAD.MOV R27, RZ, RZ, -R27 ;  /* 0x000000ffff1b9224 */ /* 0x000fe200078e0a1b */
[----:B------:R-:W-:Y:S01]  /*2400*/  ISETP.GT.U32.AND P1, PT, R2, R65, PT ;  /* 0x000000410200720c */ /* 0x000fe20003f24070 */
[----:B------:R-:W-:-:S04]  /*2410*/  IMAD.HI.U32 R6, R0, R73, RZ ;  /* 0x0000004900067227 */ /* 0x000fc800078e00ff */
[----:B------:R-:W-:Y:S02]  /*2420*/  IMAD.MOV R6, RZ, RZ, -R6 ;  /* 0x000000ffff067224 */ /* 0x000fe400078e0a06 */
[----:B------:R-:W-:Y:S01]  /*2430*/  @!P0 IMAD.MOV R29, RZ, RZ, -R29 ;  /* 0x000000ffff1d8224 */ /* 0x000fe200078e0a1d */
[----:B------:R-:W-:Y:S01]  /*2440*/  ISETP.GE.AND P0, PT, R93, RZ, PT ;  /* 0x000000ff5d00720c */ /* 0x000fe20003f06270 */
[----:B-1----:R-:W-:Y:S02]  /*2450*/  IMAD.MOV.U32 R93, RZ, RZ, R31 ;  /* 0x000000ffff5d7224 */ /* 0x002fe400078e001f */
[C---:B------:R-:W-:Y:S02]  /*2460*/  IMAD R73, R2.reuse, R6, R73 ;  /* 0x0000000602497224 */ /* 0x040fe400078e0249 */
[--C-:B------:R-:W-:Y:S01]  /*2470*/  @!P3 IMAD.IADD R63, R63, 0x1, -R2.reuse ;  /* 0x000000013f3fb824 */ /* 0x100fe200078e0a02 */
[----:B------:R-:W-:Y:S01]  /*2480*/  ISETP.GT.U32.AND P3, PT, R2, R71, PT ;  /* 0x000000470200720c */ /* 0x000fe20003f64070 */
[----:B------:R-:W-:-:S02]  /*2490*/  @!P6 IMAD.IADD R67, R67, 0x1, -R2 ;  /* 0x000000014343e824 */ /* 0x000fc400078e0a02 */
[----:B------:R-:W-:Y:S01]  /*24a0*/  @!P2 IMAD.MOV R93, RZ, RZ, -R93 ;  /* 0x000000ffff5da224 */ /* 0x000fe200078e0a5d */
[----:B------:R-:W-:Y:S01]  /*24b0*/  ISETP.GE.AND P2, PT, R106, RZ, PT ;  /* 0x000000ff6a00720c */ /* 0x000fe20003f46270 */
[--C-:B------:R-:W-:Y:S01]  /*24c0*/  @!P5 IMAD.IADD R69, R69, 0x1, -R2.reuse ;  /* 0x000000014545d824 */ /* 0x100fe200078e0a02 */
[C---:B------:R-:W-:Y:S01]  /*24d0*/  ISETP.GT.U32.AND P6, PT, R2.reuse, R67, PT ;  /* 0x000000430200720c */ /* 0x040fe20003fc4070 */
[----:B------:R-:W-:Y:S01]  /*24e0*/  @!P1 IMAD.IADD R65, R65, 0x1, -R2 ;  /* 0x0000000141419824 */ /* 0x000fe200078e0a02 */
[----:B------:R-:W-:Y:S01]  /*24f0*/  ISETP.GT.U32.AND P1, PT, R2, R73, PT ;  /* 0x000000490200720c */ /* 0x000fe20003f24070 */
[----:B------:R-:W-:Y:S01]  /*2500*/  @!P4 IMAD.MOV R33, RZ, RZ, -R33 ;  /* 0x000000ffff21c224 */ /* 0x000fe200078e0a21 */
[----:B------:R-:W-:Y:S01]  /*2510*/  ISETP.GE.AND P4, PT, R95, RZ, PT ;  /* 0x000000ff5f00720c */ /* 0x000fe20003f86270 */
[----:B------:R-:W-:Y:S01]  /*2520*/  IMAD.HI.U32 R10, R0, R79, RZ ;  /* 0x0000004f000a7227 */ /* 0x000fe200078e00ff */
[----:B------:R-:W-:-:S03]  /*2530*/  ISETP.GT.U32.AND P5, PT, R2, R69, PT ;  /* 0x000000450200720c */ /* 0x000fc60003fa4070 */
[----:B------:R-:W-:Y:S02]  /*2540*/  IMAD.MOV R10, RZ, RZ, -R10 ;  /* 0x000000ffff0a7224 */ /* 0x000fe400078e0a0a */
[--C-:B------:R-:W-:Y:S02]  /*2550*/  @!P3 IMAD.IADD R71, R71, 0x1, -R2.reuse ;  /* 0x000000014747b824 */ /* 0x100fe400078e0a02 */
[----:B------:R-:W-:Y:S01]  /*2560*/  @!P2 IMAD.MOV R37, RZ, RZ, -R37 ;  /* 0x000000ffff25a224 */ /* 0x000fe200078e0a25 */
[----:B------:R-:W-:Y:S01]  /*2570*/  ISETP.GE.AND P2, PT, R97, RZ, PT ;  /* 0x000000ff6100720c */ /* 0x000fe20003f46270 */
[C---:B------:R-:W-:Y:S01]  /*2580*/  IMAD R79, R2.reuse, R10, R79 ;  /* 0x0000000a024f7224 */ /* 0x040fe200078e024f */
[----:B------:R-:W-:Y:S01]  /*2590*/  ISETP.GT.U32.AND P3, PT, R2, R71, PT ;  /* 0x000000470200720c */ /* 0x000fe20003f64070 */
[----:B------:R-:W-:Y:S01]  /*25a0*/  @!P1 IMAD.IADD R73, R73, 0x1, -R2 ;  /* 0x0000000149499824 */ /* 0x000fe200078e0a02 */
[----:B------:R-:W-:Y:S01]  /*25b0*/  ISETP.GE.AND P1, PT, R102, RZ, PT ;  /* 0x000000ff6600720c */ /* 0x000fe20003f26270 */
[----:B--2---:R-:W-:-:S02]  /*25c0*/  IMAD.MOV.U32 R97, RZ, RZ, R39 ;  /* 0x000000ffff617224 */ /* 0x004fc400078e0027 */
[--C-:B------:R-:W-:Y:S01]  /*25d0*/  @!P6 IMAD.IADD R67, R67, 0x1, -R2.reuse ;  /* 0x000000014343e824 */ /* 0x100fe200078e0a02 */
[C---:B------:R-:W-:Y:S01]  /*25e0*/  ISETP.GT.U32.AND P6, PT, R2.reuse, R77, PT ;  /* 0x0000004d0200720c */ /* 0x040fe20003fc4070 */
[----:B------:R-:W-:Y:S01]  /*25f0*/  @!P5 IMAD.IADD R69, R69, 0x1, -R2 ;  /* 0x000000014545d824 */ /* 0x000fe200078e0a02 */
[C---:B------:R-:W-:Y:S01]  /*2600*/  ISETP.GT.U32.AND P5, PT, R2.reuse, R79, PT ;  /* 0x0000004f0200720c */ /* 0x040fe20003fa4070 */
[----:B------:R-:W-:Y:S01]  /*2610*/  @!P4 IMAD.MOV R97, RZ, RZ, -R97 ;  /* 0x000000ffff61c224 */ /* 0x000fe200078e0a61 */
[----:B------:R-:W-:Y:S01]  /*2620*/  ISETP.GT.U32.AND P4, PT, R2, R73, PT ;  /* 0x000000490200720c */ /* 0x000fe20003f84070 */
[----:B------:R-:W-:-:S04]  /*2630*/  IMAD.HI.U32 R6, R0, R85, RZ ;  /* 0x0000005500067227 */ /* 0x000fc800078e00ff */
[--C-:B------:R-:W-:Y:S01]  /*2640*/  @!P3 IMAD.IADD R71, R71, 0x1, -R2.reuse ;  /* 0x000000014747b824 */ /* 0x100fe200078e0a02 */
[----:B------:R-:W-:Y:S01]  /*2650*/  ISETP.GT.U32.AND P3, PT, R2, R81, PT ;  /* 0x000000510200720c */ /* 0x000fe20003f64070 */
[----:B------:R-:W-:Y:S01]  /*2660*/  @!P1 IMAD.MOV R45, RZ, RZ, -R45 ;  /* 0x000000ffff2d9224 */ /* 0x000fe200078e0a2d */
[----:B------:R-:W-:Y:S01]  /*2670*/  ISETP.GE.AND P1, PT, R98, RZ, PT ;  /* 0x000000ff6200720c */ /* 0x000fe20003f26270 */
[--C-:B------:R-:W-:Y:S02]  /*2680*/  @!P6 IMAD.IADD R77, R77, 0x1, -R2.reuse ;  /* 0x000000014d4de824 */ /* 0x100fe400078e0a02 */
[--C-:B------:R-:W-:Y:S02]  /*2690*/  @!P5 IMAD.IADD R79, R79, 0x1, -R2.reuse ;  /* 0x000000014f4fd824 */ /* 0x100fe400078e0a02 */
[----:B------:R-:W-:Y:S01]  /*26a0*/  @!P4 IMAD.IADD R73, R73, 0x1, -R2 ;  /* 0x000000014949c824 */ /* 0x000fe200078e0a02 */
[C---:B------:R-:W-:Y:S01]  /*26b0*/  ISETP.GT.U32.AND P4, PT, R2.reuse, R83, PT ;  /* 0x000000530200720c */ /* 0x040fe20003f84070 */
[----:B------:R-:W-:Y:S01]  /*26c0*/  IMAD.MOV R6, RZ, RZ, -R6 ;  /* 0x000000ffff067224 */ /* 0x000fe200078e0a06 */
[C---:B------:R-:W-:Y:S01]  /*26d0*/  ISETP.GT.U32.AND P6, PT, R2.reuse, R77, PT ;  /* 0x0000004d0200720c */ /* 0x040fe20003fc4070 */
[----:B------:R-:W-:Y:S01]  /*26e0*/  IMAD.MOV.U32 R95, RZ, RZ, R35 ;  /* 0x000000ffff5f7224 */ /* 0x000fe200078e0023 */
[----:B------:R-:W-:Y:S01]  /*26f0*/  ISETP.GT.U32.AND P5, PT, R2, R79, PT ;  /* 0x0000004f0200720c */ /* 0x000fe20003fa4070 */
[----:B------:R-:W-:-:S02]  /*2700*/  @!P3 IMAD.IADD R81, R81, 0x1, -R2 ;  /* 0x000000015151b824 */ /* 0x000fc400078e0a02 */
[----:B------:R-:W-:Y:S02]  /*2710*/  IMAD R85, R2, R6, R85 ;  /* 0x0000000602557224 */ /* 0x000fe400078e0255 */
[----:B------:R-:W-:Y:S01]  /*2720*/  @!P0 IMAD.MOV R95, RZ, RZ, -R95 ;  /* 0x000000ffff5f8224 */ /* 0x000fe200078e0a5f */
[----:B------:R-:W-:Y:S01]  /*2730*/  ISETP.GE.AND P0, PT, R104, RZ, PT ;  /* 0x000000ff6800720c */ /* 0x000fe20003f06270 */
[----:B------:R-:W-:Y:S01]  /*2740*/  IMAD.HI.U32 R10, R0, R89, RZ ;  /* 0x00000059000a7227 */ /* 0x000fe200078e00ff */
[----:B------:R-:W-:-:S03]  /*2750*/  ISETP.GT.U32.AND P3, PT, R2, R81, PT ;  /* 0x000000510200720c */ /* 0x000fc60003f64070 */
[--C-:B------:R-:W-:Y:S01]  /*2760*/  @!P4 IMAD.IADD R83, R83, 0x1, -R2.reuse ;  /* 0x000000015353c824 */ /* 0x100fe200078e0a02 */
[----:B------:R-:W-:Y:S01]  /*2770*/  ISETP.GE.AND P4, PT, R92, RZ, PT ;  /* 0x000000ff5c00720c */ /* 0x000fe20003f86270 */
[--C-:B------:R-:W-:Y:S01]  /*2780*/  @!P6 IMAD.IADD R77, R77, 0x1, -R2.reuse ;  /* 0x000000014d4de824 */ /* 0x100fe200078e0a02 */
[C---:B------:R-:W-:Y:S01]  /*2790*/  ISETP.GT.U32.AND P6, PT, R2.reuse, R85, PT ;  /* 0x000000550200720c */ /* 0x040fe20003fc4070 */
[----:B------:R-:W-:Y:S01]  /*27a0*/  @!P5 IMAD.IADD R79, R79, 0x1, -R2 ;  /* 0x000000014f4fd824 */ /* 0x000fe200078e0a02 */
[C---:B------:R-:W-:Y:S01]  /*27b0*/  ISETP.GT.U32.AND P5, PT, R2.reuse, R87, PT ;  /* 0x000000570200720c */ /* 0x040fe20003fa4070 */
[----:B------:R-:W-:Y:S01]  /*27c0*/  @!P1 IMAD.MOV R51, RZ, RZ, -R51 ;  /* 0x000000ffff339224 */ /* 0x000fe200078e0a33 */
[C---:B------:R-:W-:Y:S01]  /*27d0*/  ISETP.GT.U32.AND P1, PT, R2.reuse, R83, PT ;  /* 0x000000530200720c */ /* 0x040fe20003f24070 */
[----:B------:R-:W-:Y:S02]  /*27e0*/  IMAD.MOV R10, RZ, RZ, -R10 ;  /* 0x000000ffff0a7224 */ /* 0x000fe400078e0a0a */
[----:B------:R-:W-:Y:S01]  /*27f0*/  @!P2 IMAD.MOV R43, RZ, RZ, -R43 ;  /* 0x000000ffff2ba224 */ /* 0x000fe200078e0a2b */
[----:B------:R-:W-:Y:S01]  /*2800*/  ISETP.GE.AND P2, PT, R99, RZ, PT ;  /* 0x000000ff6300720c */ /* 0x000fe20003f46270 */
[----:B------:R-:W-:-:S02]  /*2810*/  IMAD R89, R2, R10, R89 ;  /* 0x0000000a02597224 */ /* 0x000fc400078e0259 */
[----:B------:R-:W-:Y:S01]  /*2820*/  @!P0 IMAD.MOV R41, RZ, RZ, -R41 ;  /* 0x000000ffff298224 */ /* 0x000fe200078e0a29 */
[----:B------:R-:W-:Y:S01]  /*2830*/  ISETP.GE.AND P0, PT, R100, RZ, PT ;  /* 0x000000ff6400720c */ /* 0x000fe20003f06270 */
[--C-:B------:R-:W-:Y:S01]  /*2840*/  @!P3 IMAD.IADD R81, R81, 0x1, -R2.reuse ;  /* 0x000000015151b824 */ /* 0x100fe200078e0a02 */
[C---:B------:R-:W-:Y:S01]  /*2850*/  ISETP.GT.U32.AND P3, PT, R2.reuse, R89, PT ;  /* 0x000000590200720c */ /* 0x040fe20003f64070 */
[--C-:B------:R-:W-:Y:S02]  /*2860*/  @!P6 IMAD.IADD R85, R85, 0x1, -R2.reuse ;  /* 0x000000015555e824 */ /* 0x100fe400078e0a02 */
[--C-:B------:R-:W-:Y:S02]  /*2870*/  @!P5 IMAD.IADD R87, R87, 0x1, -R2.reuse ;  /* 0x000000015757d824 */ /* 0x100fe400078e0a02 */
[----:B------:R-:W-:Y:S01]  /*2880*/  @!P1 IMAD.IADD R83, R83, 0x1, -R2 ;  /* 0x0000000153539824 */ /* 0x000fe200078e0a02 */
[----:B------:R-:W-:Y:S01]  /*2890*/  ISETP.GT.U32.AND P1, PT, R2, R91, PT ;  /* 0x0000005b0200720c */ /* 0x000fe20003f24070 */
[----:B------:R-:W-:Y:S01]  /*28a0*/  @!P2 IMAD.MOV R49, RZ, RZ, -R49 ;  /* 0x000000ffff31a224 */ /* 0x000fe200078e0a31 */
[----:B------:R-:W-:Y:S01]  /*28b0*/  ISETP.GE.AND P2, PT, R94, RZ, PT ;  /* 0x000000ff5e00720c */ /* 0x000fe20003f46270 */
[----:B------:R-:W-:Y:S01]  /*28c0*/  @!P4 IMAD.MOV R57, RZ, RZ, -R57 ;  /* 0x000000ffff39c224 */ /* 0x000fe200078e0a39 */
[----:B------:R-:W-:Y:S01]  /*28d0*/  ISETP.GT.U32.AND P6, PT, R2, R85, PT ;  /* 0x000000550200720c */ /* 0x000fe20003fc4070 */
[----:B------:R-:W-:Y:S01]  /*28e0*/  IMAD.HI.U32 R6, R0, R103, RZ ;  /* 0x0000006700067227 */ /* 0x000fe200078e00ff */
[----:B------:R-:W-:-:S02]  /*28f0*/  ISETP.GE.AND P4, PT, R86, RZ, PT ;  /* 0x000000ff5600720c */ /* 0x000fc40003f86270 */
[----:B------:R-:W-:Y:S01]  /*2900*/  ISETP.GT.U32.AND P5, PT, R2, R87, PT ;  /* 0x000000570200720c */ /* 0x000fe20003fa4070 */
[----:B---3--:R-:W-:Y:S02]  /*2910*/  IMAD.MOV.U32 R99, RZ, RZ, R47 ;  /* 0x000000ffff637224 */ /* 0x008fe400078e002f */
[----:B------:R-:W-:Y:S02]  /*2920*/  IMAD.MOV R6, RZ, RZ, -R6 ;  /* 0x000000ffff067224 */ /* 0x000fe400078e0a06 */
[----:B------:R-:W-:Y:S01]  /*2930*/  @!P0 IMAD.MOV R99, RZ, RZ, -R99 ;  /* 0x000000ffff638224 */ /* 0x000fe200078e0a63 */
[----:B------:R-:W-:Y:S01]  /*2940*/  ISETP.GE.AND P0, PT, R96, RZ, PT ;  /* 0x000000ff6000720c */ /* 0x000fe20003f06270 */
[--C-:B------:R-:W-:Y:S02]  /*2950*/  @!P3 IMAD.IADD R89, R89, 0x1, -R2.reuse ;  /* 0x000000015959b824 */ /* 0x100fe400078e0a02 */
[C---:B------:R-:W-:Y:S02]  /*2960*/  IMAD R103, R2.reuse, R6, R103 ;  /* 0x0000000602677224 */ /* 0x040fe400078e0267 */
[--C-:B------:R-:W-:Y:S01]  /*2970*/  @!P1 IMAD.IADD R91, R91, 0x1, -R2.reuse ;  /* 0x000000015b5b9824 */ /* 0x100fe200078e0a02 */
[----:B------:R-:W-:Y:S01]  /*2980*/  ISETP.GT.U32.AND P3, PT, R2, R89, PT ;  /* 0x000000590200720c */ /* 0x000fe20003f64070 */
[----:B------:R-:W-:Y:S01]  /*2990*/  @!P2 IMAD.MOV R55, RZ, RZ, -R55 ;  /* 0x000000ffff37a224 */ /* 0x000fe200078e0a37 */
        /* <DEDUP_REMOVED lines=8> */
[----:B------:R-:W-:-:S02]  /*2a20*/  ISETP.GE.AND P1, PT, R80, RZ, PT ;  /* 0x000000ff5000720c */ /* 0x000fc40003f26270 */
[----:B----4-:R-:W-:Y:S01]  /*2a30*/  IABS R88, c[0x0][0x178] ;  /* 0x00005e0000587a13 */ /* 0x010fe20000000000 */
[----:B------:R-:W-:Y:S01]  /*2a40*/  IMAD.MOV R10, RZ, RZ, -R10 ;  /* 0x000000ffff0a7224 */ /* 0x000fe200078e0a0a */
[----:B------:R-:W1:Y:S01]  /*2a50*/  S2R R80, SR_TID.X ;  /* 0x0000000000507919 */ /* 0x000e620000002100 */
[----:B------:R-:W-:Y:S01]  /*2a60*/  @!P0 IMAD.MOV R53, RZ, RZ, -R53 ;  /* 0x000000ffff358224 */ /* 0x000fe200078e0a35 */
[----:B------:R-:W-:Y:S01]  /*2a70*/  ISETP.GE.AND P0, PT, R90, RZ, PT ;  /* 0x000000ff5a00720c */ /* 0x000fe20003f06270 */
[C---:B------:R-:W-:Y:S02]  /*2a80*/  IMAD R107, R2.reuse, R10, R107 ;  /* 0x0000000a026b7224 */ /* 0x040fe400078e026b */
[--C-:B------:R-:W-:Y:S01]  /*2a90*/  @!P3 IMAD.IADD R89, R89, 0x1, -R2.reuse ;  /* 0x000000015959b824 */ /* 0x100fe200078e0a02 */
[----:B------:R-:W-:Y:S01]  /*2aa0*/  ISETP.GT.U32.AND P3, PT, R2, R105, PT ;  /* 0x000000690200720c */ /* 0x000fe20003f64070 */
[----:B------:R-:W-:Y:S01]  /*2ab0*/  @!P2 IMAD.MOV R61, RZ, RZ, -R61 ;  /* 0x000000ffff3da224 */ /* 0x000fe200078e0a3d */
[----:B------:R-:W-:Y:S01]  /*2ac0*/  ISETP.GE.AND P2, PT, R82, RZ, PT ;  /* 0x000000ff5200720c */ /* 0x000fe20003f46270 */
[----:B------:R-:W-:-:S02]  /*2ad0*/  @!P6 IMAD.IADD R101, R101, 0x1, -R2 ;  /* 0x000000016565e824 */ /* 0x000fc400078e0a02 */
[--C-:B------:R-:W-:Y:S02]  /*2ae0*/  @!P5 IMAD.IADD R103, R103, 0x1, -R2.reuse ;  /* 0x000000016767d824 */ /* 0x100fe400078e0a02 */
[--C-:B------:R-:W-:Y:S01]  /*2af0*/  @!P4 IMAD.IADD R91, R91, 0x1, -R2.reuse ;  /* 0x000000015b5bc824 */ /* 0x100fe200078e0a02 */
[C---:B------:R-:W-:Y:S01]  /*2b00*/  ISETP.GT.U32.AND P4, PT, R2.reuse, R107, PT ;  /* 0x0000006b0200720c */ /* 0x040fe20003f84070 */
[----:B------:R-:W-:Y:S01]  /*2b10*/  @!P1 IMAD.MOV R69, RZ, RZ, -R69 ;  /* 0x000000ffff459224 */ /* 0x000fe200078e0a45 */
[----:B------:R-:W-:Y:S01]  /*2b20*/  ISETP.GT.U32.AND P6, PT, R2, R101, PT ;  /* 0x000000650200720c */ /* 0x000fe20003fc4070 */
[----:B------:R-:W-:Y:S01]  /*2b30*/  @!P0 IMAD.MOV R59, RZ, RZ, -R59 ;  /* 0x000000ffff3b8224 */ /* 0x000fe200078e0a3b */
[----:B------:R-:W-:Y:S01]  /*2b40*/  ISETP.GE.AND P1, PT, R74, RZ, PT ;  /* 0x000000ff4a00720c */ /* 0x000fe20003f26270 */
[----:B------:R-:W-:Y:S01]  /*2b50*/  @!P3 IMAD.IADD R105, R105, 0x1, -R2 ;  /* 0x000000016969b824 */ /* 0x000fe200078e0a02 */
[----:B------:R-:W-:Y:S01]  /*2b60*/  ISETP.GT.U32.AND P5, PT, R2, R103, PT ;  /* 0x000000670200720c */ /* 0x000fe20003fa4070 */
[----:B------:R-:W-:Y:S01]  /*2b70*/  @!P2 IMAD.MOV R67, RZ, RZ, -R67 ;  /* 0x000000ffff43a224 */ /* 0x000fe200078e0a43 */
[----:B------:R-:W-:Y:S01]  /*2b80*/  ISETP.GE.AND P0, PT, R84, RZ, PT ;  /* 0x000000ff5400720c */ /* 0x000fe20003f06270 */
[----:B------:R-:W-:Y:S01]  /*2b90*/  IMAD R113, R2, R12, R113 ;  /* 0x0000000c02717224 */ /* 0x000fe200078e0271 */
[----:B------:R-:W-:Y:S01]  /*2ba0*/  ISETP.GE.AND P2, PT, R76, RZ, PT ;  /* 0x000000ff4c00720c */ /* 0x000fe20003f46270 */
[----:B------:R-:W-:Y:S01]  /*2bb0*/  IMAD.HI.U32 R6, R0, R117, RZ ;  /* 0x0000007500067227 */ /* 0x000fe200078e00ff */
[----:B------:R-:W-:-:S02]  /*2bc0*/  ISETP.GT.U32.AND P3, PT, R2, R105, PT ;  /* 0x000000690200720c */ /* 0x000fc40003f64070 */
[----:B-1----:R-:W-:Y:S01]  /*2bd0*/  LOP3.LUT R108, R80, 0x1f, RZ, 0xc0, !PT ;  /* 0x0000001f506c7812 */ /* 0x002fe200078ec0ff */
        /* <DEDUP_REMOVED lines=27> */
[----:B------:R-:W-:Y:S01]  /*2d90*/  @!P2 IMAD.MOV R81, RZ, RZ, -R81 ;  /* 0x000000ffff51a224 */ /* 0x000fe200078e0a51 */
[----:B------:R-:W-:Y:S01]  /*2da0*/  ISETP.GE.AND P2, PT, R62, RZ, PT ;  /* 0x000000ff3e00720c */ /* 0x000fe20003f46270 */
[----:B------:R-:W-:Y:S02]  /*2db0*/  IMAD.MOV R10, RZ, RZ, -R10 ;  /* 0x000000ffff0a7224 */ /* 0x000fe400078e0a0a */
        /* <DEDUP_REMOVED lines=13> */
[----:B------:R-:W-:-:S03]  /*2e90*/  ISETP.GE.AND P1, PT, R52, RZ, PT ;  /* 0x000000ff3400720c */ /* 0x000fc60003f26270 */
[----:B------:R-:W-:Y:S01]  /*2ea0*/  @!P2 IMAD.MOV R87, RZ, RZ, -R87 ;  /* 0x000000ffff57a224 */ /* 0x000fe200078e0a57 */
[----:B------:R-:W-:Y:S01]  /*2eb0*/  ISETP.GE.AND P2, PT, R54, RZ, PT ;  /* 0x000000ff3600720c */ /* 0x000fe20003f46270 */
[----:B------:R-:W-:Y:S02]  /*2ec0*/  IMAD.MOV R10, RZ, RZ, -R6 ;  /* 0x000000ffff0a7224 */ /* 0x000fe400078e0a06 */
[--C-:B------:R-:W-:Y:S01]  /*2ed0*/  @!P3 IMAD.IADD R117, R117, 0x1, -R2.reuse ;  /* 0x000000017575b824 */ /* 0x100fe200078e0a02 */
[C---:B------:R-:W-:Y:S01]  /*2ee0*/  ISETP.GT.U32.AND P3, PT, R2.reuse, R125, PT ;  /* 0x0000007d0200720c */ /* 0x040fe20003f64070 */
[----:B------:R-:W-:Y:S02]  /*2ef0*/  IMAD R127, R2, R10, R127 ;  /* 0x0000000a027f7224 */ /* 0x000fe400078e027f */
[----:B------:R-:W-:Y:S01]  /*2f00*/  @!P0 IMAD.MOV R85, RZ, RZ, -R85 ;  /* 0x000000ffff558224 */ /* 0x000fe200078e0a55 */
[----:B------:R-:W-:Y:S01]  /*2f10*/  ISETP.GE.AND P0, PT, R56, RZ, PT ;  /* 0x000000ff3800720c */ /* 0x000fe20003f06270 */
[----:B------:R-:W-:-:S02]  /*2f20*/  @!P6 IMAD.IADD R121, R121, 0x1, -R2 ;  /* 0x000000017979e824 */ /* 0x000fc400078e0a02 */
[--C-:B------:R-:W-:Y:S02]  /*2f30*/  @!P5 IMAD.IADD R123, R123, 0x1, -R2.reuse ;  /* 0x000000017b7bd824 */ /* 0x100fe400078e0a02 */
[----:B------:R-:W-:Y:S01]  /*2f40*/  @!P4 IMAD.IADD R119, R119, 0x1, -R2 ;  /* 0x000000017777c824 */ /* 0x000fe200078e0a02 */
[----:B------:R-:W-:Y:S01]  /*2f50*/  ISETP.GT.U32.AND P4, PT, R2, R127, PT ;  /* 0x0000007f0200720c */ /* 0x000fe20003f84070 */
[----:B------:R-:W-:Y:S01]  /*2f60*/  IMAD.HI.U32 R4, R0, R129, RZ ;  /* 0x0000008100047227 */ /* 0x000fe200078e00ff */
[C---:B------:R-:W-:Y:S02]  /*2f70*/  ISETP.GT.U32.AND P6, PT, R2.reuse, R121, PT ;  /* 0x000000790200720c */ /* 0x040fe40003fc4070 */
[----:B------:R-:W-:Y:S01]  /*2f80*/  ISETP.GT.U32.AND P5, PT, R2, R123, PT ;  /* 0x0000007b0200720c */ /* 0x000fe20003fa4070 */
[----:B------:R-:W-:Y:S01]  /*2f90*/  @!P2 IMAD.MOV R101, RZ, RZ, -R101 ;  /* 0x000000ffff65a224 */ /* 0x000fe200078e0a65 */
[----:B------:R-:W-:Y:S01]  /*2fa0*/  ISETP.GE.AND P2, PT, R48, RZ, PT ;  /* 0x000000ff3000720c */ /* 0x000fe20003f46270 */
[----:B------:R-:W-:Y:S01]  /*2fb0*/  @!P1 IMAD.MOV R103, RZ, RZ, -R103 ;  /* 0x000000ffff679224 */ /* 0x000fe200078e0a67 */
[----:B------:R-:W-:Y:S01]  /*2fc0*/  ISETP.GE.AND P1, PT, R46, RZ, PT ;  /* 0x000000ff2e00720c */ /* 0x000fe20003f26270 */
[----:B------:R-:W-:-:S04]  /*2fd0*/  IMAD.HI.U32 R6, R0, R131, RZ ;  /* 0x0000008300067227 */ /* 0x000fc800078e00ff */
[----:B------:R-:W-:Y:S02]  /*2fe0*/  IMAD.MOV R4, RZ, RZ, -R4 ;  /* 0x000000ffff047224 */ /* 0x000fe400078e0a04 */
[----:B------:R-:W-:Y:S02]  /*2ff0*/  IMAD.MOV R6, RZ, RZ, -R6 ;  /* 0x000000ffff067224 */ /* 0x000fe400078e0a06 */
[--C-:B------:R-:W-:Y:S02]  /*3000*/  @!P3 IMAD.IADD R125, R125, 0x1, -R2.reuse ;  /* 0x000000017d7db824 */ /* 0x100fe400078e0a02 */
[----:B------:R-:W-:Y:S02]  /*3010*/  IMAD R129, R2, R4, R129 ;  /* 0x0000000402817224 */ /* 0x000fe400078e0281 */
[----:B------:R-:W-:Y:S01]  /*3020*/  @!P0 IMAD.MOV R91, RZ, RZ, -R91 ;  /* 0x000000ffff5b8224 */ /* 0x000fe200078e0a5b */
[----:B------:R-:W-:Y:S01]  /*3030*/  ISETP.GE.AND P0, PT, R50, RZ, PT ;  /* 0x000000ff3200720c */ /* 0x000fe20003f06270 */
[C---:B------:R-:W-:Y:S01]  /*3040*/  IMAD R131, R2.reuse, R6, R131 ;  /* 0x0000000602837224 */ /* 0x040fe200078e0283 */
[----:B------:R-:W-:Y:S01]  /*3050*/  ISETP.GT.U32.AND P3, PT, R2, R125, PT ;  /* 0x0000007d0200720c */ /* 0x000fe20003f64070 */
[----:B------:R-:W-:Y:S01]  /*3060*/  @!P4 IMAD.IADD R127, R127, 0x1, -R2 ;  /* 0x000000017f7fc824 */ /* 0x000fe200078e0a02 */
[----:B------:R-:W-:Y:S01]  /*3070*/  ISETP.GE.AND P4, PT, R38, RZ, PT ;  /* 0x000000ff2600720c */ /* 0x000fe20003f86270 */
[----:B------:R-:W-:Y:S01]  /*3080*/  IMAD.MOV.U32 R111, RZ, RZ, R109 ;  /* 0x000000ffff6f7224 */ /* 0x000fe200078e006d */
[----:B------:R-:W-:Y:S01]  /*3090*/  LOP3.LUT R50, RZ, c[0x0][0x17c], RZ, 0x33, !PT ;  /* 0x00005f00ff327a12 */ /* 0x000fe200078e33ff */
[----:B------:R-:W-:-:S04]  /*30a0*/  IMAD.HI.U32 R4, R0, R133, RZ ;  /* 0x0000008500047227 */ /* 0x000fc800078e00ff */
        /* <DEDUP_REMOVED lines=10> */
[----:B------:R-:W-:Y:S02]  /*3150*/  IMAD.MOV R6, RZ, RZ, -R6 ;  /* 0x000000ffff067224 */ /* 0x000fe400078e0a06 */
[----:B------:R-:W-:Y:S02]  /*3160*/  IMAD R133, R2, R4, R133 ;  /* 0x0000000402857224 */ /* 0x000fe400078e0285 */
[----:B------:R-:W-:Y:S01]  /*3170*/  @!P0 IMAD.MOV R105, RZ, RZ, -R105 ;  /* 0x000000ffff698224 */ /* 0x000fe200078e0a69 */
[----:B------:R-:W-:Y:S01]  /*3180*/  ISETP.GE.AND P0, PT, R44, RZ, PT ;  /* 0x000000ff2c00720c */ /* 0x000fe20003f06270 */
[C---:B------:R-:W-:Y:S02]  /*3190*/  IMAD R135, R2.reuse, R6, R135 ;  /* 0x0000000602877224 */ /* 0x040fe400078e0287 */
[--C-:B------:R-:W-:Y:S01]  /*31a0*/  @!P3 IMAD.IADD R125, R125, 0x1, -R2.reuse ;  /* 0x000000017d7db824 */ /* 0x100fe200078e0a02 */
[----:B------:R-:W-:Y:S01]  /*31b0*/  ISETP.GT.U32.AND P3, PT, R2, R133, PT ;  /* 0x000000850200720c */ /* 0x000fe20003f64070 */
[----:B------:R-:W-:-:S02]  /*31c0*/  @!P6 IMAD.IADD R129, R129, 0x1, -R2 ;  /* 0x000000018181e824 */ /* 0x000fc400078e0a02 */
[--C-:B------:R-:W-:Y:S01]  /*31d0*/  @!P5 IMAD.IADD R131, R131, 0x1, -R2.reuse ;  /* 0x000000018383d824 */ /* 0x100fe200078e0a02 */
[----:B------:R-:W-:Y:S01]  /*31e0*/  ISETP.GE.AND P5, PT, R32, RZ, PT ;  /* 0x000000ff2000720c */ /* 0x000fe20003fa6270 */
[----:B------:R-:W-:Y:S01]  /*31f0*/  @!P2 IMAD.MOV R117, RZ, RZ, -R117 ;  /* 0x000000ffff75a224 */ /* 0x000fe200078e0a75 */
[----:B------:R-:W-:Y:S01]  /*3200*/  ISETP.GE.AND P2, PT, R34, RZ, PT ;  /* 0x000000ff2200720c */ /* 0x000fe20003f46270 */
[----:B------:R-:W-:Y:S01]  /*3210*/  @!P1 IMAD.IADD R127, R127, 0x1, -R2 ;  /* 0x000000017f7f9824 */ /* 0x000fe200078e0a02 */
[----:B------:R-:W-:Y:S01]  /*3220*/  ISETP.GT.U32.AND P1, PT, R2, R135, PT ;  /* 0x000000870200720c */ /* 0x000fe20003f24070 */
[----:B------:R-:W-:Y:S01]  /*3230*/  IMAD.HI.U32 R4, R0, R137, RZ ;  /* 0x0000008900047227 */ /* 0x000fe200078e00ff */
[----:B------:R-:W-:-:S03]  /*3240*/  ISETP.GT.U32.AND P6, PT, R2, R129, PT ;  /* 0x000000810200720c */ /* 0x000fc60003fc4070 */
[----:B------:R-:W-:Y:S02]  /*3250*/  IMAD.MOV.U32 R115, RZ, RZ, R113 ;  /* 0x000000ffff737224 */ /* 0x000fe400078e0071 */
[----:B------:R-:W-:Y:S01]  /*3260*/  @!P4 IMAD.MOV R119, RZ, RZ, -R119 ;  /* 0x000000ffff77c224 */ /* 0x000fe200078e0a77 */
[----:B------:R-:W-:Y:S01]  /*3270*/  ISETP.GT.U32.AND P4, PT, R2, R131, PT ;  /* 0x000000830200720c */ /* 0x000fe20003f84070 */
[----:B------:R-:W-:-:S04]  /*3280*/  IMAD.HI.U32 R6, R0, R139, RZ ;  /* 0x0000008b00067227 */ /* 0x000fc800078e00ff */
[----:B------:R-:W-:Y:S02]  /*3290*/  IMAD.MOV R4, RZ, RZ, -R4 ;  /* 0x000000ffff047224 */ /* 0x000fe400078e0a04 */
[----:B------:R-:W-:Y:S01]  /*32a0*/  @!P0 IMAD.MOV R115, RZ, RZ, -R115 ;  /* 0x000000ffff738224 */ /* 0x000fe200078e0a73 */
[----:B------:R-:W-:Y:S01]  /*32b0*/  ISETP.GE.AND P0, PT, R36, RZ, PT ;  /* 0x000000ff2400720c */ /* 0x000fe20003f06270 */
[----:B------:R-:W-:Y:S02]  /*32c0*/  IMAD.MOV R6, RZ, RZ, -R6 ;  /* 0x000000ffff067224 */ /* 0x000fe400078e0a06 */
[----:B------:R-:W-:Y:S01]  /*32d0*/  @!P3 IMAD.IADD R133, R133, 0x1, -R2 ;  /* 0x000000018585b824 */ /* 0x000fe200078e0a02 */
[----:B------:R-:W-:Y:S01]  /*32e0*/  ISETP.GE.AND P3, PT, R28, RZ, PT ;  /* 0x000000ff1c00720c */ /* 0x000fe20003f66270 */
[C---:B------:R-:W-:Y:S02]  /*32f0*/  IMAD R137, R2.reuse, R4, R137 ;  /* 0x0000000402897224 */ /* 0x040fe400078e0289 */
[----:B------:R-:W-:-:S02]  /*3300*/  IMAD R139, R2, R6, R139 ;  /* 0x00000006028b7224 */ /* 0x000fc400078e028b */
[----:B------:R-:W-:Y:S01]  /*3310*/  @!P2 IMAD.MOV R123, RZ, RZ, -R123 ;  /* 0x000000ffff7ba224 */ /* 0x000fe200078e0a7b */
[----:B------:R-:W-:Y:S01]  /*3320*/  ISETP.GT.U32.AND P2, PT, R2, R133, PT ;  /* 0x000000850200720c */ /* 0x000fe20003f44070 */
[----:B------:R-:W-:Y:S01]  /*3330*/  @!P1 IMAD.IADD R135, R135, 0x1, -R2 ;  /* 0x0000000187879824 */ /* 0x000fe200078e0a02 */
[----:B------:R-:W-:Y:S01]  /*3340*/  ISETP.GE.AND P1, PT, R26, RZ, PT ;  /* 0x000000ff1a00720c */ /* 0x000fe20003f26270 */
[----:B------:R-:W-:-:S04]  /*3350*/  IMAD.HI.U32 R0, R0, R141, RZ ;  /* 0x0000008d00007227 */ /* 0x000fc800078e00ff */
        /* <DEDUP_REMOVED lines=10> */
[--C-:B------:R-:W-:Y:S02]  /*3400*/  @!P2 IMAD.IADD R133, R133, 0x1, -R2.reuse ;  /* 0x000000018585a824 */ /* 0x100fe400078e0a02 */
[--C-:B------:R-:W-:Y:S01]  /*3410*/  @!P6 IMAD.IADD R137, R137, 0x1, -R2.reuse ;  /* 0x000000018989e824 */ /* 0x100fe200078e0a02 */
[----:B------:R-:W-:Y:S01]  /*3420*/  ISETP.GT.U32.AND P2, PT, R2, R141, PT ;  /* 0x0000008d0200720c */ /* 0x000fe20003f44070 */
[--C-:B------:R-:W-:Y:S02]  /*3430*/  @!P4 IMAD.IADD R139, R139, 0x1, -R2.reuse ;  /* 0x000000018b8bc824 */ /* 0x100fe400078e0a02 */
[----:B------:R-:W-:Y:S01]  /*3440*/  @!P5 IMAD.IADD R135, R135, 0x1, -R2 ;  /* 0x000000018787d824 */ /* 0x000fe200078e0a02 */
[----:B------:R-:W-:Y:S01]  /*3450*/  ISETP.GE.AND P5, PT, R22, RZ, PT ;  /* 0x000000ff1600720c */ /* 0x000fe20003fa6270 */
[----:B------:R-:W-:Y:S01]  /*3460*/  @!P3 IMAD.MOV R129, RZ, RZ, -R129 ;  /* 0x000000ffff81b224 */ /* 0x000fe200078e0a81 */
[----:B------:R-:W-:Y:S01]  /*3470*/  ISETP.GT.U32.AND P6, PT, R2, R137, PT ;  /* 0x000000890200720c */ /* 0x000fe20003fc4070 */
[----:B------:R-:W-:Y:S01]  /*3480*/  @!P0 IMAD.MOV R127, RZ, RZ, -R127 ;  /* 0x000000ffff7f8224 */ /* 0x000fe200078e0a7f */
[----:B------:R-:W-:Y:S01]  /*3490*/  ISETP.GE.AND P0, PT, R24, RZ, PT ;  /* 0x000000ff1800720c */ /* 0x000fe20003f06270 */
[----:B------:R-:W-:Y:S01]  /*34a0*/  IMAD.MOV.U32 R0, RZ, RZ, c[0x0][0x180] ;  /* 0x00006000ff007624 */ /* 0x000fe200078e00ff */
[----:B------:R-:W-:Y:S01]  /*34b0*/  ISETP.GT.U32.AND P3, PT, R2, R139, PT ;  /* 0x0000008b0200720c */ /* 0x000fe20003f64070 */
[----:B------:R-:W-:-:S02]  /*34c0*/  @!P1 IMAD.MOV R131, RZ, RZ, -R131 ;  /* 0x000000ffff839224 */ /* 0x000fc400078e0a83 */
[----:B------:R-:W-:Y:S01]  /*34d0*/  @!P2 IMAD.IADD R141, R141, 0x1, -R2 ;  /* 0x000000018d8da824 */ /* 0x000fe200078e0a02 */
[C---:B------:R-:W-:Y:S01]  /*34e0*/  IADD3 R4, R0.reuse, -0x2f, RZ ;  /* 0xffffffd100047810 */ /* 0x040fe20007ffe0ff */
[----:B------:R-:W-:Y:S01]  /*34f0*/  IMAD.MOV R78, RZ, RZ, -R72 ;  /* 0x000000ffff4e7224 */ /* 0x000fe200078e0a48 */
[----:B------:R-:W-:Y:S01]  /*3500*/  IADD3 R6, R0, -0x30, RZ ;  /* 0xffffffd000067810 */ /* 0x000fe20007ffe0ff */
[----:B------:R-:W-:Y:S01]  /*3510*/  @!P5 IMAD.MOV R135, RZ, RZ, -R135 ;  /* 0x000000ffff87d224 */ /* 0x000fe200078e0a87 */
[----:B------:R-:W-:Y:S01]  /*3520*/  ISETP.GT.U32.AND P2, PT, R2, R141, PT ;  /* 0x0000008d0200720c */ /* 0x000fe20003f44070 */
[--C-:B------:R-:W-:Y:S01]  /*3530*/  @!P6 IMAD.IADD R137, R137, 0x1, -R2.reuse ;  /* 0x000000018989e824 */ /* 0x100fe200078e0a02 */
[----:B------:R-:W-:Y:S01]  /*3540*/  ISETP.GE.AND P5, PT, R16, RZ, PT ;  /* 0x000000ff1000720c */ /* 0x000fe20003fa6270 */
[----:B------:R-:W-:Y:S01]  /*3550*/  @!P0 IMAD.MOV R133, RZ, RZ, -R133 ;  /* 0x000000ffff858224 */ /* 0x000fe200078e0a85 */
[----:B------:R-:W-:Y:S01]  /*3560*/  ISETP.GE.AND P6, PT, R20, RZ, PT ;  /* 0x000000ff1400720c */ /* 0x000fe20003fc6270 */
[--C-:B------:R-:W-:Y:S01]  /*3570*/  @!P3 IMAD.IADD R139, R139, 0x1, -R2.reuse ;  /* 0x000000018b8bb824 */ /* 0x100fe200078e0a02 */
[----:B------:R-:W-:Y:S01]  /*3580*/  ISETP.GE.AND P0, PT, R18, RZ, PT ;  /* 0x000000ff1200720c */ /* 0x000fe20003f06270 */
[----:B------:R-:W-:Y:S01]  /*3590*/  IMAD R75, R60, R78, R75 ;  /* 0x0000004e3c4b7224 */ /* 0x000fe200078e024b */
[----:B------:R-:W-:Y:S01]  /*35a0*/  ISETP.GE.AND P3, PT, R14, RZ, PT ;  /* 0x000000ff0e00720c */ /* 0x000fe20003f66270 */
[----:B------:R-:W-:Y:S01]  /*35b0*/  IMAD.SHL.U32 R252, R108, 0x4, RZ ;  /* 0x000000046cfc7824 */ /* 0x000fe200078e00ff */
[----:B------:R-:W-:Y:S01]  /*35c0*/  ISETP.GE.U32.AND P4, PT, R4, 0x7fffffb2, PT ;  /* 0x7fffffb20400780c */ /* 0x000fe20003f86070 */
[----:B------:R-:W-:Y:S01]  /*35d0*/  IMAD.IADD R75, R42, 0x1, R75 ;  /* 0x000000012a4b7824 */ /* 0x000fe200078e024b */
[C---:B------:R-:W-:Y:S01]  /*35e0*/  IADD3 R4, R0.reuse, -0x2d, RZ ;  /* 0xffffffd300047810 */ /* 0x040fe20007ffe0ff */
[----:B------:R-:W-:Y:S01]  /*35f0*/  @!P2 IMAD.IADD R141, R141, 0x1, -R2 ;  /* 0x000000018d8da824 */ /* 0x000fe200078e0a02 */
[----:B------:R-:W-:Y:S01]  /*3600*/  IADD3 R2, R0, -0x2c, RZ ;  /* 0xffffffd400027810 */ /* 0x000fe20007ffe0ff */
[----:B------:R-:W-:Y:S01]  /*3610*/  @!P5 IMAD.MOV R143, RZ, RZ, -R143 ;  /* 0x000000ffff8fd224 */ /* 0x000fe200078e0a8f */
[----:B------:R-:W-:Y:S01]  /*3620*/  ISETP.NE.AND P5, PT, RZ, c[0x0][0x17c], PT ;  /* 0x00005f00ff007a0c */ /* 0x000fe20003fa5270 */
[----:B------:R-:W-:Y:S01]  /*3630*/  @!P6 IMAD.MOV R137, RZ, RZ, -R137 ;  /* 0x000000ffff89e224 */ /* 0x000fe200078e0a89 */
[----:B------:R-:W-:Y:S01]  /*3640*/  ISETP.GE.U32.AND P1, PT, R6, 0x7fffffb1, PT ;  /* 0x7fffffb10600780c */ /* 0x000fe20003f26070 */
[----:B------:R-:W-:Y:S01]  /*3650*/  @!P0 IMAD.MOV R139, RZ, RZ, -R139 ;  /* 0x000000ffff8b8224 */ /* 0x000fe200078e0a8b */
[----:B------:R-:W-:Y:S01]  /*3660*/  ISETP.GE.U32.AND P6, PT, R4, 0x7fffffb4, PT ;  /* 0x7fffffb40400780c */ /* 0x000fe20003fc6070 */
[----:B------:R-:W-:Y:S01]  /*3670*/  @!P3 IMAD.MOV R141, RZ, RZ, -R141 ;  /* 0x000000ffff8db224 */ /* 0x000fe200078e0a8d */
[C---:B------:R-:W-:Y:S01]  /*3680*/  IADD3 R6, R0.reuse, -0x2e, RZ ;  /* 0xffffffd200067810 */ /* 0x040fe20007ffe0ff */
[----:B------:R-:W-:Y:S01]  /*3690*/  IMAD R203, R75, 0x40, R108 ;  /* 0x000000404bcb7824 */ /* 0x000fe200078e026c */
[----:B------:R-:W-:-:S02]  /*36a0*/  IADD3 R4, R0, -0x2b, RZ ;  /* 0xffffffd500047810 */ /* 0x000fc40007ffe0ff */
[----:B------:R-:W-:Y:S02]  /*36b0*/  SEL R35, R50, R19, !P5 ;  /* 0x0000001332237207 */ /* 0x000fe40006800000 */
[----:B------:R-:W-:Y:S01]  /*36c0*/  ISETP.GE.U32.AND P3, PT, R2, 0x7fffffb5, PT ;  /* 0x7fffffb50200780c */ /* 0x000fe20003f66070 */
[----:B------:R-:W-:Y:S01]  /*36d0*/  STL.64 [R1+0x370], R202 ;  /* 0x000370ca01007387 */ /* 0x000fe20000100a00 */
[C---:B------:R-:W-:Y:S01]  /*36e0*/  SEL R46, R50.reuse, R7, !P5 ;  /* 0x00000007322e7207 */ /* 0x040fe20006800000 */
[----:B------:R-:W-:Y:S01]  /*36f0*/  IMAD R35, R35, c[0x0][0x190], RZ ;  /* 0x0000640023237a24 */ /* 0x000fe200078e02ff */
[C---:B------:R-:W-:Y:S02]  /*3700*/  SEL R39, R50.reuse, R13, !P5 ;  /* 0x0000000d32277207 */ /* 0x040fe40006800000 */
[C---:B------:R-:W-:Y:S02]  /*3710*/  SEL R32, R50.reuse, R23, !P5 ;  /* 0x0000001732207207 */ /* 0x040fe40006800000 */
[----:B------:R-:W-:-:S02]  /*3720*/  SEL R30, R50, R27, !P5 ;  /* 0x0000001b321e7207 */ /* 0x000fc40006800000 */
[C---:B------:R-:W-:Y:S02]  /*3730*/  SEL R19, R50.reuse, R43, !P5 ;  /* 0x0000002b32137207 */ /* 0x040fe40006800000 */
[C---:B------:R-:W-:Y:S02]  /*3740*/  SEL R48, R50.reuse, R3, !P5 ;  /* 0x0000000332307207 */ /* 0x040fe40006800000 */
[C---:B------:R-:W-:Y:S02]  /*3750*/  SEL R38, R50.reuse, R15, !P5 ;  /* 0x0000000f32267207 */ /* 0x040fe40006800000 */
[----:B------:R-:W-:Y:S01]  /*3760*/  SEL R27, R50, R93, !P5 ;  /* 0x0000005d321b7207 */ /* 0x000fe20006800000 */
[----:B------:R-:W-:Y:S01]  /*3770*/  IMAD R48, R48, c[0x0][0x190], RZ ;  /* 0x0000640030307a24 */ /* 0x000fe200078e02ff */
[C---:B------:R-:W-:Y:S02]  /*3780*/  SEL R26, R50.reuse, R33, !P5 ;  /* 0x00000021321a7207 */ /* 0x040fe40006800000 */
[----:B------:R-:W-:-:S02]  /*3790*/  SEL R23, R50, R37, !P5 ;  /* 0x0000002532177207 */ /* 0x000fc40006800000 */
[----:B------:R-:W-:Y:S01]  /*37a0*/  SEL R22, R50, R97, !P5 ;  /* 0x0000006132167207 */ /* 0x000fe20006800000 */
[----:B------:R-:W-:Y:S01]  /*37b0*/  IMAD R120, R26, c[0x0][0x190], RZ ;  /* 0x000064001a787a24 */ /* 0x000fe200078e02ff */
[C---:B------:R-:W-:Y:S02]  /*37c0*/  SEL R18, R50.reuse, R45, !P5 ;  /* 0x0000002d32127207 */ /* 0x040fe40006800000 */
[C---:B------:R-:W-:Y:S02]  /*37d0*/  SEL R7, R50.reuse, R61, !P5 ;  /* 0x0000003d32077207 */ /* 0x040fe40006800000 */
[C---:B------:R-:W-:Y:S02]  /*37e0*/  SEL R2, R50.reuse, R65, !P5 ;  /* 0x0000004132027207 */ /* 0x040fe40006800000 */
[----:B------:R-:W-:Y:S02]  /*37f0*/  SEL R13, R50, R69, !P5 ;  /* 0x00000045320d7207 */ /* 0x000fe40006800000 */
[----:B------:R-:W-:Y:S01]  /*3800*/  IADD3 R43, R0, -0x2a, RZ ;  /* 0xffffffd6002b7810 */ /* 0x000fe20007ffe0ff */
[----:B------:R-:W-:Y:S01]  /*3810*/  IMAD R124, R2, c[0x0][0x190], RZ ;  /* 0x00006400027c7a24 */ /* 0x000fe200078e02ff */
[----:B------:R-:W-:-:S02]  /*3820*/  ISETP.GE.U32.AND P0, PT, R6, 0x7fffffb3, PT ;  /* 0x7fffffb30600780c */ /* 0x000fc40003f06070 */
[----:B------:R-:W-:Y:S02]  /*3830*/  ISETP.GE.U32.AND P2, PT, R4, 0x7fffffb6, PT ;  /* 0x7fffffb60400780c */ /* 0x000fe40003f46070 */
[C---:B------:R-:W-:Y:S02]  /*3840*/  SEL R47, R50.reuse, R5, !P5 ;  /* 0x00000005322f7207 */ /* 0x040fe40006800000 */
[C---:B------:R-:W-:Y:S02]  /*3850*/  SEL R44, R50.reuse, R9, !P5 ;  /* 0x00000009322c7207 */ /* 0x040fe40006800000 */
[C---:B------:R-:W-:Y:S01]  /*3860*/  SEL R40, R50.reuse, R11, !P5 ;  /* 0x0000000b32287207 */ /* 0x040fe20006800000 */
        /* <DEDUP_REMOVED lines=8> */
[C---:B------:R-:W-:Y:S02]  /*38f0*/  SEL R12, R50.reuse, R53, !P5 ;  /* 0x00000035320c7207 */ /* 0x040fe40006800000 */
[C---:B------:R-:W-:Y:S01]  /*3900*/  SEL R10, R50.reuse, R57, !P5 ;  /* 0x00000039320a7207 */ /* 0x040fe20006800000 */
[----:B------:R-:W-:Y:S01]  /*3910*/  IMAD R122, R15, c[0x0][0x190], RZ ;  /* 0x000064000f7a7a24 */ /* 0x000fe200078e02ff */
[----:B------:R-:W-:-:S02]  /*3920*/  SEL R45, R50, R73, !P5 ;  /* 0x00000049322d7207 */ /* 0x000fc40006800000 */
[C---:B------:R-:W-:Y:S02]  /*3930*/  SEL R61, R50.reuse, R77, !P5 ;  /* 0x0000004d323d7207 */ /* 0x040fe40006800000 */
[C---:B------:R-:W-:Y:S02]  /*3940*/  SEL R93, R50.reuse, R81, !P5 ;  /* 0x00000051325d7207 */ /* 0x040fe40006800000 */
[C---:B------:R-:W-:Y:S02]  /*3950*/  SEL R3, R50.reuse, R85, !P5 ;  /* 0x0000005532037207 */ /* 0x040fe40006800000 */
[C---:B------:R-:W-:Y:S02]  /*3960*/  SEL R33, R50.reuse, R89, !P5 ;  /* 0x0000005932217207 */ /* 0x040fe40006800000 */
[C---:B------:R-:W-:Y:S02]  /*3970*/  SEL R65, R50.reuse, R101, !P5 ;  /* 0x0000006532417207 */ /* 0x040fe40006800000 */
[----:B------:R-:W-:-:S02]  /*3980*/  SEL R97, R50, R105, !P5 ;  /* 0x0000006932617207 */ /* 0x000fc40006800000 */
[C---:B------:R-:W-:Y:S02]  /*3990*/  SEL R37, R50.reuse, R117, !P5 ;  /* 0x0000007532257207 */ /* 0x040fe40006800000 */
[C---:B------:R-:W-:Y:S02]  /*39a0*/  SEL R69, R50.reuse, R121, !P5 ;  /* 0x0000007932457207 */ /* 0x040fe40006800000 */
[C---:B------:R-:W-:Y:S02]  /*39b0*/  SEL R24, R50.reuse, R95, !P5 ;  /* 0x0000005f32187207 */ /* 0x040fe40006800000 */
[C---:B------:R-:W-:Y:S02]  /*39c0*/  SEL R16, R50.reuse, R99, !P5 ;  /* 0x0000006332107207 */ /* 0x040fe40006800000 */
[----:B------:R-:W-:Y:S01]  /*39d0*/  SEL R14, R50, R51, !P5 ;  /* 0x00000033320e7207 */ /* 0x000fe20006800000 */
        /* <DEDUP_REMOVED lines=9> */
[C---:B------:R-:W-:Y:S01]  /*3a70*/  SEL R49, R50.reuse, R91, !P5 ;  /* 0x0000005b32317207 */ /* 0x040fe20006800000 */
[----:B------:R-:W-:Y:S01]  /*3a80*/  IMAD R126, R109, c[0x0][0x190], RZ ;  /* 0x000064006d7e7a24 */ /* 0x000fe200078e02ff */
        /* <DEDUP_REMOVED lines=10> */
[C---:B------:R-:W-:Y:S01]  /*3b30*/  SEL R25, R50.reuse, R131, !P5 ;  /* 0x0000008332197207 */ /* 0x040fe20006800000 */
[----:B------:R-:W-:Y:S01]  /*3b40*/  IMAD R196, R117, c[0x0][0x190], RZ ;  /* 0x0000640075c47a24 */ /* 0x000fe200078e02ff */
[----:B------:R-:W-:-:S02]  /*3b50*/  SEL R41, R50, R133, !P5 ;  /* 0x0000008532297207 */ /* 0x000fc40006800000 */
[C---:B------:R-:W-:Y:S01]  /*3b60*/  SEL R57, R50.reuse, R135, !P5 ;  /* 0x0000008732397207 */ /* 0x040fe20006800000 */
[----:B------:R-:W-:Y:S01]  /*3b70*/  IMAD R36, R25, c[0x0][0x190], RZ ;  /* 0x0000640019247a24 */ /* 0x000fe200078e02ff */
[C---:B------:R-:W-:Y:S02]  /*3b80*/  SEL R73, R50.reuse, R137, !P5 ;  /* 0x0000008932497207 */ /* 0x040fe40006800000 */
[C---:B------:R-:W-:Y:S02]  /*3b90*/  SEL R89, R50.reuse, R139, !P5 ;  /* 0x0000008b32597207 */ /* 0x040fe40006800000 */
[C---:B------:R-:W-:Y:S02]  /*3ba0*/  SEL R105, R50.reuse, R141, !P5 ;  /* 0x0000008d32697207 */ /* 0x040fe40006800000 */
[----:B------:R-:W-:Y:S02]  /*3bb0*/  SEL R121, R50, R143, !P5 ;  /* 0x0000008f32797207 */ /* 0x000fe40006800000 */
[----:B------:R-:W-:Y:S01]  /*3bc0*/  IADD3 R50, R0, -0x27, RZ ;  /* 0xffffffd900327810 */ /* 0x000fe20007ffe0ff */
[----:B------:R-:W-:Y:S01]  /*3bd0*/  IMAD R116, R105, c[0x0][0x190], RZ ;  /* 0x0000640069747a24 */ /* 0x000fe200078e02ff */
[----:B------:R-:W-:Y:S01]  /*3be0*/  SEL R67, RZ, 0x1fffe, P4 ;  /* 0x0001fffeff437807 */ /* 0x000fe20002000000 */
[----:B------:R-:W-:Y:S01]  /*3bf0*/  IMAD R198, R121, c[0x0][0x190], RZ ;  /* 0x0000640079c67a24 */ /* 0x000fe200078e02ff */
[----:B------:R-:W-:-:S02]  /*3c00*/  ISETP.GE.U32.AND P4, PT, R43, 0x7fffffb7, PT ;  /* 0x7fffffb72b00780c */ /* 0x000fc40003f86070 */
[----:B------:R-:W-:Y:S02]  /*3c10*/  IADD3 R43, R0, -0x28, RZ ;  /* 0xffffffd8002b7810 */ /* 0x000fe40007ffe0ff */
[----:B------:R-:W-:Y:S02]  /*3c20*/  SEL R63, RZ, 0x1, P1 ;  /* 0x00000001ff3f7807 */ /* 0x000fe40000800000 */
[----:B------:R-:W-:Y:S02]  /*3c30*/  ISETP.GE.U32.AND P1, PT, R50, 0x7fffffba, PT ;  /* 0x7fffffba3200780c */ /* 0x000fe40003f26070 */
[----:B------:R-:W-:Y:S01]  /*3c40*/  IADD3 R50, R0, -0x25, RZ ;  /* 0xffffffdb00327810 */ /* 0x000fe20007ffe0ff */
[----:B------:R-:W-:Y:S01]  /*3c50*/  IMAD.IADD R63, R63, 0x1, R67 ;  /* 0x000000013f3f7824 */ /* 0x000fe200078e0243 */
[----:B------:R-:W-:Y:S02]  /*3c60*/  SEL R70, RZ, 0x7fff8, P6 ;  /* 0x0007fff8ff467807 */ /* 0x000fe40003000000 */
[----:B------:R-:W-:-:S02]  /*3c70*/  ISETP.GE.U32.AND P6, PT, R43, 0x7fffffb9, PT ;  /* 0x7fffffb92b00780c */ /* 0x000fc40003fc6070 */
[C---:B------:R-:W-:Y:S02]  /*3c80*/  IADD3 R52, R0.reuse, -0x29, RZ ;  /* 0xffffffd700347810 */ /* 0x040fe40007ffe0ff */
[----:B------:R-:W-:Y:S02]  /*3c90*/  IADD3 R43, R0, -0x26, RZ ;  /* 0xffffffda002b7810 */ /* 0x000fe40007ffe0ff */
[----:B------:R-:W-:Y:S02]  /*3ca0*/  SEL R56, RZ, 0x4, P0 ;  /* 0x00000004ff387807 */ /* 0x000fe40000000000 */
[----:B------:R-:W-:Y:S02]  /*3cb0*/  ISETP.GE.U32.AND P0, PT, R50, 0x7fffffbc, PT ;  /* 0x7fffffbc3200780c */ /* 0x000fe40003f06070 */
[----:B------:R-:W-:Y:S02]  /*3cc0*/  IADD3 R50, R0, -0x23, RZ ;  /* 0xffffffdd00327810 */ /* 0x000fe40007ffe0ff */
[----:B------:R-:W-:-:S02]  /*3cd0*/  SEL R64, RZ, 0x1fffe, P2 ;  /* 0x0001fffeff407807 */ /* 0x000fc40001000000 */
[----:B------:R-:W-:Y:S02]  /*3ce0*/  ISETP.GE.U32.AND P5, PT, R52, 0x7fffffb8, PT ;  /* 0x7fffffb83400780c */ /* 0x000fe40003fa6070 */
[----:B------:R-:W-:Y:S02]  /*3cf0*/  ISETP.GE.U32.AND P2, PT, R43, 0x7fffffbb, PT ;  /* 0x7fffffbb2b00780c */ /* 0x000fe40003f46070 */
[----:B------:R-:W-:Y:S02]  /*3d00*/  IADD3 R43, R0, -0x24, RZ ;  /* 0xffffffdc002b7810 */ /* 0x000fe40007ffe0ff */
[----:B------:R-:W-:Y:S02]  /*3d10*/  SEL R54, RZ, 0x1, P3 ;  /* 0x00000001ff367807 */ /* 0x000fe40001800000 */
[----:B------:R-:W-:Y:S02]  /*3d20*/  ISETP.GE.U32.AND P3, PT, R50, 0x7fffffbe, PT ;  /* 0x7fffffbe3200780c */ /* 0x000fe40003f66070 */
[----:B------:R-:W-:Y:S01]  /*3d30*/  IADD3 R50, R0, -0x21, RZ ;  /* 0xffffffdf00327810 */ /* 0x000fe20007ffe0ff */
[----:B------:R-:W-:Y:S01]  /*3d40*/  IMAD.IADD R54, R54, 0x1, R64 ;  /* 0x0000000136367824 */ /* 0x000fe200078e0240 */
[----:B------:R-:W-:-:S02]  /*3d50*/  SEL R51, RZ, 0x7fff8, P5 ;  /* 0x0007fff8ff337807 */ /* 0x000fc40002800000 */
[----:B------:R-:W-:Y:S02]  /*3d60*/  ISETP.GE.U32.AND P5, PT, R43, 0x7fffffbd, PT ;  /* 0x7fffffbd2b00780c */ /* 0x000fe40003fa6070 */
[----:B------:R-:W-:Y:S02]  /*3d70*/  IADD3 R43, R0, -0x17, RZ ;  /* 0xffffffe9002b7810 */ /* 0x000fe40007ffe0ff */
[----:B------:R-:W-:Y:S02]  /*3d80*/  SEL R62, RZ, 0x4, P4 ;  /* 0x00000004ff3e7807 */ /* 0x000fe40002000000 */
[----:B------:R-:W-:Y:S02]  /*3d90*/  ISETP.GE.U32.AND P4, PT, R50, 0x7fffffc0, PT ;  /* 0x7fffffc03200780c */ /* 0x000fe40003f86070 */
[----:B------:R-:W-:Y:S02]  /*3da0*/  SEL R50, RZ, 0x1, P6 ;  /* 0x00000001ff327807 */ /* 0x000fe40003000000 */
[----:B------:R-:W-:-:S02]  /*3db0*/  ISETP.GE.U32.AND P6, PT, R43, 0x7fffffca, PT ;  /* 0x7fffffca2b00780c */ /* 0x000fc40003fc6070 */
[C---:B------:R-:W-:Y:S02]  /*3dc0*/  IADD3 R43, R0.reuse, -0x18, RZ ;  /* 0xffffffe8002b7810 */ /* 0x040fe40007ffe0ff */
[----:B------:R-:W-:Y:S02]  /*3dd0*/  SEL R58, RZ, 0x7fff8, P0 ;  /* 0x0007fff8ff3a7807 */ /* 0x000fe40000000000 */
[----:B------:R-:W-:Y:S02]  /*3de0*/  ISETP.GE.U32.AND P0, PT, R43, 0x7fffffc9, PT ;  /* 0x7fffffc92b00780c */ /* 0x000fe40003f06070 */
[----:B------:R-:W1:Y:S01]  /*3df0*/  I2F.RP R43, R88 ;  /* 0x00000058002b7306 */ /* 0x000e620000209400 */
[C---:B------:R-:W-:Y:S02]  /*3e00*/  IADD3 R52, R0.reuse, -0x22, RZ ;  /* 0xffffffde00347810 */ /* 0x040fe40007ffe0ff */
[C---:B------:R-:W-:Y:S02]  /*3e10*/  IADD3 R74, R0.reuse, -0x14, RZ ;  /* 0xffffffec004a7810 */ /* 0x040fe40007ffe0ff */
[----:B------:R-:W-:-:S02]  /*3e20*/  IADD3 R55, R0, -0x15, RZ ;  /* 0xffffffeb00377810 */ /* 0x000fc40007ffe0ff */
[----:B------:R-:W-:Y:S02]  /*3e30*/  SEL R59, RZ, 0x1fffe, P1 ;  /* 0x0001fffeff3b7807 */ /* 0x000fe40000800000 */
[----:B------:R-:W-:Y:S02]  /*3e40*/  ISETP.GE.U32.AND P1, PT, R52, 0x7fffffbf, PT ;  /* 0x7fffffbf3400780c */ /* 0x000fe40003f26070 */
[----:B------:R-:W-:Y:S01]  /*3e50*/  SEL R71, RZ, 0x7fff8, P4 ;  /* 0x0007fff8ff477807 */ /* 0x000fe20002000000 */
[----:B------:R-:W-:Y:S01]  /*3e60*/  IMAD.IADD R50, R50, 0x1, R59 ;  /* 0x0000000132327824 */ /* 0x000fe200078e023b */
[----:B------:R-:W-:Y:S02]  /*3e70*/  SEL R52, RZ, 0x4, P2 ;  /* 0x00000004ff347807 */ /* 0x000fe40001000000 */
[----:B------:R-:W-:Y:S01]  /*3e80*/  IADD3 R68, R0, -0x16, RZ ;  /* 0xffffffea00447810 */ /* 0x000fe20007ffe0ff */
[----:B-1----:R-:W1:Y:S01]  /*3e90*/  MUFU.RCP R43, R43 ;  /* 0x0000002b002b7308 */ /* 0x002e620000001000 */
[----:B------:R-:W-:-:S02]  /*3ea0*/  ISETP.GE.U32.AND P4, PT, R74, 0x7fffffcd, PT ;  /* 0x7fffffcd4a00780c */ /* 0x000fc40003f86070 */
[----:B------:R-:W-:Y:S02]  /*3eb0*/  ISETP.GE.U32.AND P2, PT, R55, 0x7fffffcc, PT ;  /* 0x7fffffcc3700780c */ /* 0x000fe40003f46070 */
[C---:B------:R-:W-:Y:S02]  /*3ec0*/  IADD3 R74, R0.reuse, -0x12, RZ ;  /* 0xffffffee004a7810 */ /* 0x040fe40007ffe0ff */
[----:B------:R-:W-:Y:S02]  /*3ed0*/  IADD3 R55, R0, -0x13, RZ ;  /* 0xffffffed00377810 */ /* 0x000fe40007ffe0ff */
[----:B------:R-:W-:Y:S02]  /*3ee0*/  SEL R66, RZ, 0x1fffe, P3 ;  /* 0x0001fffeff427807 */ /* 0x000fe40001800000 */
[----:B------:R-:W-:Y:S02]  /*3ef0*/  ISETP.GE.U32.AND P3, PT, R68, 0x7fffffcb, PT ;  /* 0x7fffffcb4400780c */ /* 0x000fe40003f66070 */
[----:B------:R-:W-:-:S02]  /*3f00*/  IADD3 R76, R0, -0x11, RZ ;  /* 0xffffffef004c7810 */ /* 0x000fc40007ffe0ff */
[----:B------:R-:W-:Y:S02]  /*3f10*/  SEL R103, RZ, 0x1fffe, P6 ;  /* 0x0001fffeff677807 */ /* 0x000fe40003000000 */
[----:B-1----:R-:W-:Y:S02]  /*3f20*/  IADD3 R43, R43, 0xffffffe, RZ ;  /* 0x0ffffffe2b2b7810 */ /* 0x002fe40007ffe0ff */
[----:B------:R-:W-:Y:S02]  /*3f30*/  SEL R68, RZ, 0x1, P5 ;  /* 0x00000001ff447807 */ /* 0x000fe40002800000 */
[----:B------:R-:W-:Y:S02]  /*3f40*/  ISETP.GE.U32.AND P6, PT, R74, 0x7fffffcf, PT ;  /* 0x7fffffcf4a00780c */ /* 0x000fe40003fc6070 */
[----:B------:R-:W-:Y:S01]  /*3f50*/  ISETP.GE.U32.AND P5, PT, R55, 0x7fffffce, PT ;  /* 0x7fffffce3700780c */ /* 0x000fe20003fa6070 */
[----:B------:R-:W1:Y:S01]  /*3f60*/  F2I.FTZ.U32.TRUNC.NTZ R43, R43 ;  /* 0x0000002b002b7305 */ /* 0x000e62000021f000 */
[----:B------:R-:W-:Y:S01]  /*3f70*/  IADD3 R74, R0, -0x1c, RZ ;  /* 0xffffffe4004a7810 */ /* 0x000fe20007ffe0ff */
[----:B------:R-:W-:Y:S01]  /*3f80*/  IMAD.IADD R66, R68, 0x1, R66 ;  /* 0x0000000144427824 */ /* 0x000fe200078e0242 */
[----:B------:R-:W-:Y:S01]  /*3f90*/  SEL R55, RZ, 0x4, P1 ;  /* 0x00000004ff377807 */ /* 0x000fe20000800000 */
[----:B------:R-:W-:Y:S01]  /*3fa0*/  IMAD R68, R57, c[0x0][0x190], RZ ;  /* 0x0000640039447a24 */ /* 0x000fe200078e02ff */
[----:B------:R-:W-:-:S02]  /*3fb0*/  ISETP.GE.U32.AND P1, PT, R76, 0x7fffffd0, PT ;  /* 0x7fffffd04c00780c */ /* 0x000fc40003f26070 */
[----:B------:R-:W-:Y:S02]  /*3fc0*/  IADD3 R76, R0, -0x1b, RZ ;  /* 0xffffffe5004c7810 */ /* 0x000fe40007ffe0ff */
[----:B------:R-:W-:Y:S02]  /*3fd0*/  SEL R99, RZ, 0x7fff8, P2 ;  /* 0x0007fff8ff637807 */ /* 0x000fe40001000000 */
[----:B------:R-:W-:Y:S02]  /*3fe0*/  ISETP.GE.U32.AND P2, PT, R74, 0x7fffffc5, PT ;  /* 0x7fffffc54a00780c */ /* 0x000fe40003f46070 */
[----:B------:R-:W-:Y:S02]  /*3ff0*/  IADD3 R74, R0, -0x1a, RZ ;  /* 0xffffffe6004a7810 */ /* 0x000fe40007ffe0ff */
[----:B------:R-:W-:Y:S01]  /*4000*/  SEL R96, RZ, 0x1, P0 ;  /* 0x00000001ff607807 */ /* 0x000fe20000000000 */
[----:B-1----:R-:W-:Y:S01]  /*4010*/  IMAD.MOV R79, RZ, RZ, -R43 ;  /* 0x000000ffff4f7224 */ /* 0x002fe200078e0a2b */
[----:B------:R-:W-:-:S02]  /*4020*/  ISETP.GE.U32.AND P0, PT, R76, 0x7fffffc6, PT ;  /* 0x7fffffc64c00780c */ /* 0x000fc40003f06070 */
[----:B------:R-:W-:Y:S01]  /*4030*/  IADD3 R76, R0, -0x19, RZ ;  /* 0xffffffe7004c7810 */ /* 0x000fe20007ffe0ff */
[----:B------:R-:W-:Y:S01]  /*4040*/  IMAD R75, R79, R88, RZ ;  /* 0x000000584f4b7224 */ /* 0x000fe200078e02ff */
[----:B------:R-:W-:Y:S01]  /*4050*/  SEL R95, RZ, 0x1fffe, P5 ;  /* 0x0001fffeff5f7807 */ /* 0x000fe20002800000 */
[----:B------:R-:W-:Y:S01]  /*4060*/  IMAD.IADD R96, R96, 0x1, R103 ;  /* 0x0000000160607824 */ /* 0x000fe200078e0267 */
[----:B------:R-:W-:Y:S02]  /*4070*/  ISETP.GE.U32.AND P5, PT, R74, 0x7fffffc7, PT ;  /* 0x7fffffc74a00780c */ /* 0x000fe40003fa6070 */
[C---:B------:R-:W-:Y:S02]  /*4080*/  IADD3 R74, R0.reuse, -0x3b, RZ ;  /* 0xffffffc5004a7810 */ /* 0x040fe40007ffe0ff */
[----:B------:R-:W-:Y:S02]  /*4090*/  IADD3 R42, R0, -0x3e, RZ ;  /* 0xffffffc2002a7810 */ /* 0x000fe40007ffe0ff */
[----:B------:R-:W-:-:S02]  /*40a0*/  SEL R94, RZ, 0x4, P3 ;  /* 0x00000004ff5e7807 */ /* 0x000fc40001800000 */
[----:B------:R-:W-:Y:S02]  /*40b0*/  ISETP.GE.U32.AND P3, PT, R76, 0x7fffffc8, PT ;  /* 0x7fffffc84c00780c */ /* 0x000fe40003f66070 */
[----:B------:R-:W-:Y:S02]  /*40c0*/  SEL R92, RZ, 0x1, P4 ;  /* 0x00000001ff5c7807 */ /* 0x000fe40002000000 */
[----:B------:R-:W-:Y:S02]  /*40d0*/  IADD3 R60, R0, -0x3d, RZ ;  /* 0xffffffc3003c7810 */ /* 0x000fe40007ffe0ff */
[----:B------:R-:W-:Y:S01]  /*40e0*/  SEL R98, RZ, 0x4, P5 ;  /* 0x00000004ff627807 */ /* 0x000fe20002800000 */
[----:B------:R-:W-:Y:S01]  /*40f0*/  IMAD.IADD R92, R92, 0x1, R95 ;  /* 0x000000015c5c7824 */ /* 0x000fe200078e025f */
[----:B------:R-:W-:Y:S02]  /*4100*/  ISETP.GE.U32.AND P4, PT, R74, 0x7fffffa6, PT ;  /* 0x7fffffa64a00780c */ /* 0x000fe40003f86070 */
[----:B------:R-:W-:-:S02]  /*4110*/  ISETP.GE.U32.AND P5, PT, R42, 0x7fffffa3, PT ;  /* 0x7fffffa32a00780c */ /* 0x000fc40003fa6070 */
[----:B------:R-:W-:Y:S02]  /*4120*/  IADD3 R42, R0, -0x37, RZ ;  /* 0xffffffc9002a7810 */ /* 0x000fe40007ffe0ff */
[----:B------:R-:W-:Y:S02]  /*4130*/  SEL R107, RZ, 0x7fff8, P3 ;  /* 0x0007fff8ff6b7807 */ /* 0x000fe40001800000 */
[----:B------:R-:W-:Y:S02]  /*4140*/  ISETP.GE.U32.AND P3, PT, R60, 0x7fffffa4, PT ;  /* 0x7fffffa43c00780c */ /* 0x000fe40003f66070 */
[----:B------:R-:W-:Y:S02]  /*4150*/  SEL R60, RZ, 0x1fffe, P4 ;  /* 0x0001fffeff3c7807 */ /* 0x000fe40002000000 */
[----:B------:R-:W-:Y:S01]  /*4160*/  ISETP.GE.U32.AND P4, PT, R42, 0x7fffffaa, PT ;  /* 0x7fffffaa2a00780c */ /* 0x000fe20003f86070 */
[----:B------:R-:W-:Y:S01]  /*4170*/  IMAD.MOV.U32 R42, RZ, RZ, RZ ;  /* 0x000000ffff2a7224 */ /* 0x000fe200078e00ff */
[----:B------:R-:W-:-:S02]  /*4180*/  IADD3 R76, R0, -0x3c, RZ ;  /* 0xffffffc4004c7810 */ /* 0x000fc40007ffe0ff */
[----:B------:R-:W-:Y:S01]  /*4190*/  SEL R91, RZ, 0x7fff8, P1 ;  /* 0x0007fff8ff5b7807 */ /* 0x000fe20000800000 */
[----:B------:R-:W-:Y:S01]  /*41a0*/  IMAD.HI.U32 R42, R43, R75, R42 ;  /* 0x0000004b2b2a7227 */ /* 0x000fe200078e002a */
[----:B------:R-:W-:Y:S02]  /*41b0*/  IADD3 R72, R0, -0x3f, RZ ;  /* 0xffffffc100487810 */ /* 0x000fe40007ffe0ff */
[----:B------:R-:W-:Y:S02]  /*41c0*/  IADD3 R204, R203, 0x20, RZ ;  /* 0x00000020cbcc7810 */ /* 0x000fe40007ffe0ff */
[----:B------:R-:W-:Y:S02]  /*41d0*/  ISETP.GE.U32.AND P1, PT, R76, 0x7fffffa5, PT ;  /* 0x7fffffa54c00780c */ /* 0x000fe40003f26070 */
[----:B------:R-:W-:Y:S01]  /*41e0*/  IADD3 R43, R0, -0x38, RZ ;  /* 0xffffffc8002b7810 */ /* 0x000fe20007ffe0ff */
[----:B------:R1:W-:Y:S01]  /*41f0*/  STL [R1+0x37c], R204 ;  /* 0x00037ccc01007387 */ /* 0x0003e20000100800 */
[----:B------:R-:W-:-:S02]  /*4200*/  IABS R79, R203 ;  /* 0x000000cb004f7213 */ /* 0x000fc40000000000 */
[----:B------:R-:W-:Y:S02]  /*4210*/  SEL R100, RZ, 0x1, P2 ;  /* 0x00000001ff647807 */ /* 0x000fe40001000000 */
[----:B------:R-:W-:Y:S02]  /*4220*/  ISETP.GE.U32.AND P2, PT, R72, 0x7fffffa2, PT ;  /* 0x7fffffa24800780c */ /* 0x000fe40003f46070 */
[----:B------:R-:W-:Y:S02]  /*4230*/  IABS R83, R204 ;  /* 0x000000cc00537213 */ /* 0x000fe40000000000 */
[----:B------:R-:W-:Y:S02]  /*4240*/  SEL R72, RZ, 0x1, P1 ;  /* 0x00000001ff487807 */ /* 0x000fe40000800000 */
[----:B------:R-:W-:Y:S01]  /*4250*/  ISETP.GE.U32.AND P1, PT, R43, 0x7fffffa9, PT ;  /* 0x7fffffa92b00780c */ /* 0x000fe20003f26070 */
[----:B------:R-:W-:Y:S01]  /*4260*/  IMAD.HI.U32 R43, R42, R79, RZ ;  /* 0x0000004f2a2b7227 */ /* 0x000fe200078e00ff */
[----:B------:R-:W-:-:S02]  /*4270*/  IADD3 R74, R0, -0x39, RZ ;  /* 0xffffffc7004a7810 */ /* 0x000fc40007ffe0ff */
[----:B------:R-:W-:Y:S01]  /*4280*/  IADD3 R76, R0, -0x3a, RZ ;  /* 0xffffffc6004c7810 */ /* 0x000fe20007ffe0ff */
[----:B------:R-:W-:Y:S01]  /*4290*/  IMAD.HI.U32 R42, R42, R83, RZ ;  /* 0x000000532a2a7227 */ /* 0x000fe200078e00ff */
[----:B------:R-:W-:Y:S02]  /*42a0*/  SEL R90, RZ, 0x4, P6 ;  /* 0x00000004ff5a7807 */ /* 0x000fe40003000000 */
[----:B------:R-:W-:Y:S01]  /*42b0*/  ISETP.GE.U32.AND P6, PT, R74, 0x7fffffa8, PT ;  /* 0x7fffffa84a00780c */ /* 0x000fe20003fc6070 */
[----:B------:R-:W-:Y:S01]  /*42c0*/  IMAD.MOV R43, RZ, RZ, -R43 ;  /* 0x000000ffff2b7224 */ /* 0x000fe200078e0a2b */
[----:B------:R-:W-:Y:S01]  /*42d0*/  SEL R111, RZ, 0x1fffe, P0 ;  /* 0x0001fffeff6f7807 */ /* 0x000fe20000000000 */
[----:B------:R-:W-:Y:S01]  /*42e0*/  IMAD.MOV R78, RZ, RZ, -R42 ;  /* 0x000000ffff4e7224 */ /* 0x000fe200078e0a2a */
[----:B------:R-:W-:Y:S01]  /*42f0*/  IADD3 R75, R0, -0x35, RZ ;  /* 0xffffffcb004b7810 */ /* 0x000fe20007ffe0ff */
[----:B------:R-:W-:Y:S01]  /*4300*/  IMAD R42, R88, R43, R79 ;  /* 0x0000002b582a7224 */ /* 0x000fe200078e024f */
[----:B------:R-:W-:Y:S01]  /*4310*/  ISETP.GE.U32.AND P0, PT, R76, 0x7fffffa7, PT ;  /* 0x7fffffa74c00780c */ /* 0x000fe20003f06070 */
[----:B------:R-:W-:Y:S01]  /*4320*/  IMAD R43, R88, R78, R83 ;  /* 0x0000004e582b7224 */ /* 0x000fe200078e0253 */
[----:B------:R-:W-:Y:S01]  /*4330*/  IADD3 R76, R0, -0x36, RZ ;  /* 0xffffffca004c7810 */ /* 0x000fe20007ffe0ff */
[----:B------:R-:W-:Y:S01]  /*4340*/  IMAD.IADD R100, R100, 0x1, R111 ;  /* 0x0000000164647824 */ /* 0x000fe200078e026f */
[----:B------:R-:W-:Y:S01]  /*4350*/  SEL R74, RZ, 0x7fff8, P6 ;  /* 0x0007fff8ff4a7807 */ /* 0x000fe20003000000 */
[----:B------:R-:W-:Y:S01]  /*4360*/  IMAD.IADD R60, R72, 0x1, R60 ;  /* 0x00000001483c7824 */ /* 0x000fe200078e023c */
[----:B------:R-:W-:Y:S01]  /*4370*/  ISETP.GE.U32.AND P6, PT, R75, 0x7fffffac, PT ;  /* 0x7fffffac4b00780c */ /* 0x000fe20003fc6070 */
[----:B------:R-:W-:Y:S01]  /*4380*/  IMAD R72, R30, c[0x0][0x190], RZ ;  /* 0x000064001e487a24 */ /* 0x000fe200078e02ff */
[----:B------:R-:W-:Y:S01]  /*4390*/  IADD3 R80, R0, -0x33, RZ ;  /* 0xffffffcd00507810 */ /* 0x000fe20007ffe0ff */
[----:B------:R-:W-:Y:S01]  /*43a0*/  IMAD R30, R13, c[0x0][0x190], RZ ;  /* 0x000064000d1e7a24 */ /* 0x000fe200078e02ff */
[----:B------:R-:W-:-:S02]  /*43b0*/  SEL R75, RZ, 0x4, P0 ;  /* 0x00000004ff4b7807 */ /* 0x000fc40000000000 */
[----:B------:R-:W-:Y:S02]  /*43c0*/  ISETP.GE.U32.AND P0, PT, R76, 0x7fffffab, PT ;  /* 0x7fffffab4c00780c */ /* 0x000fe40003f06070 */
[----:B------:R-:W-:Y:S02]  /*43d0*/  SEL R76, RZ, 0x1fffe, P2 ;  /* 0x0001fffeff4c7807 */ /* 0x000fe40001000000 */
[----:B------:R-:W-:Y:S02]  /*43e0*/  SEL R78, RZ, 0x7fff8, P3 ;  /* 0x0007fff8ff4e7807 */ /* 0x000fe40001800000 */
[----:B------:R-:W-:Y:S02]  /*43f0*/  ISETP.GE.U32.AND P2, PT, R80, 0x7fffffae, PT ;  /* 0x7fffffae5000780c */ /* 0x000fe40003f46070 */
[----:B------:R-:W-:Y:S02]  /*4400*/  ISETP.GT.U32.AND P3, PT, R88, R42, PT ;  /* 0x0000002a5800720c */ /* 0x000fe40003f64070 */
[----:B------:R-:W-:-:S02]  /*4410*/  SEL R80, RZ, 0x1fffe, P4 ;  /* 0x0001fffeff507807 */ /* 0x000fc40002000000 */
[----:B------:R-:W-:Y:S02]  /*4420*/  ISETP.GT.U32.AND P4, PT, R88, R43, PT ;  /* 0x0000002b5800720c */ /* 0x000fe40003f84070 */
[C---:B------:R-:W-:Y:S02]  /*4430*/  IADD3 R82, R0.reuse, -0x34, RZ ;  /* 0xffffffcc00527810 */ /* 0x040fe40007ffe0ff */
[----:B------:R-:W-:Y:S02]  /*4440*/  IADD3 R83, R0, -0x32, RZ ;  /* 0xffffffce00537810 */ /* 0x000fe40007ffe0ff */
[----:B------:R-:W-:Y:S02]  /*4450*/  SEL R79, RZ, 0x4, P5 ;  /* 0x00000004ff4f7807 */ /* 0x000fe40002800000 */
[----:B------:R-:W-:Y:S01]  /*4460*/  ISETP.GE.U32.AND P5, PT, R82, 0x7fffffad, PT ;  /* 0x7fffffad5200780c */ /* 0x000fe20003fa6070 */
[----:B------:R-:W-:Y:S01]  /*4470*/  @!P3 IMAD.IADD R42, R42, 0x1, -R88 ;  /* 0x000000012a2ab824 */ /* 0x000fe200078e0a58 */
[----:B------:R-:W-:-:S02]  /*4480*/  IADD3 R84, R0, -0x1f, RZ ;  /* 0xffffffe100547810 */ /* 0x000fc40007ffe0ff */
[----:B------:R-:W-:Y:S01]  /*4490*/  SEL R82, RZ, 0x1, P1 ;  /* 0x00000001ff527807 */ /* 0x000fe20000800000 */
[----:B------:R-:W-:Y:S01]  /*44a0*/  @!P4 IMAD.IADD R43, R43, 0x1, -R88 ;  /* 0x000000012b2bc824 */ /* 0x000fe200078e0a58 */
[----:B------:R-:W-:Y:S02]  /*44b0*/  ISETP.GE.U32.AND P1, PT, R83, 0x7fffffaf, PT ;  /* 0x7fffffaf5300780c */ /* 0x000fe40003f26070 */
[----:B------:R-:W-:Y:S01]  /*44c0*/  SEL R83, RZ, 0x7fff8, P6 ;  /* 0x0007fff8ff537807 */ /* 0x000fe20003000000 */
[----:B------:R-:W-:Y:S01]  /*44d0*/  IMAD.IADD R80, R82, 0x1, R80 ;  /* 0x0000000152507824 */ /* 0x000fe200078e0250 */
[----:B------:R-:W-:Y:S01]  /*44e0*/  ISETP.GE.U32.AND P6, PT, R84, 0x7fffffc2, PT ;  /* 0x7fffffc25400780c */ /* 0x000fe20003fc6070 */
[----:B------:R-:W-:Y:S01]  /*44f0*/  IMAD R82, R69, c[0x0][0x190], RZ ;  /* 0x0000640045527a24 */ /* 0x000fe200078e02ff */
[C---:B------:R-:W-:Y:S02]  /*4500*/  ISETP.GT.U32.AND P3, PT, R88.reuse, R42, PT ;  /* 0x0000002a5800720c */ /* 0x040fe40003f64070 */
[----:B------:R-:W-:-:S02]  /*4510*/  ISETP.GT.U32.AND P4, PT, R88, R43, PT ;  /* 0x0000002b5800720c */ /* 0x000fc40003f84070 */
[----:B------:R-:W-:Y:S02]  /*4520*/  SEL R119, RZ, 0x1fffe, P6 ;  /* 0x0001fffeff777807 */ /* 0x000fe40003000000 */
[----:B------:R-:W-:Y:S02]  /*4530*/  IADD3 R86, R0, -0x1d, RZ ;  /* 0xffffffe300567810 */ /* 0x000fe40007ffe0ff */
[----:B------:R-:W-:Y:S02]  /*4540*/  ISETP.GE.AND P6, PT, R203, RZ, PT ;  /* 0x000000ffcb00720c */ /* 0x000fe40003fc6270 */
[----:B------:R-:W-:Y:S02]  /*4550*/  SEL R84, RZ, 0x4, P0 ;  /* 0x00000004ff547807 */ /* 0x000fe40000000000 */
[----:B------:R-:W-:Y:S01]  /*4560*/  ISETP.GE.U32.AND P0, PT, R86, 0x7fffffc4, PT ;  /* 0x7fffffc45600780c */ /* 0x000fe20003f06070 */
[--C-:B------:R-:W-:Y:S01]  /*4570*/  @!P3 IMAD.IADD R42, R42, 0x1, -R88.reuse ;  /* 0x000000012a2ab824 */ /* 0x100fe200078e0a58 */
[C---:B------:R-:W-:Y:S01]  /*4580*/  IADD3 R104, R0.reuse, -0x4, RZ ;  /* 0xfffffffc00687810 */ /* 0x040fe20007ffe0ff */
[----:B------:R-:W-:Y:S01]  /*4590*/  @!P4 IMAD.IADD R43, R43, 0x1, -R88 ;  /* 0x000000012b2bc824 */ /* 0x000fe200078e0a58 */
[----:B------:R-:W-:-:S02]  /*45a0*/  IADD3 R110, R0, -0x20, RZ ;  /* 0xffffffe0006e7810 */ /* 0x000fc40007ffe0ff */
[----:B------:R-:W-:Y:S01]  /*45b0*/  SEL R115, RZ, 0x7fff8, P0 ;  /* 0x0007fff8ff737807 */ /* 0x000fe20000000000 */
[----:B------:R-:W-:Y:S01]  /*45c0*/  IMAD.MOV.U32 R88, RZ, RZ, R43 ;  /* 0x000000ffff587224 */ /* 0x000fe200078e002b */
[----:B------:R-:W-:Y:S01]  /*45d0*/  ISETP.GE.AND P0, PT, R204, RZ, PT ;  /* 0x000000ffcc00720c */ /* 0x000fe20003f06270 */
[----:B------:R-:W-:Y:S01]  /*45e0*/  @!P6 IMAD.MOV R42, RZ, RZ, -R42 ;  /* 0x000000ffff2ae224 */ /* 0x000fe200078e0a2a */
[----:B------:R-:W-:Y:S01]  /*45f0*/  ISETP.GE.U32.AND P3, PT, R104, 0x7fffffdd, PT ;  /* 0x7fffffdd6800780c */ /* 0x000fe20003f66070 */
[----:B-1----:R-:W-:Y:S01]  /*4600*/  IMAD.SHL.U32 R204, R197, 0x20, RZ ;  /* 0x00000020c5cc7824 */ /* 0x002fe200078e00ff */
[----:B------:R-:W-:Y:S02]  /*4610*/  IADD3 R104, R0, -0x1, RZ ;  /* 0xffffffff00687810 */ /* 0x000fe40007ffe0ff */
[----:B------:R-:W-:Y:S02]  /*4620*/  ISETP.GE.U32.AND P4, PT, R110, 0x7fffffc1, PT ;  /* 0x7fffffc16e00780c */ /* 0x000fe40003f86070 */
[----:B------:R-:W-:-:S02]  /*4630*/  ISETP.GE.U32.AND P6, PT, R104, 0x7fffffe0, PT ;  /* 0x7fffffe06800780c */ /* 0x000fc40003fc6070 */
[----:B------:R-:W-:Y:S02]  /*4640*/  SEL R104, RZ, 0x1, P4 ;  /* 0x00000001ff687807 */ /* 0x000fe40002000000 */
[C---:B------:R-:W-:Y:S01]  /*4650*/  IADD3 R87, R0.reuse, -0x1e, RZ ;  /* 0xffffffe200577810 */ /* 0x040fe20007ffe0ff */
[----:B------:R-:W-:Y:S01]  /*4660*/  @!P0 IMAD.MOV R88, RZ, RZ, -R88 ;  /* 0x000000ffff588224 */ /* 0x000fe200078e0a58 */
[----:B------:R-:W-:Y:S01]  /*4670*/  IADD3 R102, R0, -0x10, RZ ;  /* 0xfffffff000667810 */ /* 0x000fe20007ffe0ff */
[----:B------:R-:W-:Y:S01]  /*4680*/  IMAD.IADD R104, R104, 0x1, R119 ;  /* 0x0000000168687824 */ /* 0x000fe200078e0277 */
[----:B------:R-:W-:Y:S02]  /*4690*/  SEL R86, RZ, 0x1fffe, P2 ;  /* 0x0001fffeff567807 */ /* 0x000fe40001000000 */
[----:B------:R-:W-:Y:S02]  /*46a0*/  LOP3.LUT R96, R96, 0x3, RZ, 0xc0, !PT ;  /* 0x0000000360607812 */ /* 0x000fe400078ec0ff */
[----:B------:R-:W-:-:S02]  /*46b0*/  ISETP.GE.U32.AND P2, PT, R87, 0x7fffffc3, PT ;  /* 0x7fffffc35700780c */ /* 0x000fc40003f46070 */
[----:B------:R-:W-:Y:S02]  /*46c0*/  SEL R87, RZ, 0x1, P5 ;  /* 0x00000001ff577807 */ /* 0x000fe40002800000 */
[----:B------:R-:W-:Y:S02]  /*46d0*/  ISETP.NE.AND P0, PT, RZ, c[0x0][0x178], PT ;  /* 0x00005e00ff007a0c */ /* 0x000fe40003f05270 */
[----:B------:R-:W-:Y:S01]  /*46e0*/  LOP3.LUT R43, RZ, c[0x0][0x178], RZ, 0x33, !PT ;  /* 0x00005e00ff2b7a12 */ /* 0x000fe200078e33ff */
[----:B------:R-:W-:Y:S01]  /*46f0*/  IMAD.IADD R86, R87, 0x1, R86 ;  /* 0x0000000157567824 */ /* 0x000fe200078e0256 */
[----:B------:R-:W-:Y:S02]  /*4700*/  ISETP.GE.U32.AND P5, PT, R102, 0x7fffffd1, PT ;  /* 0x7fffffd16600780c */ /* 0x000fe40003fa6070 */
[----:B------:R-:W-:Y:S01]  /*4710*/  IADD3 R94, R96, R99, R94 ;  /* 0x00000063605e7210 */ /* 0x000fe20007ffe05e */
[----:B------:R-:W-:Y:S01]  /*4720*/  IMAD R96, R81, c[0x0][0x190], RZ ;  /* 0x0000640051607a24 */ /* 0x000fe200078e02ff */
[----:B------:R-:W-:-:S02]  /*4730*/  SEL R102, RZ, 0x4, P2 ;  /* 0x00000004ff667807 */ /* 0x000fc40001000000 */
[----:B------:R-:W-:Y:S02]  /*4740*/  LOP3.LUT R104, R104, 0x3, RZ, 0xc0, !PT ;  /* 0x0000000368687812 */ /* 0x000fe400078ec0ff */
[----:B------:R-:W-:Y:S02]  /*4750*/  IADD3 R106, R0, -0xc, RZ ;  /* 0xfffffff4006a7810 */ /* 0x000fe40007ffe0ff */
[C---:B------:R-:W-:Y:S02]  /*4760*/  SEL R88, R43.reuse, R88, !P0 ;  /* 0x000000582b587207 */ /* 0x040fe40004000000 */
[----:B------:R-:W-:Y:S01]  /*4770*/  SEL R42, R43, R42, !P0 ;  /* 0x0000002a2b2a7207 */ /* 0x000fe20004000000 */
[----:B------:R-:W-:Y:S01]  /*4780*/  IMAD.SHL.U32 R43, R94, 0x100, RZ ;  /* 0x000001005e2b7824 */ /* 0x000fe200078e00ff */
[----:B------:R-:W-:Y:S02]  /*4790*/  LOP3.LUT R100, R100, 0x3, RZ, 0xc0, !PT ;  /* 0x0000000364647812 */ /* 0x000fe400078ec0ff */
[----:B------:R-:W-:Y:S01]  /*47a0*/  IADD3 R102, R104, R115, R102 ;  /* 0x0000007368667210 */ /* 0x000fe20007ffe066 */
[----:B------:R-:W-:Y:S01]  /*47b0*/  IMAD R110, R42, c[0x0][0x184], RZ ;  /* 0x000061002a6e7a24 */ /* 0x000fe200078e02ff */
[----:B------:R-:W-:Y:S01]  /*47c0*/  LOP3.LUT R92, R92, 0x3, RZ, 0xc0, !PT ;  /* 0x000000035c5c7812 */ /* 0x000fe200078ec0ff */
[----:B------:R-:W-:Y:S01]  /*47d0*/  IMAD R104, R27, c[0x0][0x190], RZ ;  /* 0x000064001b687a24 */ /* 0x000fe200078e02ff */
[----:B------:R-:W-:Y:S01]  /*47e0*/  ISETP.GE.U32.AND P2, PT, R106, 0x7fffffd5, PT ;  /* 0x7fffffd56a00780c */ /* 0x000fe20003f46070 */
[----:B------:R-:W-:Y:S01]  /*47f0*/  IMAD R106, R88, c[0x0][0x184], RZ ;  /* 0x00006100586a7a24 */ /* 0x000fe200078e02ff */
[----:B------:R-:W-:Y:S01]  /*4800*/  IADD3 R103, R0, -0x31, RZ ;  /* 0xffffffcf00677810 */ /* 0x000fe20007ffe0ff */
[----:B------:R-:W-:Y:S01]  /*4810*/  IMAD.SHL.U32 R114, R110, 0x4, RZ ;  /* 0x000000046e727824 */ /* 0x000fe200078e00ff */
[----:B------:R-:W-:Y:S01]  /*4820*/  IADD3 R98, R100, R107, R98 ;  /* 0x0000006b64627210 */ /* 0x000fe20007ffe062 */
[----:B------:R-:W-:Y:S01]  /*4830*/  IMAD.SHL.U32 R112, R106, 0x4, RZ ;  /* 0x000000046a707824 */ /* 0x000fe200078e00ff */
[----:B------:R-:W-:Y:S01]  /*4840*/  LOP3.LUT R95, R102, 0xf, RZ, 0xc0, !PT ;  /* 0x0000000f665f7812 */ /* 0x000fe200078ec0ff */
[----:B------:R-:W-:Y:S01]  /*4850*/  STL [R1+0x74], R110 ;  /* 0x0000746e01007387 */ /* 0x000fe20000100800 */
[----:B------:R-:W-:Y:S01]  /*4860*/  IADD3 R90, R92, R91, R90 ;  /* 0x0000005b5c5a7210 */ /* 0x000fe20007ffe05a */
[----:B------:R-:W-:Y:S01]  /*4870*/  IMAD R92, R197, 0x18, RZ ;  /* 0x00000018c55c7824 */ /* 0x000fe200078e02ff */
[----:B------:R-:W-:Y:S01]  /*4880*/  LOP3.LUT R43, R43, 0xf00, RZ, 0xe2, !PT ;  /* 0x00000f002b2b7812 */ /* 0x000fe200078ee2ff */
[----:B------:R-:W-:Y:S01]  /*4890*/  IMAD R95, R98, 0x10, R95 ;  /* 0x00000010625f7824 */ /* 0x000fe200078e025f */
[----:B------:R-:W-:Y:S01]  /*48a0*/  ISETP.GE.U32.AND P0, PT, R103, 0x7fffffb0, PT ;  /* 0x7fffffb06700780c */ /* 0x000fe20003f06070 */
[----:B------:R1:W-:Y:S01]  /*48b0*/  STL [R1+0x78], R106 ;  /* 0x0000786a01007387 */ /* 0x0003e20000100800 */
[----:B------:R-:W-:Y:S01]  /*48c0*/  IADD3 R88, R0, -0x5, RZ ;  /* 0xfffffffb00587810 */ /* 0x000fe20007ffe0ff */
[----:B------:R-:W-:Y:S01]  /*48d0*/  IMAD R90, R90, 0x1000, R43 ;  /* 0x000010005a5a7824 */ /* 0x000fe200078e022b */
[----:B------:R-:W-:Y:S01]  /*48e0*/  SEL R43, RZ, 0x7fff8, P0 ;  /* 0x0007fff8ff2b7807 */ /* 0x000fe20000000000 */
[----:B------:R-:W-:Y:S01]  /*48f0*/  STL [R1+0x6c], R114 ;  /* 0x00006c7201007387 */ /* 0x000fe20000100800 */
[----:B------:R-:W-:Y:S01]  /*4900*/  IADD3 R234, P0, R112, c[0x0][0x160], RZ ;  /* 0x0000580070ea7a10 */ /* 0x000fe20007f1e0ff */
[----:B------:R-:W-:Y:S01]  /*4910*/  IMAD R102, R38, c[0x0][0x190], RZ ;  /* 0x0000640026667a24 */ /* 0x000fe200078e02ff */
[----:B------:R-:W-:Y:S01]  /*4920*/  SEL R42, RZ, 0x4, P1 ;  /* 0x00000004ff2a7807 */ /* 0x000fe20000800000 */
[----:B------:R-:W-:Y:S01]  /*4930*/  STL [R1+0x68], R112 ;  /* 0x0000687001007387 */ /* 0x000fe20000100800 */
[----:B------:R-:W-:Y:S01]  /*4940*/  LOP3.LUT R95, R95, 0xff, RZ, 0xc0, !PT ;  /* 0x000000ff5f5f7812 */ /* 0x000fe200078ec0ff */
[----:B------:R-:W-:Y:S01]  /*4950*/  IMAD R100, R89, c[0x0][0x190], RZ ;  /* 0x0000640059647a24 */ /* 0x000fe200078e02ff */
[----:B------:R-:W-:-:S02]  /*4960*/  IADD3 R208, P1, R114, c[0x0][0x160], RZ ;  /* 0x0000580072d07a10 */ /* 0x000fc40007f3e0ff */
[----:B------:R-:W-:Y:S01]  /*4970*/  IADD3 R91, R0, -0x9, RZ ;  /* 0xfffffff7005b7810 */ /* 0x000fe20007ffe0ff */
[----:B------:R-:W-:Y:S01]  /*4980*/  IMAD.IADD R90, R90, 0x1, R95 ;  /* 0x000000015a5a7824 */ /* 0x000fe200078e025f */
[----:B------:R-:W-:Y:S01]  /*4990*/  LEA.HI.X.SX32 R235, R106, c[0x0][0x164], 0x2, P0 ;  /* 0x000059006aeb7a11 */ /* 0x000fe200000f16ff */
[----:B-1----:R-:W-:Y:S01]  /*49a0*/  IMAD R106, R16, c[0x0][0x190], RZ ;  /* 0x00006400106a7a24 */ /* 0x002fe200078e02ff */
[----:B------:R-:W-:Y:S01]  /*49b0*/  ISETP.GE.U32.AND P0, PT, R88, 0x7fffffdc, PT ;  /* 0x7fffffdc5800780c */ /* 0x000fe20003f06070 */
[----:B------:R-:W-:Y:S01]  /*49c0*/  IMAD R16, R3, c[0x0][0x190], RZ ;  /* 0x0000640003107a24 */ /* 0x000fe200078e02ff */
[----:B------:R-:W-:Y:S01]  /*49d0*/  LEA.HI.X.SX32 R209, R110, c[0x0][0x164], 0x2, P1 ;  /* 0x000059006ed17a11 */ /* 0x000fe200008f16ff */
[----:B------:R-:W-:Y:S01]  /*49e0*/  IMAD.WIDE R238, R92, 0x4, R234 ;  /* 0x000000045cee7825 */ /* 0x000fe200078e02ea */
[----:B------:R-:W-:Y:S02]  /*49f0*/  ISETP.GE.U32.AND P1, PT, R91, 0x7fffffd8, PT ;  /* 0x7fffffd85b00780c */ /* 0x000fe40003f26070 */
[----:B------:R-:W-:Y:S01]  /*4a00*/  IADD3 R88, R0, -0xd, RZ ;  /* 0xfffffff300587810 */ /* 0x000fe20007ffe0ff */
[C---:B------:R-:W-:Y:S01]  /*4a10*/  IMAD.SHL.U32 R91, R197.reuse, 0x4, RZ ;  /* 0x00000004c55b7824 */ /* 0x040fe200078e00ff */
[----:B------:R-:W-:Y:S01]  /*4a20*/  LOP3.LUT R127, R90, 0xffff, RZ, 0xc0, !PT ;  /* 0x0000ffff5a7f7812 */ /* 0x000fe200078ec0ff */
[----:B------:R1:W-:Y:S01]  /*4a30*/  LDGSTS.E [R252], [R208.64], !P6 ;  /* 0x00000000d0fc7fae */ /* 0x0003e2000f121860 */
[----:B------:R-:W-:Y:S01]  /*4a40*/  IMAD R90, R197, 0xc, RZ ;  /* 0x0000000cc55a7824 */ /* 0x000fe200078e02ff */
[----:B------:R-:W-:Y:S01]  /*4a50*/  LOP3.LUT R63, R63, 0x3, RZ, 0xc0, !PT ;  /* 0x000000033f3f7812 */ /* 0x000fe200078ec0ff */
[----:B------:R-:W-:Y:S01]  /*4a60*/  IMAD.WIDE R232, R91, 0x4, R208 ;  /* 0x000000045be87825 */ /* 0x000fe200078e02d0 */
[----:B------:R2:W-:Y:S01]  /*4a70*/  LDGSTS.E [R252+0x80], [R234.64], !P6 ;  /* 0x00080000eafc7fae */ /* 0x0005e2000f121860 */
[----:B------:R-:W-:-:S02]  /*4a80*/  ISETP.GE.U32.AND P6, PT, R88, 0x7fffffd4, PT ;  /* 0x7fffffd45800780c */ /* 0x000fc40003fc6070 */
[----:B------:R-:W-:Y:S01]  /*4a90*/  IMAD.WIDE R230, R91, 0x4, R234 ;  /* 0x000000045be67825 */ /* 0x000fe200078e02ea */
[----:B------:R-:W-:Y:S01]  /*4aa0*/  SHF.R.U32.HI R88, RZ, 0xf, R127 ;  /* 0x0000000fff587819 */ /* 0x000fe2000001167f */
[----:B------:R3:W-:Y:S01]  /*4ab0*/  LDGSTS.E [R252+0x400], [R232.64], !P0 ;  /* 0x00400000e8fc7fae */ /* 0x0007e2000c121860 */
[----:B------:R-:W-:Y:S01]  /*4ac0*/  LOP3.LUT R54, R54, 0x3, RZ, 0xc0, !PT ;  /* 0x0000000336367812 */ /* 0x000fe200078ec0ff */
[----:B------:R-:W-:Y:S01]  /*4ad0*/  IMAD.SHL.U32 R91, R197, 0x8, RZ ;  /* 0x00000008c55b7824 */ /* 0x000fe200078e00ff */
[----:B------:R-:W-:Y:S01]  /*4ae0*/  IADD3 R56, R63, R70, R56 ;  /* 0x000000463f387210 */ /* 0x000fe20007ffe038 */
[----:B------:R4:W-:Y:S01]  /*4af0*/  LDGSTS.E [R252+0x480], [R230.64], !P0 ;  /* 0x00480000e6fc7fae */ /* 0x0009e2000c121860 */
[----:B------:R-:W-:Y:S01]  /*4b00*/  LOP3.LUT P0, RZ, R88, 0x1, RZ, 0xc0, !PT ;  /* 0x0000000158ff7812 */ /* 0x000fe2000780c0ff */
[C---:B------:R-:W-:Y:S01]  /*4b10*/  IMAD.WIDE R220, R91.reuse, 0x4, R208 ;  /* 0x000000045bdc7825 */ /* 0x040fe200078e02d0 */
[----:B------:R-:W-:Y:S01]  /*4b20*/  SHF.R.U32.HI R88, RZ, 0xb, R127 ;  /* 0x0000000bff587819 */ /* 0x000fe2000001167f */
[----:B------:R-:W-:Y:S01]  /*4b30*/  STL [R1+0x380], R233 ;  /* 0x000380e901007387 */ /* 0x000fe20000100800 */
[----:B------:R-:W-:Y:S01]  /*4b40*/  IADD3 R54, R54, R51, R62 ;  /* 0x0000003336367210 */ /* 0x000fe20007ffe03e */
[----:B------:R-:W-:Y:S01]  /*4b50*/  IMAD.WIDE R240, R91, 0x4, R234 ;  /* 0x000000045bf07825 */ /* 0x000fe200078e02ea */
[----:B------:R-:W-:Y:S01]  /*4b60*/  LOP3.LUT R86, R86, 0x3, RZ, 0xc0, !PT ;  /* 0x0000000356567812 */ /* 0x000fe200078ec0ff */
[----:B------:R1:W-:Y:S01]  /*4b70*/  LDGSTS.E [R252+0x800], [R220.64], !P1 ;  /* 0x00800000dcfc7fae */ /* 0x0003e2000c921860 */
[----:B------:R-:W-:Y:S01]  /*4b80*/  LOP3.LUT R63, R56, 0xf, RZ, 0xc0, !PT ;  /* 0x0000000f383f7812 */ /* 0x000fe200078ec0ff */
[----:B------:R-:W-:Y:S01]  /*4b90*/  IMAD.WIDE R216, R90, 0x4, R208 ;  /* 0x000000045ad87825 */ /* 0x000fe200078e02d0 */
[----:B------:R-:W-:Y:S01]  /*4ba0*/  LOP3.LUT R50, R50, 0x3, RZ, 0xc0, !PT ;  /* 0x0000000332327812 */ /* 0x000fe200078ec0ff */
[----:B------:R1:W-:Y:S01]  /*4bb0*/  LDGSTS.E [R252+0x880], [R240.64], !P1 ;  /* 0x00880000f0fc7fae */ /* 0x0003e2000c921860 */
[----:B------:R-:W-:Y:S01]  /*4bc0*/  LOP3.LUT P1, RZ, R88, 0x1, RZ, 0xc0, !PT ;  /* 0x0000000158ff7812 */ /* 0x000fe2000782c0ff */
[----:B------:R-:W-:Y:S01]  /*4bd0*/  IMAD.WIDE R222, R90, 0x4, R234 ;  /* 0x000000045ade7825 */ /* 0x000fe200078e02ea */
[----:B------:R-:W-:Y:S01]  /*4be0*/  SHF.R.U32.HI R88, RZ, 0x3, R127 ;  /* 0x00000003ff587819 */ /* 0x000fe2000001167f */
[----:B------:R1:W-:Y:S01]  /*4bf0*/  LDGSTS.E [R252+0xc00], [R216.64], !P6 ;  /* 0x00c00000d8fc7fae */ /* 0x0003e2000f121860 */
[----:B------:R-:W-:Y:S01]  /*4c00*/  IADD3 R42, R86, R43, R42 ;  /* 0x0000002b562a7210 */ /* 0x000fe20007ffe02a */
[----:B------:R-:W-:Y:S01]  /*4c10*/  IMAD.SHL.U32 R91, R197, 0x10, RZ ;  /* 0x00000010c55b7824 */ /* 0x000fe200078e00ff */
[----:B------:R-:W-:Y:S01]  /*4c20*/  IADD3 R52, R50, R58, R52 ;  /* 0x0000003a32347210 */ /* 0x000fe20007ffe034 */
[----:B------:R1:W-:Y:S01]  /*4c30*/  LDGSTS.E [R252+0xc80], [R222.64], !P6 ;  /* 0x00c80000defc7fae */ /* 0x0003e2000f121860 */
[----:B------:R-:W-:Y:S01]  /*4c40*/  LOP3.LUT P6, RZ, R88, 0x1, RZ, 0xc0, !PT ;  /* 0x0000000158ff7812 */ /* 0x000fe200078cc0ff */
[C---:B------:R-:W-:Y:S01]  /*4c50*/  IMAD.WIDE R236, R91.reuse, 0x4, R208 ;  /* 0x000000045bec7825 */ /* 0x040fe200078e02d0 */
[----:B------:R-:W-:Y:S01]  /*4c60*/  SHF.R.U32.HI R88, RZ, 0x7, R127 ;  /* 0x00000007ff587819 */ /* 0x000fe2000001167f */
[----:B------:R-:W-:Y:S01]  /*4c70*/  STL [R1+0x384], R232 ;  /* 0x000384e801007387 */ /* 0x000fe20000100800 */
[----:B------:R-:W-:Y:S01]  /*4c80*/  LOP3.LUT R66, R66, 0x3, RZ, 0xc0, !PT ;  /* 0x0000000342427812 */ /* 0x000fe200078ec0ff */
[----:B------:R-:W-:Y:S01]  /*4c90*/  IMAD.WIDE R218, R91, 0x4, R234 ;  /* 0x000000045bda7825 */ /* 0x000fe200078e02ea */
[----:B------:R-:W-:Y:S01]  /*4ca0*/  LOP3.LUT R51, R80, 0x3, RZ, 0xc0, !PT ;  /* 0x0000000350337812 */ /* 0x000fe200078ec0ff */
[----:B------:R1:W-:Y:S01]  /*4cb0*/  LDGSTS.E [R252+0x1000], [R236.64], P0 ;  /* 0x01000000ecfc7fae */ /* 0x0003e20008121860 */
[----:B------:R-:W-:Y:S01]  /*4cc0*/  IADD3 R55, R66, R71, R55 ;  /* 0x0000004742377210 */ /* 0x000fe20007ffe037 */
[----:B------:R-:W-:Y:S01]  /*4cd0*/  IMAD R90, R197, 0x14, RZ ;  /* 0x00000014c55a7824 */ /* 0x000fe200078e02ff */
[----:B------:R-:W-:Y:S01]  /*4ce0*/  LOP3.LUT R50, R60, 0x3, RZ, 0xc0, !PT ;  /* 0x000000033c327812 */ /* 0x000fe200078ec0ff */
[----:B------:R1:W-:Y:S01]  /*4cf0*/  LDGSTS.E [R252+0x1080], [R218.64], P0 ;  /* 0x01080000dafc7fae */ /* 0x0003e20008121860 */
[----:B------:R-:W-:Y:S01]  /*4d00*/  LOP3.LUT P0, RZ, R88, 0x1, RZ, 0xc0, !PT ;  /* 0x0000000158ff7812 */ /* 0x000fe2000780c0ff */
[----:B------:R-:W-:Y:S01]  /*4d10*/  IMAD.WIDE R224, R90, 0x4, R208 ;  /* 0x000000045ae07825 */ /* 0x000fe200078e02d0 */
[----:B------:R-:W-:Y:S01]  /*4d20*/  IADD3 R88, R0, -0x2, RZ ;  /* 0xfffffffe00587810 */ /* 0x000fe20007ffe0ff */
[----:B------:R4:W-:Y:S01]  /*4d30*/  STL [R1+0x38c], R230 ;  /* 0x00038ce601007387 */ /* 0x0009e20000100800 */
[----:B------:R-:W-:Y:S01]  /*4d40*/  IADD3 R51, R51, R83, R84 ;  /* 0x0000005333337210 */ /* 0x000fe20007ffe054 */
[----:B------:R-:W-:Y:S01]  /*4d50*/  IMAD.WIDE R226, R90, 0x4, R234 ;  /* 0x000000045ae27825 */ /* 0x000fe200078e02ea */
[----:B------:R-:W-:Y:S01]  /*4d60*/  IADD3 R90, R0, -0xa, RZ ;  /* 0xfffffff6005a7810 */ /* 0x000fe20007ffe0ff */
[----:B------:R1:W-:Y:S01]  /*4d70*/  LDGSTS.E [R252+0x1400], [R224.64], P1 ;  /* 0x01400000e0fc7fae */ /* 0x0003e20008921860 */
[----:B------:R-:W-:Y:S01]  /*4d80*/  IADD3 R50, R50, R74, R75 ;  /* 0x0000004a32327210 */ /* 0x000fe20007ffe04b */
[----:B------:R-:W-:-:S02]  /*4d90*/  IMAD R91, R197, 0x1c, RZ ;  /* 0x0000001cc55b7824 */ /* 0x000fc400078e02ff */
[--C-:B------:R-:W-:Y:S01]  /*4da0*/  IMAD.WIDE R228, R92, 0x4, R208.reuse ;  /* 0x000000045ce47825 */ /* 0x100fe200078e02d0 */
[----:B------:R1:W-:Y:S01]  /*4db0*/  LDGSTS.E [R252+0x1480], [R226.64], P1 ;  /* 0x01480000e2fc7fae */ /* 0x0003e20008921860 */
[----:B------:R-:W-:Y:S02]  /*4dc0*/  ISETP.GE.U32.AND P1, PT, R88, 0x7fffffdf, PT ;  /* 0x7fffffdf5800780c */ /* 0x000fe40003f26070 */
[C---:B------:R-:W-:Y:S01]  /*4dd0*/  IMAD.WIDE R130, R91.reuse, 0x4, R208 ;  /* 0x000000045b827825 */ /* 0x040fe200078e02d0 */
[----:B------:R-:W-:Y:S01]  /*4de0*/  IADD3 R88, R0, -0x6, RZ ;  /* 0xfffffffa00587810 */ /* 0x000fe20007ffe0ff */
[----:B------:R1:W-:Y:S01]  /*4df0*/  LDGSTS.E [R252+0x1800], [R228.64], P0 ;  /* 0x01800000e4fc7fae */ /* 0x0003e20008121860 */
[----:B----4-:R-:W-:Y:S01]  /*4e00*/  LOP3.LUT R230, R252, 0x60, RZ, 0x3c, !PT ;  /* 0x00000060fce67812 */ /* 0x010fe200078e3cff */
[----:B------:R-:W-:Y:S02]  /*4e10*/  IMAD.WIDE R132, R91, 0x4, R234 ;  /* 0x000000045b847825 */ /* 0x000fe400078e02ea */
[----:B------:R4:W-:Y:S01]  /*4e20*/  LDGSTS.E [R252+0x1880], [R238.64], P0 ;  /* 0x01880000eefc7fae */ /* 0x0009e20008121860 */
[----:B------:R-:W-:Y:S01]  /*4e30*/  ISETP.GE.U32.AND P0, PT, R90, 0x7fffffd7, PT ;  /* 0x7fffffd75a00780c */ /* 0x000fe20003f06070 */
[----:B------:R-:W-:-:S02]  /*4e40*/  IMAD.WIDE R98, R197, 0x4, R208 ;  /* 0x00000004c5627825 */ /* 0x000fc400078e02d0 */
[----:B------:R4:W-:Y:S02]  /*4e50*/  LDGSTS.E [R252+0x1c00], [R130.64], P6 ;  /* 0x01c0000082fc7fae */ /* 0x0009e4000b121860 */
[C---:B------:R-:W-:Y:S02]  /*4e60*/  IMAD R91, R197.reuse, 0x5, RZ ;  /* 0x00000005c55b7824 */ /* 0x040fe400078e02ff */
[----:B------:R4:W-:Y:S01]  /*4e70*/  LDGSTS.E [R252+0x1c80], [R132.64], P6 ;  /* 0x01c8000084fc7fae */ /* 0x0009e2000b121860 */
[----:B------:R-:W-:Y:S01]  /*4e80*/  ISETP.GE.U32.AND P6, PT, R88, 0x7fffffdb, PT ;  /* 0x7fffffdb5800780c */ /* 0x000fe20003fc6070 */
[----:B------:R-:W-:Y:S01]  /*4e90*/  IMAD.WIDE R94, R197, 0x4, R234 ;  /* 0x00000004c55e7825 */ /* 0x000fe200078e02ea */
[----:B------:R-:W-:Y:S01]  /*4ea0*/  IADD3 R88, R0, -0xe, RZ ;  /* 0xfffffff200587810 */ /* 0x000fe20007ffe0ff */
[----:B------:R1:W-:Y:S02]  /*4eb0*/  STL [R1+0x388], R231 ;  /* 0x000388e701007387 */ /* 0x0003e40000100800 */
[----:B------:R-:W-:-:S02]  /*4ec0*/  IMAD.WIDE R246, R91, 0x4, R208 ;  /* 0x000000045bf67825 */ /* 0x000fc400078e02d0 */
[----:B------:R2:W-:Y:S02]  /*4ed0*/  STL [R1+0x394], R220 ;  /* 0x000394dc01007387 */ /* 0x0005e40000100800 */
[----:B------:R-:W-:Y:S02]  /*4ee0*/  IMAD.WIDE R244, R91, 0x4, R234 ;  /* 0x000000045bf47825 */ /* 0x000fe400078e02ea */
[----:B------:R3:W-:Y:S02]  /*4ef0*/  STL [R1+0x390], R221 ;  /* 0x000390dd01007387 */ /* 0x0007e40000100800 */
[C---:B------:R-:W-:Y:S01]  /*4f00*/  IMAD R91, R197.reuse, 0x9, RZ ;  /* 0x00000009c55b7824 */ /* 0x040fe200078e02ff */
[C---:B-1----:R-:W-:Y:S01]  /*4f10*/  LOP3.LUT R231, R252.reuse, 0x10, RZ, 0x3c, !PT ;  /* 0x00000010fce77812 */ /* 0x042fe200078e3cff */
[----:B------:R-:W-:Y:S01]  /*4f20*/  IMAD R90, R197, 0xd, RZ ;  /* 0x0000000dc55a7824 */ /* 0x000fe200078e02ff */
[----:B------:R-:W-:Y:S01]  /*4f30*/  STL.64 [R1+0x18], R98 ;  /* 0x0000186201007387 */ /* 0x000fe20000100a00 */
[----:B--2---:R-:W-:Y:S01]  /*4f40*/  LOP3.LUT R220, R252, 0x20, RZ, 0x3c, !PT ;  /* 0x00000020fcdc7812 */ /* 0x004fe200078e3cff */
[----:B------:R-:W-:-:S02]  /*4f50*/  IMAD.WIDE R134, R91, 0x4, R208 ;  /* 0x000000045b867825 */ /* 0x000fc400078e02d0 */
[----:B------:R1:W-:Y:S01]  /*4f60*/  STL.64 [R1+0x10], R94 ;  /* 0x0000105e01007387 */ /* 0x0003e20000100a00 */
[----:B---3--:R-:W-:Y:S01]  /*4f70*/  LOP3.LUT R221, R252, 0x40, RZ, 0x3c, !PT ;  /* 0x00000040fcdd7812 */ /* 0x008fe200078e3cff */
[----:B------:R-:W-:Y:S02]  /*4f80*/  IMAD.WIDE R136, R91, 0x4, R234 ;  /* 0x000000045b887825 */ /* 0x000fe400078e02ea */
[----:B------:R2:W-:Y:S02]  /*4f90*/  LDGSTS.E [R220+0x100], [R98.64], !P1 ;  /* 0x0010000062dc7fae */ /* 0x0005e4000c921860 */
[----:B------:R-:W-:Y:S02]  /*4fa0*/  IMAD.WIDE R138, R90, 0x4, R208 ;  /* 0x000000045a8a7825 */ /* 0x000fe400078e02d0 */
[----:B------:R1:W-:Y:S01]  /*4fb0*/  LDGSTS.E [R220+0x180], [R94.64], !P1 ;  /* 0x001800005edc7fae */ /* 0x0003e2000c921860 */
[----:B------:R-:W-:Y:S01]  /*4fc0*/  ISETP.GE.U32.AND P1, PT, R88, 0x7fffffd3, PT ;  /* 0x7fffffd35800780c */ /* 0x000fe20003f26070 */
[----:B------:R-:W-:Y:S01]  /*4fd0*/  IMAD.WIDE R140, R90, 0x4, R234 ;  /* 0x000000045a8c7825 */ /* 0x000fe200078e02ea */
[----:B------:R-:W-:Y:S01]  /*4fe0*/  SHF.R.U32.HI R88, RZ, 0xe, R127 ;  /* 0x0000000eff587819 */ /* 0x000fe2000001167f */
[----:B------:R3:W-:Y:S02]  /*4ff0*/  LDGSTS.E [R220+0x500], [R246.64], !P6 ;  /* 0x00500000f6dc7fae */ /* 0x0007e4000f121860 */
[----:B------:R-:W-:-:S02]  /*5000*/  IMAD R91, R197, 0x11, RZ ;  /* 0x00000011c55b7824 */ /* 0x000fc400078e02ff */
[----:B------:R3:W-:Y:S01]  /*5010*/  LDGSTS.E [R220+0x580], [R244.64], !P6 ;  /* 0x00580000f4dc7fae */ /* 0x0007e2000f121860 */
[----:B------:R-:W-:Y:S01]  /*5020*/  LOP3.LUT P6, RZ, R88, 0x1, RZ, 0xc0, !PT ;  /* 0x0000000158ff7812 */ /* 0x000fe200078cc0ff */
[----:B------:R-:W-:Y:S01]  /*5030*/  IMAD.WIDE R142, R91, 0x4, R208 ;  /* 0x000000045b8e7825 */ /* 0x000fe200078e02d0 */
[----:B------:R-:W-:Y:S01]  /*5040*/  SHF.R.U32.HI R88, RZ, 0xa, R127 ;  /* 0x0000000aff587819 */ /* 0x000fe2000001167f */
[----:B------:R3:W-:Y:S02]  /*5050*/  LDGSTS.E [R220+0x900], [R134.64], !P0 ;  /* 0x0090000086dc7fae */ /* 0x0007e4000c121860 */
[----:B------:R-:W-:Y:S02]  /*5060*/  IMAD R90, R197, 0x15, RZ ;  /* 0x00000015c55a7824 */ /* 0x000fe400078e02ff */
[----:B------:R3:W-:Y:S01]  /*5070*/  LDGSTS.E [R220+0x980], [R136.64], !P0 ;  /* 0x0098000088dc7fae */ /* 0x0007e2000c121860 */
[----:B------:R-:W-:Y:S01]  /*5080*/  LOP3.LUT P0, RZ, R88, 0x1, RZ, 0xc0, !PT ;  /* 0x0000000158ff7812 */ /* 0x000fe2000780c0ff */
[----:B------:R-:W-:Y:S01]  /*5090*/  IMAD.WIDE R144, R91, 0x4, R234 ;  /* 0x000000045b907825 */ /* 0x000fe200078e02ea */
[----:B------:R-:W-:Y:S01]  /*50a0*/  SHF.R.U32.HI R88, RZ, 0x6, R127 ;  /* 0x00000006ff587819 */ /* 0x000fe2000001167f */
[----:B------:R3:W-:Y:S02]  /*50b0*/  LDGSTS.E [R220+0xd00], [R138.64], !P1 ;  /* 0x00d000008adc7fae */ /* 0x0007e4000c921860 */
[----:B------:R-:W-:-:S02]  /*50c0*/  IMAD.WIDE R146, R90, 0x4, R208 ;  /* 0x000000045a927825 */ /* 0x000fc400078e02d0 */
[----:B------:R3:W-:Y:S01]  /*50d0*/  LDGSTS.E [R220+0xd80], [R140.64], !P1 ;  /* 0x00d800008cdc7fae */ /* 0x0007e2000c921860 */
[----:B------:R-:W-:Y:S01]  /*50e0*/  LOP3.LUT P1, RZ, R88, 0x1, RZ, 0xc0, !PT ;  /* 0x0000000158ff7812 */ /* 0x000fe2000782c0ff */
[----:B------:R-:W-:Y:S01]  /*50f0*/  IMAD.WIDE R148, R90, 0x4, R234 ;  /* 0x000000045a947825 */ /* 0x000fe200078e02ea */
[----:B------:R-:W-:Y:S01]  /*5100*/  SHF.R.U32.HI R88, RZ, 0x2, R127 ;  /* 0x00000002ff587819 */ /* 0x000fe2000001167f */
[----:B------:R3:W-:Y:S02]  /*5110*/  LDGSTS.E [R220+0x1100], [R142.64], P6 ;  /* 0x011000008edc7fae */ /* 0x0007e4000b121860 */
[----:B------:R-:W-:Y:S02]  /*5120*/  IMAD R91, R197, 0x19, RZ ;  /* 0x00000019c55b7824 */ /* 0x000fe400078e02ff */
[----:B------:R3:W-:Y:S01]  /*5130*/  LDGSTS.E [R220+0x1180], [R144.64], P6 ;  /* 0x0118000090dc7fae */ /* 0x0007e2000b121860 */
[----:B------:R-:W-:Y:S01]  /*5140*/  LOP3.LUT P6, RZ, R88, 0x1, RZ, 0xc0, !PT ;  /* 0x0000000158ff7812 */ /* 0x000fe200078cc0ff */
[C---:B------:R-:W-:Y:S01]  /*5150*/  IMAD.WIDE R150, R91.reuse, 0x4, R208 ;  /* 0x000000045b967825 */ /* 0x040fe200078e02d0 */
[----:B------:R-:W-:Y:S01]  /*5160*/  IADD3 R88, R0, -0x7, RZ ;  /* 0xfffffff900587810 */ /* 0x000fe20007ffe0ff */
[----:B------:R3:W-:Y:S02]  /*5170*/  LDGSTS.E [R220+0x1500], [R146.64], P0 ;  /* 0x0150000092dc7fae */ /* 0x0007e40008121860 */
[----:B------:R-:W-:-:S02]  /*5180*/  IMAD.WIDE R152, R91, 0x4, R234 ;  /* 0x000000045b987825 */ /* 0x000fc400078e02ea */
[----:B------:R3:W-:Y:S01]  /*5190*/  LDGSTS.E [R220+0x1580], [R148.64], P0 ;  /* 0x0158000094dc7fae */ /* 0x0007e20008121860 */
[----:B------:R-:W-:Y:S01]  /*51a0*/  ISETP.GE.U32.AND P0, PT, R88, 0x7fffffda, PT ;  /* 0x7fffffda5800780c */ /* 0x000fe20003f06070 */
[C---:B------:R-:W-:Y:S01]  /*51b0*/  IMAD R90, R197.reuse, 0x1d, RZ ;  /* 0x0000001dc55a7824 */ /* 0x040fe200078e02ff */
[----:B------:R-:W-:Y:S01]  /*51c0*/  IADD3 R88, R0, -0x3, RZ ;  /* 0xfffffffd00587810 */ /* 0x000fe20007ffe0ff */
[----:B------:R3:W-:Y:S01]  /*51d0*/  LDGSTS.E [R220+0x1900], [R150.64], P1 ;  /* 0x0190000096dc7fae */ /* 0x0007e20008921860 */
[C---:B------:R-:W-:Y:S02]  /*51e0*/  IMAD.SHL.U32 R92, R197.reuse, 0x2, RZ ;  /* 0x00000002c55c7824 */ /* 0x040fe400078e00ff */
[----:B------:R-:W-:Y:S01]  /*51f0*/  IMAD.WIDE R154, R90, 0x4, R208 ;  /* 0x000000045a9a7825 */ /* 0x000fe200078e02d0 */
[----:B------:R3:W-:Y:S01]  /*5200*/  LDGSTS.E [R220+0x1980], [R152.64], P1 ;  /* 0x0198000098dc7fae */ /* 0x0007e20008921860 */
[----:B------:R-:W-:Y:S02]  /*5210*/  ISETP.GE.U32.AND P1, PT, R88, 0x7fffffde, PT ;  /* 0x7fffffde5800780c */ /* 0x000fe40003f26070 */
[----:B------:R-:W-:Y:S01]  /*5220*/  IMAD.WIDE R156, R90, 0x4, R234 ;  /* 0x000000045a9c7825 */ /* 0x000fe200078e02ea */
[C---:B------:R-:W-:Y:S01]  /*5230*/  IADD3 R88, R0.reuse, -0xf, RZ ;  /* 0xfffffff100587810 */ /* 0x040fe20007ffe0ff */
[----:B------:R3:W-:Y:S01]  /*5240*/  LDGSTS.E [R220+0x1d00], [R154.64], P6 ;  /* 0x01d000009adc7fae */ /* 0x0007e2000b121860 */
[----:B------:R-:W-:Y:S01]  /*5250*/  IADD3 R90, R0, -0x40, RZ ;  /* 0xffffffc0005a7810 */ /* 0x000fe20007ffe0ff */
[----:B------:R-:W-:-:S02]  /*5260*/  IMAD R91, R197, 0x6, RZ ;  /* 0x00000006c55b7824 */ /* 0x000fc400078e02ff */
[----:B-1----:R-:W-:Y:S01]  /*5270*/  IMAD.WIDE R94, R92, 0x4, R208 ;  /* 0x000000045c5e7825 */ /* 0x002fe200078e02d0 */
[----:B------:R3:W-:Y:S01]  /*5280*/  LDGSTS.E [R220+0x1d80], [R156.64], P6 ;  /* 0x01d800009cdc7fae */ /* 0x0007e2000b121860 */
[----:B------:R-:W-:Y:S02]  /*5290*/  ISETP.GE.U32.AND P6, PT, R88, 0x7fffffd2, PT ;  /* 0x7fffffd25800780c */ /* 0x000fe40003fc6070 */
[----:B------:R-:W-:Y:S01]  /*52a0*/  IMAD.WIDE R202, R92, 0x4, R234 ;  /* 0x000000045cca7825 */ /* 0x000fe200078e02ea */
[C---:B------:R-:W-:Y:S01]  /*52b0*/  IADD3 R88, R0.reuse, -0xb, RZ ;  /* 0xfffffff500587810 */ /* 0x040fe20007ffe0ff */
[----:B------:R1:W-:Y:S01]  /*52c0*/  LDGSTS.E [R221+0x200], [R94.64], !P1 ;  /* 0x002000005edd7fae */ /* 0x0003e2000c921860 */
[----:B------:R-:W-:Y:S01]  /*52d0*/  IADD3 R0, R0, -0x8, RZ ;  /* 0xfffffff800007810 */ /* 0x000fe20007ffe0ff */
[C---:B------:R-:W-:Y:S02]  /*52e0*/  IMAD.WIDE R242, R91.reuse, 0x4, R208 ;  /* 0x000000045bf27825 */ /* 0x040fe400078e02d0 */
[----:B------:R1:W-:Y:S01]  /*52f0*/  LDGSTS.E [R221+0x280], [R202.64], !P1 ;  /* 0x00280000cadd7fae */ /* 0x0003e2000c921860 */
[----:B------:R-:W-:Y:S01]  /*5300*/  ISETP.GE.U32.AND P1, PT, R90, 0x7fffffa1, PT ;  /* 0x7fffffa15a00780c */ /* 0x000fe20003f26070 */
[----:B------:R-:W-:-:S02]  /*5310*/  IMAD.WIDE R158, R91, 0x4, R234 ;  /* 0x000000045b9e7825 */ /* 0x000fc400078e02ea */
[----:B------:R1:W-:Y:S01]  /*5320*/  LDGSTS.E [R221+0x600], [R242.64], !P0 ;  /* 0x00600000f2dd7fae */ /* 0x0003e2000c121860 */
[----:B------:R-:W-:Y:S01]  /*5330*/  SEL R64, RZ, 0x1, P1 ;  /* 0x00000001ff407807 */ /* 0x000fe20000800000 */
[----:B------:R-:W-:Y:S02]  /*5340*/  IMAD R90, R197, 0xa, RZ ;  /* 0x0000000ac55a7824 */ /* 0x000fe400078e02ff */
[----:B------:R1:W-:Y:S01]  /*5350*/  LDGSTS.E [R221+0x680], [R158.64], !P0 ;  /* 0x006800009edd7fae */ /* 0x0003e2000c121860 */
[----:B------:R-:W-:Y:S01]  /*5360*/  ISETP.GE.U32.AND P0, PT, R88, 0x7fffffd6, PT ;  /* 0x7fffffd65800780c */ /* 0x000fe20003f06070 */
[C---:B------:R-:W-:Y:S02]  /*5370*/  IMAD.WIDE R160, R90.reuse, 0x4, R208 ;  /* 0x000000045aa07825 */ /* 0x040fe400078e02d0 */
[----:B------:R-:W-:Y:S02]  /*5380*/  STL.64 [R1+0x8], R94 ;  /* 0x0000085e01007387 */ /* 0x000fe40000100a00 */
[----:B------:R-:W-:-:S02]  /*5390*/  IMAD.WIDE R162, R90, 0x4, R234 ;  /* 0x000000045aa27825 */ /* 0x000fc400078e02ea */
[----:B------:R1:W-:Y:S02]  /*53a0*/  STL [R1+0x140], R48 ;  /* 0x0001403001007387 */ /* 0x0003e40000100800 */
[----:B------:R-:W-:Y:S02]  /*53b0*/  IMAD R56, R197, 0xe, RZ ;  /* 0x0000000ec5387824 */ /* 0x000fe400078e02ff */
[----:B------:R-:W-:Y:S01]  /*53c0*/  IMAD R43, R54, 0x10, R63 ;  /* 0x00000010362b7824 */ /* 0x000fe200078e023f */
[----:B------:R-:W-:Y:S01]  /*53d0*/  SHF.R.U32.HI R54, RZ, 0xd, R127 ;  /* 0x0000000dff367819 */ /* 0x000fe2000001167f */
[----:B------:R1:W-:Y:S01]  /*53e0*/  LDGSTS.E [R221+0xa00], [R160.64], !P0 ;  /* 0x00a00000a0dd7fae */ /* 0x0003e2000c121860 */
[C---:B------:R-:W-:Y:S02]  /*53f0*/  IMAD.WIDE R164, R56.reuse, 0x4, R208 ;  /* 0x0000000438a47825 */ /* 0x040fe400078e02d0 */
[----:B------:R-:W-:Y:S01]  /*5400*/  LOP3.LUT R43, R43, 0xff, RZ, 0xc0, !PT ;  /* 0x000000ff2b2b7812 */ /* 0x000fe200078ec0ff */
[----:B------:R1:W-:Y:S01]  /*5410*/  LDGSTS.E [R221+0xa80], [R162.64], !P0 ;  /* 0x00a80000a2dd7fae */ /* 0x0003e2000c121860 */
[----:B------:R-:W-:Y:S01]  /*5420*/  IMAD.WIDE R166, R56, 0x4, R234 ;  /* 0x0000000438a67825 */ /* 0x000fe200078e02ea */
[----:B------:R-:W-:-:S02]  /*5430*/  LOP3.LUT P0, RZ, R54, 0x1, RZ, 0xc0, !PT ;  /* 0x0000000136ff7812 */ /* 0x000fc4000780c0ff */
[----:B------:R-:W-:Y:S01]  /*5440*/  SHF.R.U32.HI R54, RZ, 0x9, R127 ;  /* 0x00000009ff367819 */ /* 0x000fe2000001167f */
[----:B------:R-:W-:Y:S01]  /*5450*/  IMAD.SHL.U32 R52, R52, 0x100, RZ ;  /* 0x0000010034347824 */ /* 0x000fe200078e00ff */
[----:B------:R1:W-:Y:S01]  /*5460*/  LDGSTS.E [R221+0xe00], [R164.64], !P6 ;  /* 0x00e00000a4dd7fae */ /* 0x0003e2000f121860 */
[C---:B------:R-:W-:Y:S02]  /*5470*/  IMAD R58, R197.reuse, 0x12, RZ ;  /* 0x00000012c53a7824 */ /* 0x040fe400078e02ff */
[----:B------:R-:W-:Y:S01]  /*5480*/  IMAD R56, R197, 0x16, RZ ;  /* 0x00000016c5387824 */ /* 0x000fe200078e02ff */
[----:B------:R1:W-:Y:S01]  /*5490*/  LDGSTS.E [R221+0xe80], [R166.64], !P6 ;  /* 0x00e80000a6dd7fae */ /* 0x0003e2000f121860 */
[----:B------:R-:W-:Y:S01]  /*54a0*/  LOP3.LUT R52, R52, 0xf00, RZ, 0xe2, !PT ;  /* 0x00000f0034347812 */ /* 0x000fe200078ee2ff */
[----:B------:R-:W-:Y:S01]  /*54b0*/  IMAD.WIDE R168, R58, 0x4, R208 ;  /* 0x000000043aa87825 */ /* 0x000fe200078e02d0 */
[----:B------:R-:W-:Y:S01]  /*54c0*/  LOP3.LUT P6, RZ, R54, 0x1, RZ, 0xc0, !PT ;  /* 0x0000000136ff7812 */ /* 0x000fe200078cc0ff */
[----:B------:R-:W-:Y:S02]  /*54d0*/  STL [R1+0x13c], R47 ;  /* 0x00013c2f01007387 */ /* 0x000fe40000100800 */
[----:B------:R-:W-:-:S02]  /*54e0*/  IMAD.WIDE R170, R58, 0x4, R234 ;  /* 0x000000043aaa7825 */ /* 0x000fc400078e02ea */
[----:B------:R1:W-:Y:S02]  /*54f0*/  LDGSTS.E [R221+0x1200], [R168.64], P0 ;  /* 0x01200000a8dd7fae */ /* 0x0003e40008121860 */
[----:B------:R-:W-:Y:S01]  /*5500*/  IMAD R205, R55, 0x1000, R52 ;  /* 0x0000100037cd7824 */ /* 0x000fe200078e0234 */
[----:B------:R-:W-:Y:S01]  /*5510*/  SHF.R.U32.HI R52, RZ, 0x5, R127 ;  /* 0x00000005ff347819 */ /* 0x000fe2000001167f */
[----:B------:R-:W-:Y:S01]  /*5520*/  IMAD.IADD R64, R64, 0x1, R76 ;  /* 0x0000000140407824 */ /* 0x000fe200078e024c */
[----:B------:R1:W-:Y:S01]  /*5530*/  LDGSTS.E [R221+0x1280], [R170.64], P0 ;  /* 0x01280000aadd7fae */ /* 0x0003e20008121860 */
[----:B------:R-:W-:Y:S01]  /*5540*/  IMAD.WIDE R172, R56, 0x4, R208 ;  /* 0x0000000438ac7825 */ /* 0x000fe200078e02d0 */
[----:B------:R-:W-:Y:S02]  /*5550*/  LOP3.LUT P0, RZ, R52, 0x1, RZ, 0xc0, !PT ;  /* 0x0000000134ff7812 */ /* 0x000fe4000780c0ff */
[----:B------:R-:W-:Y:S01]  /*5560*/  SHF.R.U32.HI R52, RZ, 0x1, R127 ;  /* 0x00000001ff347819 */ /* 0x000fe2000001167f */
[----:B------:R-:W-:Y:S01]  /*5570*/  IMAD.WIDE R174, R56, 0x4, R234 ;  /* 0x0000000438ae7825 */ /* 0x000fe200078e02ea */
[----:B------:R-:W-:Y:S01]  /*5580*/  LOP3.LUT R64, R64, 0x3, RZ, 0xc0, !PT ;  /* 0x0000000340407812 */ /* 0x000fe200078ec0ff */
[----:B------:R1:W-:Y:S02]  /*5590*/  LDGSTS.E [R221+0x1600], [R172.64], P6 ;  /* 0x01600000acdd7fae */ /* 0x0003e4000b121860 */
[----:B------:R-:W-:Y:S01]  /*55a0*/  IMAD R54, R197, 0x1a, RZ ;  /* 0x0000001ac5367824 */ /* 0x000fe200078e02ff */
[----:B------:R-:W-:Y:S01]  /*55b0*/  IADD3 R64, R64, R78, R79 ;  /* 0x0000004e40407210 */ /* 0x000fe20007ffe04f */
[----:B------:R1:W-:Y:S01]  /*55c0*/  LDGSTS.E [R221+0x1680], [R174.64], P6 ;  /* 0x01680000aedd7fae */ /* 0x0003e2000b121860 */
[----:B------:R-:W-:Y:S01]  /*55d0*/  LOP3.LUT P6, RZ, R52, 0x1, RZ, 0xc0, !PT ;  /* 0x0000000134ff7812 */ /* 0x000fe200078cc0ff */
[----:B------:R-:W-:Y:S01]  /*55e0*/  IMAD.MOV.U32 R52, RZ, RZ, 0x1f ;  /* 0x0000001fff347424 */ /* 0x000fe200078e00ff */
[----:B------:R-:W-:Y:S01]  /*55f0*/  LOP3.LUT R59, R64, 0xf, RZ, 0xc0, !PT ;  /* 0x0000000f403b7812 */ /* 0x000fe200078ec0ff */
[----:B------:R-:W-:-:S03]  /*5600*/  IMAD.WIDE R176, R54, 0x4, R208 ;  /* 0x0000000436b07825 */ /* 0x000fc600078e02d0 */
[----:B------:R-:W-:Y:S01]  /*5610*/  IADD3 R52, R52, c[0x0][0x180], RZ ;  /* 0x0000600034347a10 */ /* 0x000fe20007ffe0ff */
[----:B------:R-:W-:Y:S01]  /*5620*/  IMAD.WIDE R178, R54, 0x4, R234 ;  /* 0x0000000436b27825 */ /* 0x000fe200078e02ea */
[----:B------:R1:W-:Y:S03]  /*5630*/  LDGSTS.E [R221+0x1a00], [R176.64], P0 ;  /* 0x01a00000b0dd7fae */ /* 0x0003e60008121860 */
[----:B------:R-:W-:Y:S01]  /*5640*/  IMAD.SHL.U32 R51, R51, 0x100, RZ ;  /* 0x0000010033337824 */ /* 0x000fe200078e00ff */
[----:B------:R1:W-:Y:S01]  /*5650*/  LDGSTS.E [R221+0x1a80], [R178.64], P0 ;  /* 0x01a80000b2dd7fae */ /* 0x0003e20008121860 */
[----:B------:R-:W-:Y:S01]  /*5660*/  IMAD R50, R50, 0x10, R59 ;  /* 0x0000001032327824 */ /* 0x000fe200078e023b */
[----:B------:R-:W-:Y:S01]  /*5670*/  ISETP.GT.AND P0, PT, R52, 0x1f, PT ;  /* 0x0000001f3400780c */ /* 0x000fe20003f04270 */
[----:B------:R-:W-:Y:S01]  /*5680*/  IMAD R52, R197, 0x1e, RZ ;  /* 0x0000001ec5347824 */ /* 0x000fe200078e02ff */
[----:B------:R-:W-:Y:S01]  /*5690*/  LOP3.LUT R51, R51, 0xf00, RZ, 0xe2, !PT ;  /* 0x00000f0033337812 */ /* 0x000fe200078ee2ff */
[----:B------:R-:W-:Y:S01]  /*56a0*/  IMAD.IADD R205, R205, 0x1, R43 ;  /* 0x00000001cdcd7824 */ /* 0x000fe200078e022b */
[----:B------:R-:W-:Y:S01]  /*56b0*/  LOP3.LUT R50, R50, 0xff, RZ, 0xc0, !PT ;  /* 0x000000ff32327812 */ /* 0x000fe200078ec0ff */
[----:B------:R-:W-:Y:S01]  /*56c0*/  IMAD.WIDE R180, R52, 0x4, R208 ;  /* 0x0000000434b47825 */ /* 0x000fe200078e02d0 */
[----:B------:R-:W-:-:S02]  /*56d0*/  SEL R43, RZ, 0x4, !P0 ;  /* 0x00000004ff2b7807 */ /* 0x000fc40004000000 */
[----:B------:R-:W-:Y:S01]  /*56e0*/  ISETP.GE.AND P0, PT, R108, c[0x0][0x180], PT ;  /* 0x000060006c007a0c */ /* 0x000fe20003f06270 */
[----:B------:R-:W-:Y:S01]  /*56f0*/  IMAD R42, R42, 0x1000, R51 ;  /* 0x000010002a2a7824 */ /* 0x000fe200078e0233 */
[----:B------:R1:W-:Y:S01]  /*5700*/  LDGSTS.E [R221+0x1e00], [R180.64], P6 ;  /* 0x01e00000b4dd7fae */ /* 0x0003e2000b121860 */
[----:B------:R-:W-:Y:S01]  /*5710*/  IMAD.WIDE R182, R52, 0x4, R234 ;  /* 0x0000000434b67825 */ /* 0x000fe200078e02ea */
[----:B------:R-:W-:-:S03]  /*5720*/  SEL R43, R43, RZ, !P0 ;  /* 0x000000ff2b2b7207 */ /* 0x000fc60004000000 */
[----:B------:R-:W-:Y:S01]  /*5730*/  IMAD.IADD R42, R42, 0x1, R50 ;  /* 0x000000012a2a7824 */ /* 0x000fe200078e0232 */
[----:B------:R1:W-:Y:S01]  /*5740*/  LDGSTS.E [R221+0x1e80], [R182.64], P6 ;  /* 0x01e80000b6dd7fae */ /* 0x0003e2000b121860 */
[C---:B------:R-:W-:Y:S01]  /*5750*/  IMAD R51, R197.reuse, 0x3, RZ ;  /* 0x00000003c5337824 */ /* 0x040fe200078e02ff */
[----:B------:R-:W-:Y:S01]  /*5760*/  ISETP.GE.U32.AND P6, PT, R0, 0x7fffffd9, PT ;  /* 0x7fffffd90000780c */ /* 0x000fe20003fc6070 */
[----:B------:R-:W-:Y:S01]  /*5770*/  IMAD R50, R197, 0xb, RZ ;  /* 0x0000000bc5327824 */ /* 0x000fe200078e02ff */
[----:B------:R-:W-:Y:S01]  /*5780*/  PRMT R205, R42, 0x5410, R205 ;  /* 0x000054102acd7816 */ /* 0x000fe200000000cd */
[----:B------:R-:W-:Y:S01]  /*5790*/  IMAD.WIDE R250, R51, 0x4, R208 ;  /* 0x0000000433fa7825 */ /* 0x000fe200078e02d0 */
[----:B------:R-:W-:Y:S02]  /*57a0*/  ISETP.NE.U32.AND P0, PT, R43, RZ, PT ;  /* 0x000000ff2b00720c */ /* 0x000fe40003f05070 */
[----:B------:R-:W-:Y:S01]  /*57b0*/  SHF.R.U32.HI R0, RZ, 0x4, R127 ;  /* 0x00000004ff007819 */ /* 0x000fe2000001167f */
[----:B------:R-:W-:Y:S01]  /*57c0*/  IMAD.WIDE R248, R51, 0x4, R234 ;  /* 0x0000000433f87825 */ /* 0x000fe200078e02ea */
[----:B------:R1:W-:Y:S03]  /*57d0*/  LDGSTS.E [R230+0x300], [R250.64], !P3 ;  /* 0x00300000fae67fae */ /* 0x0003e6000d921860 */
[----:B------:R-:W-:Y:S01]  /*57e0*/  IMAD R42, R197, 0x7, RZ ;  /* 0x00000007c52a7824 */ /* 0x000fe200078e02ff */
[----:B------:R1:W-:Y:S01]  /*57f0*/  LDGSTS.E [R230+0x380], [R248.64], !P3 ;  /* 0x00380000f8e67fae */ /* 0x0003e2000d921860 */
[----:B------:R-:W-:Y:S01]  /*5800*/  IMAD R43, R108, c[0x0][0x18c], RZ ;  /* 0x000063006c2b7a24 */ /* 0x000fe200078e02ff */
[----:B------:R-:W-:Y:S01]  /*5810*/  LOP3.LUT P3, RZ, R0, 0x1, RZ, 0xc0, !PT ;  /* 0x0000000100ff7812 */ /* 0x000fe2000786c0ff */
[----:B------:R-:W-:-:S04]  /*5820*/  IMAD.WIDE R184, R42, 0x4, R208 ;  /* 0x000000042ab87825 */ /* 0x000fc800078e02d0 */
[----:B------:R-:W-:Y:S01]  /*5830*/  IMAD.WIDE R186, R42, 0x4, R234 ;  /* 0x000000042aba7825 */ /* 0x000fe200078e02ea */
[----:B------:R1:W-:Y:S01]  /*5840*/  LDGSTS.E [R230+0x700], [R184.64], !P6 ;  /* 0x00700000b8e67fae */ /* 0x0003e2000f121860 */
[----:B------:R-:W-:Y:S02]  /*5850*/  SHF.R.U32.HI R42, RZ, 0x8, R127 ;  /* 0x00000008ff2a7819 */ /* 0x000fe4000001167f */
[C---:B------:R-:W-:Y:S01]  /*5860*/  IMAD.SHL.U32 R0, R43.reuse, 0x4, RZ ;  /* 0x000000042b007824 */ /* 0x040fe200078e00ff */
[----:B------:R1:W-:Y:S01]  /*5870*/  LDGSTS.E [R230+0x780], [R186.64], !P6 ;  /* 0x00780000bae67fae */ /* 0x0003e2000f121860 */
[----:B------:R-:W-:Y:S01]  /*5880*/  IMAD.WIDE R188, R50, 0x4, R208 ;  /* 0x0000000432bc7825 */ /* 0x000fe200078e02d0 */
[----:B------:R-:W-:Y:S02]  /*5890*/  SHF.R.U32.HI R127, RZ, 0xc, R127 ;  /* 0x0000000cff7f7819 */ /* 0x000fe4000001167f */
[----:B------:R-:W-:Y:S01]  /*58a0*/  IADD3 R128, P6, R0, c[0x0][0x168], RZ ;  /* 0x00005a0000807a10 */ /* 0x000fe20007fde0ff */
[----:B------:R-:W-:Y:S01]  /*58b0*/  IMAD.WIDE R190, R50, 0x4, R234 ;  /* 0x0000000432be7825 */ /* 0x000fe200078e02ea */
[----:B------:R1:W-:Y:S02]  /*58c0*/  LDGSTS.E [R230+0xb00], [R188.64], !P2 ;  /* 0x00b00000bce67fae */ /* 0x0003e4000d121860 */
[----:B------:R-:W-:Y:S01]  /*58d0*/  LEA.HI.X.SX32 R129, R43, c[0x0][0x16c], 0x2, P6 ;  /* 0x00005b002b817a11 */ /* 0x000fe200030f16ff */
[----:B------:R-:W-:Y:S01]  /*58e0*/  IMAD R50, R46, c[0x0][0x190], RZ ;  /* 0x000064002e327a24 */ /* 0x000fe200078e02ff */
[----:B------:R1:W-:Y:S01]  /*58f0*/  LDGSTS.E [R230+0xb80], [R190.64], !P2 ;  /* 0x00b80000bee67fae */ /* 0x0003e2000d121860 */
[----:B------:R-:W-:Y:S01]  /*5900*/  IMAD R54, R44, c[0x0][0x190], RZ ;  /* 0x000064002c367a24 */ /* 0x000fe200078e02ff */
[----:B------:R-:W-:Y:S01]  /*5910*/  LOP3.LUT P2, RZ, R42, 0x1, RZ, 0xc0, !PT ;  /* 0x000000012aff7812 */ /* 0x000fe2000784c0ff */
[----:B------:R-:W-:Y:S01]  /*5920*/  IMAD R70, R40, c[0x0][0x190], RZ ;  /* 0x0000640028467a24 */ /* 0x000fe200078e02ff */
[----:B------:R-:W-:Y:S01]  /*5930*/  STL [R1+0x138], R50 ;  /* 0x0001383201007387 */ /* 0x000fe20000100800 */
[----:B------:R-:W-:Y:S01]  /*5940*/  IMAD R86, R39, c[0x0][0x190], RZ ;  /* 0x0000640027567a24 */ /* 0x000fe200078e02ff */
[----:B------:R-:W-:Y:S01]  /*5950*/  LEA R2, P6, R48, R128, 0x2 ;  /* 0x0000008030027211 */ /* 0x000fe200078c10ff */
[----:B------:R-:W-:Y:S01]  /*5960*/  IMAD R59, R34, c[0x0][0x190], RZ ;  /* 0x00006400223b7a24 */ /* 0x000fe200078e02ff */
[----:B------:R-:W-:Y:S01]  /*5970*/  STL [R1+0x134], R54 ;  /* 0x0001343601007387 */ /* 0x000fe20000100800 */
[----:B------:R-:W-:Y:S01]  /*5980*/  IMAD R43, R32, c[0x0][0x190], RZ ;  /* 0x00006400202b7a24 */ /* 0x000fe200078e02ff */
[----:B------:R-:W-:Y:S01]  /*5990*/  LEA.HI.X.SX32 R3, R48, R129, 0x2, P6 ;  /* 0x0000008130037211 */ /* 0x000fe200030f16ff */
[----:B------:R-:W-:Y:S01]  /*59a0*/  IMAD R56, R31, c[0x0][0x190], RZ ;  /* 0x000064001f387a24 */ /* 0x000fe200078e02ff */
[----:B------:R-:W-:Y:S01]  /*59b0*/  STL [R1+0x130], R70 ;  /* 0x0001304601007387 */ /* 0x000fe20000100800 */
[----:B------:R-:W-:-:S02]  /*59c0*/  IMAD R88, R28, c[0x0][0x190], RZ ;  /* 0x000064001c587a24 */ /* 0x000fc400078e02ff */
[----:B------:R-:W-:Y:S01]  /*59d0*/  IMAD R63, R197, 0xf, RZ ;  /* 0x0000000fc53f7824 */ /* 0x000fe200078e02ff */
[----:B------:R-:W-:Y:S01]  /*59e0*/  STL [R1+0x12c], R86 ;  /* 0x00012c5601007387 */ /* 0x000fe20000100800 */
[----:B------:R-:W-:Y:S02]  /*59f0*/  IMAD R55, R23, c[0x0][0x190], RZ ;  /* 0x0000640017377a24 */ /* 0x000fe400078e02ff */
[----:B------:R-:W-:Y:S01]  /*5a00*/  IMAD R42, R22, c[0x0][0x190], RZ ;  /* 0x00006400162a7a24 */ /* 0x000fe200078e02ff */
[----:B------:R-:W-:Y:S01]  /*5a10*/  STL [R1+0x128], R102 ;  /* 0x0001286601007387 */ /* 0x000fe20000100800 */
[----:B------:R-:W-:Y:S02]  /*5a20*/  IMAD R58, R20, c[0x0][0x190], RZ ;  /* 0x00006400143a7a24 */ /* 0x000fe400078e02ff */
[----:B------:R-:W-:Y:S01]  /*5a30*/  IMAD.WIDE R192, R63, 0x4, R208 ;  /* 0x000000043fc07825 */ /* 0x000fe200078e02d0 */
[----:B------:R-:W-:Y:S03]  /*5a40*/  STL [R1+0x120], R35 ;  /* 0x0001202301007387 */ /* 0x000fe60000100800 */
[----:B------:R-:W-:Y:S01]  /*5a50*/  IMAD R74, R19, c[0x0][0x190], RZ ;  /* 0x00006400134a7a24 */ /* 0x000fe200078e02ff */
[----:B------:R-:W-:Y:S01]  /*5a60*/  STL [R1+0x124], R118 ;  /* 0x0001247601007387 */ /* 0x000fe20000100800 */
[----:B------:R-:W-:-:S03]  /*5a70*/  IMAD.WIDE R194, R63, 0x4, R234 ;  /* 0x000000043fc27825 */ /* 0x000fc600078e02ea */
[----:B------:R-:W-:Y:S01]  /*5a80*/  STL [R1+0x11c], R59 ;  /* 0x00011c3b01007387 */ /* 0x000fe20000100800 */
[----:B------:R-:W-:Y:S02]  /*5a90*/  IMAD R90, R18, c[0x0][0x190], RZ ;  /* 0x00006400125a7a24 */ /* 0x000fe400078e02ff */
[----:B------:R-:W-:Y:S01]  /*5aa0*/  IMAD R62, R14, c[0x0][0x190], RZ ;  /* 0x000064000e3e7a24 */ /* 0x000fe200078e02ff */
[----:B------:R-:W-:Y:S01]  /*5ab0*/  STL [R1+0x118], R43 ;  /* 0x0001182b01007387 */ /* 0x000fe20000100800 */
[----:B------:R-:W-:Y:S02]  /*5ac0*/  IMAD R52, R12, c[0x0][0x190], RZ ;  /* 0x000064000c347a24 */ /* 0x000fe400078e02ff */
[----:B------:R-:W-:Y:S01]  /*5ad0*/  IMAD R14, R4, c[0x0][0x190], RZ ;  /* 0x00006400040e7a24 */ /* 0x000fe200078e02ff */
[----:B------:R-:W-:Y:S01]  /*5ae0*/  STL [R1+0x114], R56 ;  /* 0x0001143801007387 */ /* 0x000fe20000100800 */
[----:B------:R-:W-:Y:S02]  /*5af0*/  IMAD R51, R11, c[0x0][0x190], RZ ;  /* 0x000064000b337a24 */ /* 0x000fe400078e02ff */
[----:B------:R-:W-:Y:S01]  /*5b00*/  IMAD R60, R10, c[0x0][0x190], RZ ;  /* 0x000064000a3c7a24 */ /* 0x000fe200078e02ff */
[----:B------:R-:W-:Y:S01]  /*5b10*/  STL [R1+0x110], R72 ;  /* 0x0001104801007387 */ /* 0x000fe20000100800 */
[----:B------:R-:W-:Y:S01]  /*5b20*/  IMAD R108, R6, c[0x0][0x190], RZ ;  /* 0x00006400066c7a24 */ /* 0x000fe200078e02ff */
[-C--:B------:R-:W-:Y:S01]  /*5b30*/  LEA R6, P6, R24, R128.reuse, 0x2 ;  /* 0x0000008018067211 */ /* 0x080fe200078c10ff */
[----:B------:R-:W-:Y:S01]  /*5b40*/  IMAD R76, R8, c[0x0][0x190], RZ ;  /* 0x00006400084c7a24 */ /* 0x000fe200078e02ff */
[----:B------:R-:W-:Y:S01]  /*5b50*/  STL [R1+0x10c], R88 ;  /* 0x00010c5801007387 */ /* 0x000fe20000100800 */
[----:B------:R-:W-:Y:S01]  /*5b60*/  IMAD R92, R7, c[0x0][0x190], RZ ;  /* 0x00006400075c7a24 */ /* 0x000fe200078e02ff */
[----:B------:R-:W-:Y:S01]  /*5b70*/  LEA.HI.X.SX32 R7, R24, R129, 0x2, P6 ;  /* 0x0000008118077211 */ /* 0x000fe200030f16ff */
[----:B------:R-:W-:Y:S01]  /*5b80*/  IMAD R18, R5, c[0x0][0x190], RZ ;  /* 0x0000640005127a24 */ /* 0x000fe200078e02ff */
[----:B------:R-:W-:Y:S01]  /*5b90*/  STL [R1+0x108], R104 ;  /* 0x0001086801007387 */ /* 0x000fe20000100800 */
[----:B------:R-:W-:Y:S01]  /*5ba0*/  LEA R10, P6, R14, R128, 0x2 ;  /* 0x000000800e0a7211 */ /* 0x000fe200078c10ff */
[----:B------:R-:W-:-:S02]  /*5bb0*/  IMAD R20, R9, c[0x0][0x190], RZ ;  /* 0x0000640009147a24 */ /* 0x000fc400078e02ff */
[----:B------:R-:W-:Y:S01]  /*5bc0*/  STL [R1+0x100], R24 ;  /* 0x0001001801007387 */ /* 0x000fe20000100800 */
[----:B------:R-:W-:Y:S01]  /*5bd0*/  LEA.HI.X.SX32 R11, R14, R129, 0x2, P6 ;  /* 0x000000810e0b7211 */ /* 0x000fe200030f16ff */
[----:B------:R-:W-:Y:S02]  /*5be0*/  IMAD R32, R17, c[0x0][0x190], RZ ;  /* 0x0000640011207a24 */ /* 0x000fe400078e02ff */
[----:B------:R-:W-:Y:S01]  /*5bf0*/  STL [R1+0x104], R120 ;  /* 0x0001047801007387 */ /* 0x000fe20000100800 */
[----:B------:R-:W-:Y:S02]  /*5c00*/  IMAD R34, R21, c[0x0][0x190], RZ ;  /* 0x0000640015227a24 */ /* 0x000fe400078e02ff */
[----:B------:R-:W-:Y:S01]  /*5c10*/  IMAD R46, R29, c[0x0][0x190], RZ ;  /* 0x000064001d2e7a24 */ /* 0x000fe200078e02ff */
[----:B------:R-:W-:Y:S01]  /*5c20*/  STL [R1+0xfc], R55 ;  /* 0x0000fc3701007387 */ /* 0x000fe20000100800 */
[----:B-1----:R-:W-:Y:S02]  /*5c30*/  IMAD R48, R33, c[0x0][0x190], RZ ;  /* 0x0000640021307a24 */ /* 0x002fe400078e02ff */
[----:B------:R-:W-:Y:S01]  /*5c40*/  IMAD R64, R49, c[0x0][0x190], RZ ;  /* 0x0000640031407a24 */ /* 0x000fe200078e02ff */
[----:B------:R-:W-:Y:S01]  /*5c50*/  STL [R1+0xf8], R42 ;  /* 0x0000f82a01007387 */ /* 0x000fe20000100800 */
[----:B------:R-:W-:-:S02]  /*5c60*/  IMAD R66, R53, c[0x0][0x190], RZ ;  /* 0x0000640035427a24 */ /* 0x000fc400078e02ff */
[----:B------:R-:W-:Y:S01]  /*5c70*/  IMAD R78, R61, c[0x0][0x190], RZ ;  /* 0x000064003d4e7a24 */ /* 0x000fe200078e02ff */
[----:B------:R-:W-:Y:S01]  /*5c80*/  STL [R1+0xf4], R58 ;  /* 0x0000f43a01007387 */ /* 0x000fe20000100800 */
[----:B------:R-:W-:Y:S02]  /*5c90*/  IMAD R80, R65, c[0x0][0x190], RZ ;  /* 0x0000640041507a24 */ /* 0x000fe400078e02ff */
[----:B------:R-:W-:Y:S01]  /*5ca0*/  IMAD R84, R73, c[0x0][0x190], RZ ;  /* 0x0000640049547a24 */ /* 0x000fe200078e02ff */
[----:B------:R1:W-:Y:S01]  /*5cb0*/  LDGSTS.E [R230+0xf00], [R192.64], !P5 ;  /* 0x00f00000c0e67fae */ /* 0x0003e2000e921860 */
[----:B------:R-:W-:Y:S02]  /*5cc0*/  IMAD R94, R77, c[0x0][0x190], RZ ;  /* 0x000064004d5e7a24 */ /* 0x000fe400078e02ff */
[----:B--2---:R-:W-:Y:S01]  /*5cd0*/  IMAD R98, R85, c[0x0][0x190], RZ ;  /* 0x0000640055627a24 */ /* 0x004fe200078e02ff */
[----:B------:R-:W-:Y:S01]  /*5ce0*/  STL [R1+0xf0], R74 ;  /* 0x0000f04a01007387 */ /* 0x000fe20000100800 */
[----:B------:R-:W-:-:S02]  /*5cf0*/  IMAD R110, R93, c[0x0][0x190], RZ ;  /* 0x000064005d6e7a24 */ /* 0x000fc400078e02ff */
[----:B------:R-:W-:Y:S01]  /*5d00*/  IMAD R112, R97, c[0x0][0x190], RZ ;  /* 0x0000640061707a24 */ /* 0x000fe200078e02ff */
[----:B------:R1:W-:Y:S01]  /*5d10*/  LDGSTS.E [R230+0xf80], [R194.64], !P5 ;  /* 0x00f80000c2e67fae */ /* 0x0003e2000e921860 */
[-C--:B------:R-:W-:Y:S01]  /*5d20*/  LEA R4, P5, R35, R128.reuse, 0x2 ;  /* 0x0000008023047211 */ /* 0x080fe200078a10ff */
[----:B------:R-:W-:Y:S02]  /*5d30*/  IMAD R114, R101, c[0x0][0x190], RZ ;  /* 0x0000640065727a24 */ /* 0x000fe400078e02ff */
[----:B------:R-:W-:Y:S01]  /*5d40*/  STL [R1+0xec], R90 ;  /* 0x0000ec5a01007387 */ /* 0x000fe20000100800 */
[-C--:B------:R-:W-:Y:S01]  /*5d50*/  LEA.HI.X.SX32 R5, R35, R129.reuse, 0x2, P5 ;  /* 0x0000008123057211 */ /* 0x080fe200028f16ff */
[--C-:B------:R-:W-:Y:S01]  /*5d60*/  IMAD.WIDE R200, R212, 0x4, R208.reuse ;  /* 0x00000004d4c87825 */ /* 0x100fe200078e02d0 */
[-C--:B------:R-:W-:Y:S01]  /*5d70*/  LEA R8, P5, R62, R128.reuse, 0x2 ;  /* 0x000000803e087211 */ /* 0x080fe200078a10ff */
[----:B------:R-:W-:Y:S02]  /*5d80*/  STL [R1+0xe8], R106 ;  /* 0x0000e86a01007387 */ /* 0x000fe40000100800 */
[--C-:B------:R-:W-:Y:S01]  /*5d90*/  IMAD.WIDE R206, R214, 0x4, R208.reuse ;  /* 0x00000004d6ce7825 */ /* 0x100fe200078e02d0 */
[----:B------:R-:W-:Y:S01]  /*5da0*/  LEA.HI.X.SX32 R9, R62, R129, 0x2, P5 ;  /* 0x000000813e097211 */ /* 0x000fe200028f16ff */
[----:B------:R2:W-:Y:S01]  /*5db0*/  STL [R1+0xe0], R62 ;  /* 0x0000e03e01007387 */ /* 0x0005e20000100800 */
[----:B------:R-:W-:Y:S01]  /*5dc0*/  LEA R12, P5, R16, R128, 0x2 ;  /* 0x00000080100c7211 */ /* 0x000fe200078a10ff */
[----:B------:R-:W-:-:S02]  /*5dd0*/  IMAD.WIDE R232, R204, 0x4, R208 ;  /* 0x00000004cce87825 */ /* 0x000fc400078e02d0 */
[----:B------:R-:W-:Y:S01]  /*5de0*/  STL [R1+0xe4], R122 ;  /* 0x0000e47a01007387 */ /* 0x000fe20000100800 */
[----:B------:R-:W-:Y:S01]  /*5df0*/  LEA.HI.X.SX32 R13, R16, R129, 0x2, P5 ;  /* 0x00000081100d7211 */ /* 0x000fe200028f16ff */
[--C-:B------:R-:W-:Y:S02]  /*5e00*/  IMAD.WIDE R212, R212, 0x4, R234.reuse ;  /* 0x00000004d4d47825 */ /* 0x100fe400078e02ea */
[----:B------:R-:W-:Y:S02]  /*5e10*/  STL [R1+0xdc], R52 ;  /* 0x0000dc3401007387 */ /* 0x000fe40000100800 */
[----:B--2---:R-:W-:Y:S02]  /*5e20*/  IMAD R62, R45, c[0x0][0x190], RZ ;  /* 0x000064002d3e7a24 */ /* 0x004fe400078e02ff */
[----:B------:R-:W-:Y:S01]  /*5e30*/  STL [R1+0xd8], R51 ;  /* 0x0000d83301007387 */ /* 0x000fe20000100800 */
[----:B------:R-:W-:-:S03]  /*5e40*/  IMAD.WIDE R214, R214, 0x4, R234 ;  /* 0x00000004d6d67825 */ /* 0x000fc600078e02ea */
[----:B------:R-:W-:Y:S04]  /*5e50*/  STL [R1+0xd4], R60 ;  /* 0x0000d43c01007387 */ /* 0x000fe80000100800 */
[----:B------:R-:W-:Y:S04]  /*5e60*/  STL [R1+0xd0], R76 ;  /* 0x0000d04c01007387 */ /* 0x000fe80000100800 */
[----:B------:R-:W-:Y:S04]  /*5e70*/  STL [R1+0xcc], R92 ;  /* 0x0000cc5c01007387 */ /* 0x000fe80000100800 */
[----:B------:R-:W-:Y:S04]  /*5e80*/  STL [R1+0xc8], R108 ;  /* 0x0000c86c01007387 */ /* 0x000fe80000100800 */
[----:B------:R-:W-:Y:S04]  /*5e90*/  STL [R1+0xc4], R124 ;  /* 0x0000c47c01007387 */ /* 0x000fe80000100800 */
[----:B------:R2:W-:Y:S04]  /*5ea0*/  STL [R1+0xc0], R14 ;  /* 0x0000c00e01007387 */ /* 0x0005e80000100800 */
[----:B------:R1:W-:Y:S04]  /*5eb0*/  STL [R1+0xa4], R16 ;  /* 0x0000a41001007387 */ /* 0x0003e80000100800 */
[----:B------:R3:W-:Y:S01]  /*5ec0*/  STL [R1+0x84], R18 ;  /* 0x0000841201007387 */ /* 0x0007e20000100800 */
[----:B--2---:R-:W-:-:S03]  /*5ed0*/  LEA R14, P6, R18, R128, 0x2 ;  /* 0x00000080120e7211 */ /* 0x004fc600078c10ff */
[----:B------:R2:W-:Y:S01]  /*5ee0*/  STL [R1+0x50], R20 ;  /* 0x0000501401007387 */ /* 0x0005e20000100800 */
[-C--:B-1----:R-:W-:Y:S02]  /*5ef0*/  LEA R16, P5, R20, R128.reuse, 0x2 ;  /* 0x0000008014107211 */ /* 0x082fe400078a10ff */
[-C--:B------:R-:W-:Y:S01]  /*5f00*/  LEA.HI.X.SX32 R15, R18, R129.reuse, 0x2, P6 ;  /* 0x00000081120f7211 */ /* 0x080fe200030f16ff */
[----:B------:R1:W-:Y:S01]  /*5f10*/  STL [R1+0xbc], R30 ;  /* 0x0000bc1e01007387 */ /* 0x0003e20000100800 */
[-C--:B---3--:R-:W-:Y:S02]  /*5f20*/  LEA R18, P6, R47, R128.reuse, 0x2 ;  /* 0x000000802f127211 */ /* 0x088fe400078c10ff */
[-C--:B------:R-:W-:Y:S01]  /*5f30*/  LEA.HI.X.SX32 R17, R20, R129.reuse, 0x2, P5 ;  /* 0x0000008114117211 */ /* 0x080fe200028f16ff */
[----:B------:R3:W-:Y:S01]  /*5f40*/  STL [R1+0xa0], R32 ;  /* 0x0000a02001007387 */ /* 0x0007e20000100800 */
[-C--:B--2---:R-:W-:Y:S02]  /*5f50*/  LEA R20, P5, R59, R128.reuse, 0x2 ;  /* 0x000000803b147211 */ /* 0x084fe400078a10ff */
[----:B------:R-:W-:Y:S01]  /*5f60*/  LEA.HI.X.SX32 R19, R47, R129, 0x2, P6 ;  /* 0x000000812f137211 */ /* 0x000fe200030f16ff */
[----:B------:R2:W-:Y:S01]  /*5f70*/  STL [R1+0x70], R34 ;  /* 0x0000702201007387 */ /* 0x0005e20000100800 */
[----:B------:R-:W-:-:S02]  /*5f80*/  LEA R22, P6, R55, R128, 0x2 ;  /* 0x0000008037167211 */ /* 0x000fc400078c10ff */
[-C--:B------:R-:W-:Y:S01]  /*5f90*/  LEA.HI.X.SX32 R21, R59, R129.reuse, 0x2, P5 ;  /* 0x000000813b157211 */ /* 0x080fe200028f16ff */
[----:B------:R1:W-:Y:S01]  /*5fa0*/  STL [R1+0x48], R36 ;  /* 0x0000482401007387 */ /* 0x0003e20000100800 */
[-C--:B------:R-:W-:Y:S02]  /*5fb0*/  LEA R24, P5, R52, R128.reuse, 0x2 ;  /* 0x0000008034187211 */ /* 0x080fe400078a10ff */
[-C--:B------:R-:W-:Y:S01]  /*5fc0*/  LEA.HI.X.SX32 R23, R55, R129.reuse, 0x2, P6 ;  /* 0x0000008137177211 */ /* 0x080fe200030f16ff */
[----:B------:R2:W-:Y:S01]  /*5fd0*/  STL [R1+0xb8], R46 ;  /* 0x0000b82e01007387 */ /* 0x0005e20000100800 */
[-C--:B------:R-:W-:Y:S02]  /*5fe0*/  LEA R26, P6, R30, R128.reuse, 0x2 ;  /* 0x000000801e1a7211 */ /* 0x080fe400078c10ff */
[-C--:B------:R-:W-:Y:S01]  /*5ff0*/  LEA.HI.X.SX32 R25, R52, R129.reuse, 0x2, P5 ;  /* 0x0000008134197211 */ /* 0x080fe200028f16ff */
[----:B------:R-:W-:Y:S01]  /*6000*/  IMAD R52, R41, c[0x0][0x190], RZ ;  /* 0x0000640029347a24 */ /* 0x000fe200078e02ff */
[----:B------:R-:W-:Y:S01]  /*6010*/  LEA R28, P5, R32, R128, 0x2 ;  /* 0x00000080201c7211 */ /* 0x000fe200078a10ff */
[----:B------:R2:W-:Y:S01]  /*6020*/  STL [R1+0x98], R48 ;  /* 0x0000983001007387 */ /* 0x0005e20000100800 */
[----:B------:R-:W-:-:S02]  /*6030*/  LEA.HI.X.SX32 R27, R30, R129, 0x2, P6 ;  /* 0x000000811e1b7211 */ /* 0x000fc400030f16ff */
[-C--:B-1----:R-:W-:Y:S02]  /*6040*/  LEA R30, P6, R34, R128.reuse, 0x2 ;  /* 0x00000080221e7211 */ /* 0x082fe400078c10ff */
[-C--:B------:R-:W-:Y:S02]  /*6050*/  LEA.HI.X.SX32 R29, R32, R129.reuse, 0x2, P5 ;  /* 0x00000081201d7211 */ /* 0x080fe400028f16ff */
[-C--:B---3--:R-:W-:Y:S02]  /*6060*/  LEA R32, P5, R36, R128.reuse, 0x2 ;  /* 0x0000008024207211 */ /* 0x088fe400078a10ff */
[-C--:B------:R-:W-:Y:S02]  /*6070*/  LEA.HI.X.SX32 R31, R34, R129.reuse, 0x2, P6 ;  /* 0x00000081221f7211 */ /* 0x080fe400030f16ff */
[----:B--2---:R-:W-:Y:S02]  /*6080*/  LEA R34, P6, R50, R128, 0x2 ;  /* 0x0000008032227211 */ /* 0x004fe400078c10ff */
[----:B------:R-:W-:-:S02]  /*6090*/  LEA.HI.X.SX32 R33, R36, R129, 0x2, P5 ;  /* 0x0000008124217211 */ /* 0x000fc400028f16ff */
[-C--:B------:R-:W-:Y:S02]  /*60a0*/  LEA R36, P5, R43, R128.reuse, 0x2 ;  /* 0x000000802b247211 */ /* 0x080fe400078a10ff */
[-C--:B------:R-:W-:Y:S01]  /*60b0*/  LEA.HI.X.SX32 R35, R50, R129.reuse, 0x2, P6 ;  /* 0x0000008132237211 */ /* 0x080fe200030f16ff */
[----:B------:R-:W-:Y:S01]  /*60c0*/  IMAD R50, R37, c[0x0][0x190], RZ ;  /* 0x0000640025327a24 */ /* 0x000fe200078e02ff */
[CC--:B------:R-:W-:Y:S02]  /*60d0*/  LEA R38, P6, R42.reuse, R128.reuse, 0x2 ;  /* 0x000000802a267211 */ /* 0x0c0fe400078c10ff */
[-C--:B------:R-:W-:Y:S02]  /*60e0*/  LEA.HI.X.SX32 R37, R43, R129.reuse, 0x2, P5 ;  /* 0x000000812b257211 */ /* 0x080fe400028f16ff */
[----:B------:R-:W-:Y:S01]  /*60f0*/  LEA R40, P5, R51, R128, 0x2 ;  /* 0x0000008033287211 */ /* 0x000fe200078a10ff */
[----:B------:R1:W-:Y:S01]  /*6100*/  STL [R1+0x64], R50 ;  /* 0x0000643201007387 */ /* 0x0003e20000100800 */
[----:B------:R-:W-:-:S02]  /*6110*/  LEA.HI.X.SX32 R39, R42, R129, 0x2, P6 ;  /* 0x000000812a277211 */ /* 0x000fc400030f16ff */
[-C--:B------:R-:W-:Y:S01]  /*6120*/  LEA R42, P6, R46, R128.reuse, 0x2 ;  /* 0x000000802e2a7211 */ /* 0x080fe200078c10ff */
[----:B------:R2:W-:Y:S01]  /*6130*/  STL [R1+0x44], R52 ;  /* 0x0000443401007387 */ /* 0x0005e20000100800 */
[-C--:B------:R-:W-:Y:S02]  /*6140*/  LEA.HI.X.SX32 R41, R51, R129.reuse, 0x2, P5 ;  /* 0x0000008133297211 */ /* 0x080fe400028f16ff */
[-C--:B------:R-:W-:Y:S01]  /*6150*/  LEA R44, P5, R48, R128.reuse, 0x2 ;  /* 0x00000080302c7211 */ /* 0x080fe200078a10ff */
[----:B------:R3:W-:Y:S01]  /*6160*/  STL [R1+0xb4], R62 ;  /* 0x0000b43e01007387 */ /* 0x0007e20000100800 */
[-C--:B------:R-:W-:Y:S02]  /*6170*/  LEA.HI.X.SX32 R43, R46, R129.reuse, 0x2, P6 ;  /* 0x000000812e2b7211 */ /* 0x080fe400030f16ff */
[----:B------:R-:W-:Y:S01]  /*6180*/  LEA R46, P6, R50, R128, 0x2 ;  /* 0x00000080322e7211 */ /* 0x000fe200078c10ff */
[----:B------:R2:W-:Y:S01]  /*6190*/  STL [R1+0x94], R64 ;  /* 0x0000944001007387 */ /* 0x0005e20000100800 */
[----:B------:R-:W-:-:S02]  /*61a0*/  LEA.HI.X.SX32 R45, R48, R129, 0x2, P5 ;  /* 0x00000081302d7211 */ /* 0x000fc400028f16ff */
[-C--:B------:R-:W-:Y:S01]  /*61b0*/  LEA R48, P5, R52, R128.reuse, 0x2 ;  /* 0x0000008034307211 */ /* 0x080fe200078a10ff */
[----:B------:R3:W-:Y:S01]  /*61c0*/  STL [R1+0x60], R66 ;  /* 0x0000604201007387 */ /* 0x0007e20000100800 */
[-C--:B------:R-:W-:Y:S02]  /*61d0*/  LEA.HI.X.SX32 R47, R50, R129.reuse, 0x2, P6 ;  /* 0x00000081322f7211 */ /* 0x080fe400030f16ff */
[-C--:B-1----:R-:W-:Y:S01]  /*61e0*/  LEA R50, P6, R54, R128.reuse, 0x2 ;  /* 0x0000008036327211 */ /* 0x082fe200078c10ff */
[----:B------:R1:W-:Y:S01]  /*61f0*/  STL [R1+0x40], R68 ;  /* 0x0000404401007387 */ /* 0x0003e20000100800 */
[-C--:B------:R-:W-:Y:S02]  /*6200*/  LEA.HI.X.SX32 R49, R52, R129.reuse, 0x2, P5 ;  /* 0x0000008134317211 */ /* 0x080fe400028f16ff */
[----:B--2---:R-:W-:Y:S01]  /*6210*/  LEA R52, P5, R56, R128, 0x2 ;  /* 0x0000008038347211 */ /* 0x004fe200078a10ff */
        /* <DEDUP_REMOVED lines=14> */
[-C--:B---3--:R-:W-:Y:S01]  /*6300*/  LEA R62, P6, R66, R128.reuse, 0x2 ;  /* 0x00000080423e7211 */ /* 0x088fe200078c10ff */
        /* <DEDUP_REMOVED lines=23> */
[-C--:B--2---:R-:W-:Y:S01]  /*6480*/  LEA R78, P6, R82, R128.reuse, 0x2 ;  /* 0x00000080524e7211 */ /* 0x084fe200078c10ff */
[----:B------:R-:W-:Y:S01]  /*6490*/  STL [R1+0x7c], R199 ;  /* 0x00007cc701007387 */ /* 0x000fe20000100800 */
[-C--:B------:R-:W-:Y:S02]  /*64a0*/  LEA.HI.X.SX32 R77, R80, R129.reuse, 0x2, P5 ;  /* 0x00000081504d7211 */ /* 0x080fe400028f16ff */
[-C--:B------:R-:W-:Y:S01]  /*64b0*/  LEA R80, P5, R84, R128.reuse, 0x2 ;  /* 0x0000008054507211 */ /* 0x080fe200078a10ff */
[----:B------:R2:W-:Y:S01]  /*64c0*/  STL [R1+0x4c], R196 ;  /* 0x00004cc401007387 */ /* 0x0005e20000100800 */
[-C--:B------:R-:W-:Y:S02]  /*64d0*/  LEA.HI.X.SX32 R79, R82, R129.reuse, 0x2, P6 ;  /* 0x00000081524f7211 */ /* 0x080fe400030f16ff */
[----:B------:R-:W-:Y:S01]  /*64e0*/  LEA R82, P6, R86, R128, 0x2 ;  /* 0x0000008056527211 */ /* 0x000fe200078c10ff */
[----:B------:R1:W-:Y:S01]  /*64f0*/  STL [R1+0x30], R198 ;  /* 0x000030c601007387 */ /* 0x0003e20000100800 */
[----:B------:R-:W-:-:S02]  /*6500*/  LEA.HI.X.SX32 R81, R84, R129, 0x2, P5 ;  /* 0x0000008154517211 */ /* 0x000fc400028f16ff */
[-C--:B------:R-:W-:Y:S02]  /*6510*/  LEA R84, P5, R88, R128.reuse, 0x2 ;  /* 0x0000008058547211 */ /* 0x080fe400078a10ff */
[-C--:B------:R-:W-:Y:S02]  /*6520*/  LEA.HI.X.SX32 R83, R86, R129.reuse, 0x2, P6 ;  /* 0x0000008156537211 */ /* 0x080fe400030f16ff */
[-C--:B------:R-:W-:Y:S02]  /*6530*/  LEA R86, P6, R90, R128.reuse, 0x2 ;  /* 0x000000805a567211 */ /* 0x080fe400078c10ff */
[-C--:B------:R-:W-:Y:S02]  /*6540*/  LEA.HI.X.SX32 R85, R88, R129.reuse, 0x2, P5 ;  /* 0x0000008158557211 */ /* 0x080fe400028f16ff */
[----:B------:R-:W-:Y:S02]  /*6550*/  LEA R88, P5, R92, R128, 0x2 ;  /* 0x000000805c587211 */ /* 0x000fe400078a10ff */
[----:B------:R-:W-:-:S02]  /*6560*/  LEA.HI.X.SX32 R87, R90, R129, 0x2, P6 ;  /* 0x000000815a577211 */ /* 0x000fc400030f16ff */
[-C--:B------:R-:W-:Y:S02]  /*6570*/  LEA R90, P6, R94, R128.reuse, 0x2 ;  /* 0x000000805e5a7211 */ /* 0x080fe400078c10ff */
[-C--:B------:R-:W-:Y:S02]  /*6580*/  LEA.HI.X.SX32 R89, R92, R129.reuse, 0x2, P5 ;  /* 0x000000815c597211 */ /* 0x080fe400028f16ff */
[-C--:B------:R-:W-:Y:S02]  /*6590*/  LEA R92, P5, R96, R128.reuse, 0x2 ;  /* 0x00000080605c7211 */ /* 0x080fe400078a10ff */
[-C--:B------:R-:W-:Y:S02]  /*65a0*/  LEA.HI.X.SX32 R91, R94, R129.reuse, 0x2, P6 ;  /* 0x000000815e5b7211 */ /* 0x080fe400030f16ff */
[----:B------:R-:W-:Y:S02]  /*65b0*/  LEA R94, P6, R98, R128, 0x2 ;  /* 0x00000080625e7211 */ /* 0x000fe400078c10ff */
[----:B------:R-:W-:-:S02]  /*65c0*/  LEA.HI.X.SX32 R93, R96, R129, 0x2, P5 ;  /* 0x00000081605d7211 */ /* 0x000fc400028f16ff */
[-C--:B---3--:R-:W-:Y:S02]  /*65d0*/  LEA R96, P5, R100, R128.reuse, 0x2 ;  /* 0x0000008064607211 */ /* 0x088fe400078a10ff */
        /* <DEDUP_REMOVED lines=13> */
[-C--:B-1----:R-:W-:Y:S02]  /*66b0*/  LEA R110, P6, R114, R128.reuse, 0x2 ;  /* 0x00000080726e7211 */ /* 0x082fe400078c10ff */
        /* <DEDUP_REMOVED lines=15> */
[CC--:B------:R-:W-:Y:S02]  /*67b0*/  LEA R126, P6, R196.reuse, R128.reuse, 0x2 ;  /* 0x00000080c47e7211 */ /* 0x0c0fe400078c10ff */
[-C--:B------:R-:W-:Y:S02]  /*67c0*/  LEA.HI.X.SX32 R125, R199, R129.reuse, 0x2, P5 ;  /* 0x00000081c77d7211 */ /* 0x080fe400028f16ff */
[----:B------:R-:W-:Y:S02]  /*67d0*/  LOP3.LUT P5, RZ, R127, 0x1, RZ, 0xc0, !PT ;  /* 0x000000017fff7812 */ /* 0x000fe400078ac0ff */
[----:B------:R-:W-:Y:S02]  /*67e0*/  LEA.HI.X.SX32 R127, R196, R129, 0x2, P6 ;  /* 0x00000081c47f7211 */ /* 0x000fe400030f16ff */
[----:B------:R-:W-:Y:S02]  /*67f0*/  LEA R128, P6, R198, R128, 0x2 ;  /* 0x00000080c6807211 */ /* 0x000fe400078c10ff */
[----:B--2---:R-:W-:-:S02]  /*6800*/  SHF.R.U64 R196, R205, 0x1f, RZ ;  /* 0x0000001fcdc47819 */ /* 0x004fc400000012ff */
[----:B------:R-:W-:Y:S01]  /*6810*/  LEA.HI.X.SX32 R129, R198, R129, 0x2, P6 ;  /* 0x00000081c6817211 */ /* 0x000fe200030f16ff */
[----:B------:R-:W-:Y:S01]  /*6820*/  IMAD.WIDE R198, R210, 0x4, R208 ;  /* 0x00000004d2c67825 */ /* 0x000fe200078e02d0 */
[----:B------:R-:W-:-:S03]  /*6830*/  LOP3.LUT P6, RZ, R196, 0x1, RZ, 0xc0, !PT ;  /* 0x00000001c4ff7812 */ /* 0x000fc600078cc0ff */
[----:B------:R-:W-:-:S04]  /*6840*/  IMAD.WIDE R196, R211, 0x4, R208 ;  /* 0x00000004d3c47825 */ /* 0x000fc800078e02d0 */
[--C-:B------:R-:W-:Y:S01]  /*6850*/  IMAD.WIDE R208, R211, 0x4, R234.reuse ;  /* 0x00000004d3d07825 */ /* 0x100fe200078e02ea */
[----:B------:R1:W-:Y:S03]  /*6860*/  LDGSTS.E [R230+0x1300], [R196.64], P5 ;  /* 0x01300000c4e67fae */ /* 0x0003e6000a921860 */
[----:B------:R-:W-:Y:S01]  /*6870*/  IMAD.WIDE R210, R210, 0x4, R234 ;  /* 0x00000004d2d27825 */ /* 0x000fe200078e02ea */
[----:B------:R1:W-:Y:S04]  /*6880*/  LDGSTS.E [R230+0x1380], [R208.64], P5 ;  /* 0x01380000d0e67fae */ /* 0x0003e8000a921860 */
[----:B------:R1:W-:Y:S04]  /*6890*/  LDGSTS.E [R230+0x1700], [R198.64], P2 ;  /* 0x01700000c6e67fae */ /* 0x0003e80009121860 */
[----:B------:R1:W-:Y:S04]  /*68a0*/  LDGSTS.E [R230+0x1780], [R210.64], P2 ;  /* 0x01780000d2e67fae */ /* 0x0003e80009121860 */
[----:B------:R1:W-:Y:S04]  /*68b0*/  LDGSTS.E [R230+0x1b00], [R200.64], P3 ;  /* 0x01b00000c8e67fae */ /* 0x0003e80009921860 */
[----:B------:R1:W-:Y:S04]  /*68c0*/  LDGSTS.E [R230+0x1b80], [R212.64], P3 ;  /* 0x01b80000d4e67fae */ /* 0x0003e80009921860 */
[----:B------:R1:W-:Y:S04]  /*68d0*/  LDGSTS.E [R230+0x1f00], [R206.64], !P4 ;  /* 0x01f00000cee67fae */ /* 0x0003e8000e121860 */
[----:B------:R1:W-:Y:S04]  /*68e0*/  LDGSTS.E [R230+0x1f80], [R214.64], !P4 ;  /* 0x01f80000d6e67fae */ /* 0x0003e8000e121860 */
[----:B------:R-:W0:Y:S04]  /*68f0*/  LDGDEPBAR ;  /* 0x00000000000079af */ /* 0x000e280000000000 */
[----:B------:R4:W-:Y:S04]  /*6900*/  LDGSTS.E [R252+0x4000], [R2.64], P0 ;  /* 0x0400000002fc7fae */ /* 0x0009e80008121860 */
        /* <DEDUP_REMOVED lines=17> */
[----:B------:R3:W-:Y:S01]  /*6a20*/  LDGSTS.E [R220+0x4900], [R38.64], P0 ;  /* 0x0490000026dc7fae */ /* 0x0007e20008121860 */
[----:B--2---:R-:W-:-:S03]  /*6a30*/  LOP3.LUT R231, R252, 0x30, RZ, 0x3c, !PT ;  /* 0x00000030fce77812 */ /* 0x004fc600078e3cff */
        /* <DEDUP_REMOVED lines=47> */
[----:B------:R-:W0:Y:S04]  /*6d30*/  LDGDEPBAR ;  /* 0x00000000000079af */ /* 0x000e280000000000 */
[----:B------:R-:W-:Y:S06]  /*6d40*/  BAR.SYNC.DEFER_BLOCKING 0x0 ;  /* 0x0000000000007b1d */ /* 0x000fec0000010000 */
[----:B---3--:R-:W3:Y:S04]  /*6d50*/  LDL.LU R220, [R1+0x394] ;  /* 0x0003940001dc7983 */ /* 0x008ee80000300800 */
[----:B-1----:R-:W3:Y:S04]  /*6d60*/  LDL.LU R221, [R1+0x390] ;  /* 0x0003900001dd7983 */ /* 0x002ee80000300800 */
[----:B--2---:R-:W2:Y:S04]  /*6d70*/  LDL.LU R230, [R1+0x38c] ;  /* 0x00038c0001e67983 */ /* 0x004ea80000300800 */
[----:B------:R-:W2:Y:S04]  /*6d80*/  LDL.LU R231, [R1+0x388] ;  /* 0x0003880001e77983 */ /* 0x000ea80000300800 */
[----:B------:R-:W-:Y:S01]  /*6d90*/  @!PT LDS RZ, [RZ] ;  /* 0x00000000fffff984 */ /* 0x000fe20000000800 */
[----:B------:R-:W-:Y:S01]  /*6da0*/  @!PT LDS RZ, [RZ] ;  /* 0x00000000fffff984 */ /* 0x000fe20000000800 */
[----:B------:R-:W-:Y:S01]  /*6db0*/  @!PT LDS RZ, [RZ] ;  /* 0x00000000fffff984 */ /* 0x000fe20000000800 */
[----:B------:R1:W-:Y:S02]  /*6dc0*/  LDGSTS.E [R252+0x2000], [R232.64], P6 ;  /* 0x02000000e8fc7fae */ /* 0x0003e4000b121860 */
[----:B-1----:R-:W-:-:S02]  /*6dd0*/  SHF.R.U64 R233, R205, 0x1b, RZ ;  /* 0x0000001bcde97819 */ /* 0x002fc400000012ff */
[----:B------:R-:W2:Y:S02]  /*6de0*/  LDL.LU R232, [R1+0x384] ;  /* 0x0003840001e87983 */ /* 0x000ea40000300800 */
[----:B------:R-:W-:Y:S02]  /*6df0*/  LOP3.LUT P0, RZ, R233, 0x1, RZ, 0xc0, !PT ;  /* 0x00000001e9ff7812 */ /* 0x000fe4000780c0ff */
[----:B------:R-:W2:Y:S01]  /*6e00*/  LDL.LU R233, [R1+0x380] ;  /* 0x0003800001e97983 */ /* 0x000ea20000300800 */
[----:B------:R-:W-:-:S03]  /*6e10*/  IMAD.WIDE R234, R204, 0x4, R234 ;  /* 0x00000004ccea7825 */ /* 0x000fc600078e02ea */
[----:B------:R1:W5:Y:S04]  /*6e20*/  LDL.LU R204, [R1+0x37c] ;  /* 0x00037c0001cc7983 */ /* 0x0003680000300800 */
[----:B------:R1:W-:Y:S04]  /*6e30*/  LDGSTS.E [R252+0x2080], [R234.64], P6 ;  /* 0x02080000eafc7fae */ /* 0x0003e8000b121860 */
[----:B-1----:R-:W1:Y:S01]  /*6e40*/  S2R R235, SR_TID.X ;  /* 0x0000000000eb7919 */ /* 0x002e620000002100 */
[----:B------:R-:W-:-:S03]  /*6e50*/  IMAD.MOV.U32 R234, RZ, RZ, c[0x0][0x188] ;  /* 0x00006200ffea7624 */ /* 0x000fc600078e00ff */
[----:B----4-:R-:W4:Y:S01]  /*6e60*/  LDL.LU R252, [R1+0x378] ;  /* 0x0003780001fc7983 */ /* 0x010f220000300800 */
[----:B------:R-:W-:Y:S01]  /*6e70*/  IMAD.SHL.U32 R234, R234, 0x20, RZ ;  /* 0x00000020eaea7824 */ /* 0x000fe200078e00ff */
[----:B-1----:R-:W-:-:S05]  /*6e80*/  LOP3.LUT R235, R235, 0x1f, RZ, 0xc0, !PT ;  /* 0x0000001febeb7812 */ /* 0x002fca00078ec0ff */
[----:B------:R-:W-:Y:S02]  /*6e90*/  IMAD.SHL.U32 R235, R235, 0x4, RZ ;  /* 0x00000004ebeb7824 */ /* 0x000fe400078e00ff */
[----:B---3--:R-:W-:-:S04]  /*6ea0*/  IMAD.WIDE R220, R234, 0x4, R220 ;  /* 0x00000004eadc7825 */ /* 0x008fc800078e02dc */
[----:B--2---:R-:W-:-:S04]  /*6eb0*/  IMAD.WIDE R230, R234, 0x4, R230 ;  /* 0x00000004eae67825 */ /* 0x004fc800078e02e6 */
[----:B------:R-:W-:-:S04]  /*6ec0*/  IMAD.WIDE R232, R234, 0x4, R232 ;  /* 0x00000004eae87825 */ /* 0x000fc800078e02e8 */
[----:B------:R-:W-:Y:S01]  /*6ed0*/  IMAD.MOV.U32 R234, RZ, RZ, c[0x0][0x188] ;  /* 0x00006200ffea7624 */ /* 0x000fe200078e00ff */
[----:B------:R1:W-:Y:S04]  /*6ee0*/  LDGSTS.E [R235+0x2400], [R232.64], P0 ;  /* 0x02400000e8eb7fae */ /* 0x0003e80008121860 */
[----:B------:R2:W-:Y:S01]  /*6ef0*/  LDGSTS.E [R235+0x2480], [R230.64], P0 ;  /* 0x02480000e6eb7fae */ /* 0x0005e20008121860 */
[----:B-1----:R-:W-:-:S04]  /*6f00*/  SHF.R.U64 R232, R205, 0x17, RZ ;  /* 0x00000017cde87819 */ /* 0x002fc800000012ff */
[----:B------:R-:W-:Y:S01]  /*6f10*/  LOP3.LUT P2, RZ, R232, 0x1, RZ, 0xc0, !PT ;  /* 0x00000001e8ff7812 */ /* 0x000fe2000784c0ff */
[----:B--2---:R-:W2:-:S12]  /*6f20*/  LDL.LU.64 R230, [R1+0x10] ;  /* 0x0000100001e67983 */ /* 0x004e980000300a00 */
[----:B------:R1:W-:Y:S02]  /*6f30*/  LDGSTS.E [R235+0x2800], [R220.64], P2 ;  /* 0x02800000dceb7fae */ /* 0x0003e40009121860 */
[----:B-1----:R-:W-:-:S04]  /*6f40*/  SHF.R.U64 R220, R205, 0x13, RZ ;  /* 0x00000013cddc7819 */ /* 0x002fc800000012ff */
[----:B------:R-:W-:Y:S01]  /*6f50*/  LOP3.LUT P0, RZ, R220, 0x1, RZ, 0xc0, !PT ;  /* 0x00000001dcff7812 */ /* 0x000fe2000780c0ff */
[----:B------:R-:W-:-:S04]  /*6f60*/  IMAD.SHL.U32 R220, R234, 0x20, RZ ;  /* 0x00000020eadc7824 */ /* 0x000fc800078e00ff */
[----:B------:R-:W-:-:S04]  /*6f70*/  IMAD.WIDE R240, R220, 0x4, R240 ;  /* 0x00000004dcf07825 */ /* 0x000fc800078e02f0 */
[C---:B------:R-:W-:Y:S01]  /*6f80*/  IMAD.WIDE R216, R220.reuse, 0x4, R216 ;  /* 0x00000004dcd87825 */ /* 0x040fe200078e02d8 */
[----:B------:R1:W-:Y:S03]  /*6f90*/  LDGSTS.E [R235+0x2880], [R240.64], P2 ;  /* 0x02880000f0eb7fae */ /* 0x0003e60009121860 */
[----:B------:R-:W-:Y:S01]  /*6fa0*/  IMAD.WIDE R222, R220, 0x4, R222 ;  /* 0x00000004dcde7825 */ /* 0x000fe200078e02de */
[----:B------:R3:W-:Y:S04]  /*6fb0*/  LDGSTS.E [R235+0x2c00], [R216.64], P0 ;  /* 0x02c00000d8eb7fae */ /* 0x0007e80008121860 */
[----:B------:R1:W-:Y:S04]  /*6fc0*/  LDGSTS.E [R235+0x2c80], [R222.64], P0 ;  /* 0x02c80000deeb7fae */ /* 0x0003e80008121860 */
[----:B-1----:R-:W2:Y:S04]  /*6fd0*/  LDL.LU.64 R222, [R1+0x18] ;  /* 0x0000180001de7983 */ /* 0x002ea80000300a00 */
[----:B------:R-:W1:Y:S01]  /*6fe0*/  S2R R232, SR_TID.X ;  /* 0x0000000000e87919 */ /* 0x000e620000002100 */
[----:B---3--:R-:W-:-:S04]  /*6ff0*/  SHF.R.U64 R216, R205, 0xf, RZ ;  /* 0x0000000fcdd87819 */ /* 0x008fc800000012ff */
[----:B------:R-:W-:Y:S02]  /*7000*/  LOP3.LUT P2, RZ, R216, 0x1, RZ, 0xc0, !PT ;  /* 0x00000001d8ff7812 */ /* 0x000fe4000784c0ff */
[----:B------:R-:W-:Y:S01]  /*7010*/  SHF.R.U64 R216, R205, 0xb, RZ ;  /* 0x0000000bcdd87819 */ /* 0x000fe200000012ff */
[----:B------:R-:W-:-:S03]  /*7020*/  IMAD.MOV.U32 R221, RZ, RZ, c[0x0][0x180] ;  /* 0x00006000ffdd7624 */ /* 0x000fc600078e00ff */
[----:B------:R-:W-:Y:S01]  /*7030*/  LOP3.LUT P0, RZ, R216, 0x1, RZ, 0xc0, !PT ;  /* 0x00000001d8ff7812 */ /* 0x000fe2000780c0ff */
[----:B------:R-:W-:Y:S01]  /*7040*/  IMAD.WIDE R236, R220, 0x4, R236 ;  /* 0x00000004dcec7825 */ /* 0x000fe200078e02ec */
[----:B------:R-:W-:-:S03]  /*7050*/  IADD3 R221, R221, -0x20, RZ ;  /* 0xffffffe0dddd7810 */ /* 0x000fc60007ffe0ff */
[----:B------:R-:W-:Y:S02]  /*7060*/  IMAD.MOV.U32 R234, RZ, RZ, 0x1f ;  /* 0x0000001fffea7424 */ /* 0x000fe400078e00ff */
[C---:B------:R-:W-:Y:S01]  /*7070*/  IMAD.WIDE R218, R220.reuse, 0x4, R218 ;  /* 0x00000004dcda7825 */ /* 0x040fe200078e02da */
[----:B------:R-:W-:Y:S01]  /*7080*/  SHF.R.U64 R216, R205, 0x7, RZ ;  /* 0x00000007cdd87819 */ /* 0x000fe200000012ff */
[----:B------:R3:W-:Y:S02]  /*7090*/  LDGSTS.E [R235+0x3000], [R236.64], P2 ;  /* 0x03000000eceb7fae */ /* 0x0007e40009121860 */
[----:B------:R-:W-:Y:S01]  /*70a0*/  IMAD.WIDE R224, R220, 0x4, R224 ;  /* 0x00000004dce07825 */ /* 0x000fe200078e02e0 */
[----:B-1----:R-:W-:Y:S01]  /*70b0*/  LOP3.LUT R233, R232, 0x1f, RZ, 0xc0, !PT ;  /* 0x0000001fe8e97812 */ /* 0x002fe200078ec0ff */
[----:B------:R1:W-:Y:S02]  /*70c0*/  LDGSTS.E [R235+0x3080], [R218.64], P2 ;  /* 0x03080000daeb7fae */ /* 0x0003e40009121860 */
[----:B------:R-:W-:Y:S01]  /*70d0*/  IMAD.WIDE R226, R220, 0x4, R226 ;  /* 0x00000004dce27825 */ /* 0x000fe200078e02e2 */
[----:B------:R-:W-:-:S02]  /*70e0*/  IADD3 R234, R234, c[0x0][0x180], RZ ;  /* 0x00006000eaea7a10 */ /* 0x000fc40007ffe0ff */
[----:B------:R-:W-:Y:S01]  /*70f0*/  ISETP.GE.AND P3, PT, R233, R221, PT ;  /* 0x000000dde900720c */ /* 0x000fe20003f66270 */
[----:B------:R3:W-:Y:S01]  /*7100*/  LDGSTS.E [R235+0x3400], [R224.64], P0 ;  /* 0x03400000e0eb7fae */ /* 0x0007e20008121860 */
[----:B------:R-:W-:Y:S02]  /*7110*/  LOP3.LUT P2, RZ, R216, 0x1, RZ, 0xc0, !PT ;  /* 0x00000001d8ff7812 */ /* 0x000fe4000784c0ff */
[----:B------:R-:W-:Y:S01]  /*7120*/  SEL R216, RZ, 0x4, P3 ;  /* 0x00000004ffd87807 */ /* 0x000fe20001800000 */
[----:B------:R3:W-:Y:S01]  /*7130*/  LDGSTS.E [R235+0x3480], [R226.64], P0 ;  /* 0x03480000e2eb7fae */ /* 0x0007e20008121860 */
[----:B------:R-:W-:Y:S01]  /*7140*/  ISETP.GT.AND P0, PT, R234, 0x3f, PT ;  /* 0x0000003fea00780c */ /* 0x000fe20003f04270 */
[----:B------:R-:W-:-:S03]  /*7150*/  IMAD.SHL.U32 R217, R232, 0x40, RZ ;  /* 0x00000040e8d97824 */ /* 0x000fc600078e00ff */
[----:B------:R-:W-:-:S04]  /*7160*/  SEL R216, R216, RZ, P0 ;  /* 0x000000ffd8d87207 */ /* 0x000fc80000000000 */
[----:B------:R-:W-:Y:S02]  /*7170*/  ISETP.NE.U32.AND P3, PT, R216, RZ, PT ;  /* 0x000000ffd800720c */ /* 0x000fe40003f65070 */
[----:B------:R-:W-:Y:S02]  /*7180*/  LOP3.LUT R216, R217, 0x600, RZ, 0xc0, !PT ;  /* 0x00000600d9d87812 */ /* 0x000fe400078ec0ff */
[----:B------:R-:W-:Y:S01]  /*7190*/  SHF.R.U64 R217, R205, 0x3, RZ ;  /* 0x00000003cdd97819 */ /* 0x000fe200000012ff */
[----:B-1----:R-:W-:-:S03]  /*71a0*/  IMAD.SHL.U32 R218, R232, 0x20, RZ ;  /* 0x00000020e8da7824 */ /* 0x002fc600078e00ff */
[----:B------:R-:W-:Y:S02]  /*71b0*/  LOP3.LUT P4, RZ, R217, 0x1, RZ, 0xc0, !PT ;  /* 0x00000001d9ff7812 */ /* 0x000fe4000788c0ff */
[----:B------:R-:W-:Y:S01]  /*71c0*/  LOP3.LUT R216, R216, 0x60, R218, 0xf8, !PT ;  /* 0x00000060d8d87812 */ /* 0x000fe200078ef8da */
[----:B------:R-:W-:Y:S02]  /*71d0*/  IMAD.SHL.U32 R218, R232, 0x4, RZ ;  /* 0x00000004e8da7824 */ /* 0x000fe400078e00ff */
[----:B------:R-:W-:-:S04]  /*71e0*/  IMAD.WIDE R228, R220, 0x4, R228 ;  /* 0x00000004dce47825 */ /* 0x000fc800078e02e4 */
[----:B------:R-:W-:Y:S01]  /*71f0*/  IMAD.WIDE R238, R220, 0x4, R238 ;  /* 0x00000004dcee7825 */ /* 0x000fe200078e02ee */
[----:B------:R-:W-:Y:S01]  /*7200*/  LOP3.LUT R216, R216, 0x70, R218, 0x78, !PT ;  /* 0x00000070d8d87812 */ /* 0x000fe200078e78da */
[----:B------:R3:W-:Y:S02]  /*7210*/  LDGSTS.E [R235+0x3800], [R228.64], P2 ;  /* 0x03800000e4eb7fae */ /* 0x0007e40009121860 */
[----:B------:R-:W-:Y:S02]  /*7220*/  IMAD.WIDE R130, R220, 0x4, R130 ;  /* 0x00000004dc827825 */ /* 0x000fe400078e0282 */
[----:B------:R3:W-:Y:S04]  /*7230*/  LDGSTS.E [R235+0x3880], [R238.64], P2 ;  /* 0x03880000eeeb7fae */ /* 0x0007e80009121860 */
[----:B------:R2:W-:Y:S04]  /*7240*/  LDGSTS.E [R235+0x3c00], [R130.64], P4 ;  /* 0x03c0000082eb7fae */ /* 0x0005e8000a121860 */
[----:B------:R1:W-:Y:S04]  /*7250*/  STL [R1+0x80], R216 ;  /* 0x000080d801007387 */ /* 0x0003e80000100800 */
[----:B------:R-:W3:Y:S01]  /*7260*/  S2R R221, SR_TID.X ;  /* 0x0000000000dd7919 */ /* 0x000ee20000002100 */
[----:B------:R-:W-:-:S04]  /*7270*/  SHF.R.U64 R217, R205, 0x1e, RZ ;  /* 0x0000001ecdd97819 */ /* 0x000fc800000012ff */
[----:B------:R-:W-:Y:S01]  /*7280*/  LOP3.LUT P0, RZ, R217, 0x1, RZ, 0xc0, !PT ;  /* 0x00000001d9ff7812 */ /* 0x000fe2000780c0ff */
[----:B------:R-:W-:Y:S01]  /*7290*/  IMAD.WIDE R132, R220, 0x4, R132 ;  /* 0x00000004dc847825 */ /* 0x000fe200078e0284 */
[C---:B-1----:R-:W-:Y:S02]  /*72a0*/  SHF.R.U64 R216, R205.reuse, 0x1a, RZ ;  /* 0x0000001acdd87819 */ /* 0x042fe400000012ff */
[----:B------:R-:W-:Y:S02]  /*72b0*/  SHF.R.U64 R217, R205, 0x16, RZ ;  /* 0x00000016cdd97819 */ /* 0x000fe400000012ff */
[----:B------:R-:W-:Y:S01]  /*72c0*/  LOP3.LUT P5, RZ, R216, 0x1, RZ, 0xc0, !PT ;  /* 0x00000001d8ff7812 */ /* 0x000fe200078ac0ff */
[----:B------:R1:W-:Y:S01]  /*72d0*/  LDGSTS.E [R235+0x3c80], [R132.64], P4 ;  /* 0x03c8000084eb7fae */ /* 0x0003e2000a121860 */
[----:B------:R-:W-:Y:S02]  /*72e0*/  LOP3.LUT P6, RZ, R217, 0x1, RZ, 0xc0, !PT ;  /* 0x00000001d9ff7812 */ /* 0x000fe400078cc0ff */
[----:B---3--:R-:W-:-:S05]  /*72f0*/  LOP3.LUT R221, R221, 0x1f, RZ, 0xc0, !PT ;  /* 0x0000001fdddd7812 */ /* 0x008fca00078ec0ff */
[----:B------:R-:W-:Y:S01]  /*7300*/  IMAD.SHL.U32 R240, R221, 0x4, RZ ;  /* 0x00000004ddf07824 */ /* 0x000fe200078e00ff */
[----:B-1----:R-:W-:-:S04]  /*7310*/  SHF.R.U64 R132, R205, 0xa, RZ ;  /* 0x0000000acd847819 */ /* 0x002fc800000012ff */
[----:B------:R-:W-:Y:S01]  /*7320*/  LOP3.LUT R241, R240, 0x20, RZ, 0x3c, !PT ;  /* 0x00000020f0f17812 */ /* 0x000fe200078e3cff */
[C---:B--2---:R-:W-:Y:S02]  /*7330*/  IMAD.WIDE R130, R220.reuse, 0x4, R222 ;  /* 0x00000004dc827825 */ /* 0x044fe400078e02de */
[----:B------:R-:W2:Y:S02]  /*7340*/  LDL.LU.64 R222, [R1+0x8] ;  /* 0x0000080001de7983 */ /* 0x000ea40000300a00 */
[----:B------:R-:W-:Y:S02]  /*7350*/  IMAD.WIDE R216, R220, 0x4, R230 ;  /* 0x00000004dcd87825 */ /* 0x000fe400078e02e6 */
[----:B------:R1:W-:Y:S04]  /*7360*/  LDGSTS.E [R241+0x2100], [R130.64], P0 ;  /* 0x0210000082f17fae */ /* 0x0003e80008121860 */
[----:B------:R3:W-:Y:S01]  /*7370*/  LDGSTS.E [R241+0x2180], [R216.64], P0 ;  /* 0x02180000d8f17fae */ /* 0x0007e20008121860 */
[----:B------:R-:W-:Y:S01]  /*7380*/  LOP3.LUT P0, RZ, R132, 0x1, RZ, 0xc0, !PT ;  /* 0x0000000184ff7812 */ /* 0x000fe2000780c0ff */
[----:B------:R-:W-:-:S02]  /*7390*/  IMAD.WIDE R132, R220, 0x4, R202 ;  /* 0x00000004dc847825 */ /* 0x000fc400078e02ca */
[----:B------:R-:W3:Y:S01]  /*73a0*/  LDL.LU.64 R202, [R1+0x370] ;  /* 0x0003700001ca7983 */ /* 0x000ee20000300a00 */
[C---:B------:R-:W-:Y:S01]  /*73b0*/  SHF.R.U64 R218, R205.reuse, 0x12, RZ ;  /* 0x00000012cdda7819 */ /* 0x040fe200000012ff */
[----:B------:R-:W-:Y:S01]  /*73c0*/  IMAD.WIDE R246, R220, 0x4, R246 ;  /* 0x00000004dcf67825 */ /* 0x000fe200078e02f6 */
[----:B-1----:R-:W-:-:S03]  /*73d0*/  SHF.R.U64 R130, R205, 0x6, RZ ;  /* 0x00000006cd827819 */ /* 0x002fc600000012ff */
[----:B------:R-:W-:Y:S01]  /*73e0*/  IMAD.WIDE R244, R220, 0x4, R244 ;  /* 0x00000004dcf47825 */ /* 0x000fe200078e02f4 */
[----:B------:R-:W-:Y:S01]  /*73f0*/  LOP3.LUT P2, RZ, R218, 0x1, RZ, 0xc0, !PT ;  /* 0x00000001daff7812 */ /* 0x000fe2000784c0ff */
[----:B------:R1:W-:Y:S01]  /*7400*/  LDGSTS.E [R241+0x2500], [R246.64], P5 ;  /* 0x02500000f6f17fae */ /* 0x0003e2000a921860 */
[C---:B------:R-:W-:Y:S01]  /*7410*/  SHF.R.U64 R218, R205.reuse, 0xe, RZ ;  /* 0x0000000ecdda7819 */ /* 0x040fe200000012ff */
[----:B------:R-:W-:Y:S02]  /*7420*/  IMAD.WIDE R134, R220, 0x4, R134 ;  /* 0x00000004dc867825 */ /* 0x000fe400078e0286 */
[----:B------:R1:W-:Y:S01]  /*7430*/  LDGSTS.E [R241+0x2580], [R244.64], P5 ;  /* 0x02580000f4f17fae */ /* 0x0003e2000a921860 */
[----:B------:R-:W-:Y:S01]  /*7440*/  LOP3.LUT P4, RZ, R218, 0x1, RZ, 0xc0, !PT ;  /* 0x00000001daff7812 */ /* 0x000fe2000788c0ff */
[----:B------:R-:W-:Y:S01]  /*7450*/  IMAD.WIDE R136, R220, 0x4, R136 ;  /* 0x00000004dc887825 */ /* 0x000fe200078e0288 */
[----:B------:R-:W-:Y:S01]  /*7460*/  LOP3.LUT P5, RZ, R130, 0x1, RZ, 0xc0, !PT ;  /* 0x0000000182ff7812 */ /* 0x000fe200078ac0ff */
[----:B------:R1:W-:Y:S01]  /*7470*/  LDGSTS.E [R241+0x2900], [R134.64], P6 ;  /* 0x0290000086f17fae */ /* 0x0003e2000b121860 */
[----:B------:R-:W-:Y:S01]  /*7480*/  SHF.R.U64 R130, R205, 0x2, RZ ;  /* 0x00000002cd827819 */ /* 0x000fe200000012ff */
[----:B------:R-:W-:-:S02]  /*7490*/  IMAD.WIDE R138, R220, 0x4, R138 ;  /* 0x00000004dc8a7825 */ /* 0x000fc400078e028a */
[----:B------:R1:W-:Y:S01]  /*74a0*/  LDGSTS.E [R241+0x2980], [R136.64], P6 ;  /* 0x0298000088f17fae */ /* 0x0003e2000b121860 */
[----:B------:R-:W-:Y:S01]  /*74b0*/  LOP3.LUT P6, RZ, R130, 0x1, RZ, 0xc0, !PT ;  /* 0x0000000182ff7812 */ /* 0x000fe200078cc0ff */
[C---:B------:R-:W-:Y:S01]  /*74c0*/  IMAD.WIDE R140, R220.reuse, 0x4, R140 ;  /* 0x00000004dc8c7825 */ /* 0x040fe200078e028c */
[C---:B------:R-:W-:Y:S01]  /*74d0*/  SHF.R.U64 R130, R205.reuse, 0x1d, RZ ;  /* 0x0000001dcd827819 */ /* 0x040fe200000012ff */
[----:B------:R1:W-:Y:S02]  /*74e0*/  LDGSTS.E [R241+0x2d00], [R138.64], P2 ;  /* 0x02d000008af17fae */ /* 0x0003e40009121860 */
[----:B------:R-:W-:Y:S02]  /*74f0*/  IMAD.WIDE R142, R220, 0x4, R142 ;  /* 0x00000004dc8e7825 */ /* 0x000fe400078e028e */
[----:B------:R1:W-:Y:S01]  /*7500*/  LDGSTS.E [R241+0x2d80], [R140.64], P2 ;  /* 0x02d800008cf17fae */ /* 0x0003e20009121860 */
[----:B------:R-:W-:Y:S01]  /*7510*/  LOP3.LUT P2, RZ, R130, 0x1, RZ, 0xc0, !PT ;  /* 0x0000000182ff7812 */ /* 0x000fe2000784c0ff */
[C---:B------:R-:W-:Y:S01]  /*7520*/  IMAD.WIDE R144, R220.reuse, 0x4, R144 ;  /* 0x00000004dc907825 */ /* 0x040fe200078e0290 */
[----:B------:R-:W-:Y:S01]  /*7530*/  SHF.R.U64 R130, R205, 0x19, RZ ;  /* 0x00000019cd827819 */ /* 0x000fe200000012ff */
[----:B------:R1:W-:Y:S02]  /*7540*/  LDGSTS.E [R241+0x3100], [R142.64], P4 ;  /* 0x031000008ef17fae */ /* 0x0003e4000a121860 */
[----:B------:R-:W-:-:S02]  /*7550*/  IMAD.WIDE R146, R220, 0x4, R146 ;  /* 0x00000004dc927825 */ /* 0x000fc400078e0292 */
[----:B------:R1:W-:Y:S01]  /*7560*/  LDGSTS.E [R241+0x3180], [R144.64], P4 ;  /* 0x0318000090f17fae */ /* 0x0003e2000a121860 */
[----:B------:R-:W-:Y:S01]  /*7570*/  LOP3.LUT P4, RZ, R130, 0x1, RZ, 0xc0, !PT ;  /* 0x0000000182ff7812 */ /* 0x000fe2000788c0ff */
[----:B------:R-:W-:Y:S01]  /*7580*/  IMAD.WIDE R148, R220, 0x4, R148 ;  /* 0x00000004dc947825 */ /* 0x000fe200078e0294 */
[C---:B------:R-:W-:Y:S01]  /*7590*/  SHF.R.U64 R130, R205.reuse, 0x15, RZ ;  /* 0x00000015cd827819 */ /* 0x040fe200000012ff */
[----:B------:R1:W-:Y:S01]  /*75a0*/  LDGSTS.E [R241+0x3500], [R146.64], P0 ;  /* 0x0350000092f17fae */ /* 0x0003e20008121860 */
[----:B------:R-:W-:Y:S01]  /*75b0*/  LOP3.LUT R221, R232, 0x1f, RZ, 0xc0, !PT ;  /* 0x0000001fe8dd7812 */ /* 0x000fe200078ec0ff */
[----:B------:R-:W-:Y:S02]  /*75c0*/  IMAD.WIDE R150, R220, 0x4, R150 ;  /* 0x00000004dc967825 */ /* 0x000fe400078e0296 */
[----:B------:R1:W-:Y:S01]  /*75d0*/  LDGSTS.E [R241+0x3580], [R148.64], P0 ;  /* 0x0358000094f17fae */ /* 0x0003e20008121860 */
[----:B------:R-:W-:Y:S01]  /*75e0*/  LOP3.LUT P0, RZ, R130, 0x1, RZ, 0xc0, !PT ;  /* 0x0000000182ff7812 */ /* 0x000fe2000780c0ff */
[----:B------:R-:W-:Y:S01]  /*75f0*/  IMAD.WIDE R152, R220, 0x4, R152 ;  /* 0x00000004dc987825 */ /* 0x000fe200078e0298 */
[----:B------:R-:W-:Y:S01]  /*7600*/  SHF.R.U64 R130, R205, 0x11, RZ ;  /* 0x00000011cd827819 */ /* 0x000fe200000012ff */
[----:B------:R1:W-:Y:S02]  /*7610*/  LDGSTS.E [R241+0x3900], [R150.64], P5 ;  /* 0x0390000096f17fae */ /* 0x0003e4000a921860 */
[----:B------:R-:W-:-:S02]  /*7620*/  IMAD.SHL.U32 R231, R221, 0x4, RZ ;  /* 0x00000004dde77824 */ /* 0x000fc400078e00ff */
[----:B------:R-:W-:Y:S01]  /*7630*/  IMAD.WIDE R154, R220, 0x4, R154 ;  /* 0x00000004dc9a7825 */ /* 0x000fe200078e029a */
[----:B------:R1:W-:Y:S01]  /*7640*/  LDGSTS.E [R241+0x3980], [R152.64], P5 ;  /* 0x0398000098f17fae */ /* 0x0003e2000a921860 */
[----:B------:R-:W-:Y:S02]  /*7650*/  LOP3.LUT P5, RZ, R130, 0x1, RZ, 0xc0, !PT ;  /* 0x0000000182ff7812 */ /* 0x000fe400078ac0ff */
[C---:B------:R-:W-:Y:S01]  /*7660*/  IMAD.WIDE R156, R220.reuse, 0x4, R156 ;  /* 0x00000004dc9c7825 */ /* 0x040fe200078e029c */
[----:B------:R-:W-:Y:S01]  /*7670*/  LOP3.LUT R230, R231, 0x40, RZ, 0x3c, !PT ;  /* 0x00000040e7e67812 */ /* 0x000fe200078e3cff */
[----:B------:R2:W-:Y:S02]  /*7680*/  LDGSTS.E [R241+0x3d00], [R154.64], P6 ;  /* 0x03d000009af17fae */ /* 0x0005e4000b121860 */
[C---:B------:R-:W-:Y:S02]  /*7690*/  IMAD.WIDE R242, R220.reuse, 0x4, R242 ;  /* 0x00000004dcf27825 */ /* 0x040fe400078e02f2 */
[----:B------:R2:W-:Y:S02]  /*76a0*/  LDGSTS.E [R241+0x3d80], [R156.64], P6 ;  /* 0x03d800009cf17fae */ /* 0x0005e4000b121860 */
[----:B------:R-:W-:Y:S01]  /*76b0*/  IMAD.WIDE R158, R220, 0x4, R158 ;  /* 0x00000004dc9e7825 */ /* 0x000fe200078e029e */
[----:B-1----:R-:W-:-:S03]  /*76c0*/  SHF.R.U64 R134, R205, 0xd, RZ ;  /* 0x0000000dcd867819 */ /* 0x002fc600000012ff */
[----:B------:R-:W-:Y:S01]  /*76d0*/  IMAD.WIDE R160, R220, 0x4, R160 ;  /* 0x00000004dca07825 */ /* 0x000fe200078e02a0 */
[----:B------:R-:W-:-:S03]  /*76e0*/  LOP3.LUT P6, RZ, R134, 0x1, RZ, 0xc0, !PT ;  /* 0x0000000186ff7812 */ /* 0x000fc600078cc0ff */
[----:B------:R-:W-:Y:S01]  /*76f0*/  IMAD.WIDE R162, R220, 0x4, R162 ;  /* 0x00000004dca27825 */ /* 0x000fe200078e02a2 */
[----:B------:R-:W-:-:S03]  /*7700*/  SHF.R.U64 R134, R205, 0x9, RZ ;  /* 0x00000009cd867819 */ /* 0x000fc600000012ff */
[----:B------:R-:W-:-:S04]  /*7710*/  IMAD.WIDE R164, R220, 0x4, R164 ;  /* 0x00000004dca47825 */ /* 0x000fc800078e02a4 */
        /* <DEDUP_REMOVED lines=8> */
[----:B------:R-:W-:Y:S01]  /*77a0*/  IMAD.WIDE R182, R220, 0x4, R182 ;  /* 0x00000004dcb67825 */ /* 0x000fe200078e02b6 */
[----:B------:R-:W-:-:S03]  /*77b0*/  LOP3.LUT R232, R235, 0x60, RZ, 0x3c, !PT ;  /* 0x00000060ebe87812 */ /* 0x000fc600078e3cff */
        /* <DEDUP_REMOVED lines=16> */
[----:B------:R-:W-:-:S05]  /*78c0*/  IMAD.SHL.U32 R221, R221, 0x4, RZ ;  /* 0x00000004dddd7824 */ /* 0x000fca00078e00ff */
[----:B------:R-:W-:Y:S02]  /*78d0*/  LOP3.LUT R221, R221, 0x30, RZ, 0x3c, !PT ;  /* 0x00000030dddd7812 */ /* 0x000fe400078e3cff */
[----:B------:R-:W-:Y:S01]  /*78e0*/  LOP3.LUT R231, R231, 0x50, RZ, 0x3c, !PT ;  /* 0x00000050e7e77812 */ /* 0x000fe200078e3cff */
[----:B--2---:R-:W-:-:S05]  /*78f0*/  IMAD.WIDE R130, R220, 0x4, R222 ;  /* 0x00000004dc827825 */ /* 0x004fca00078e02de */
[----:B------:R1:W-:Y:S04]  /*7900*/  LDGSTS.E [R230+0x2200], [R130.64], P2 ;  /* 0x0220000082e67fae */ /* 0x0003e80009121860 */
[----:B------:R2:W-:Y:S04]  /*7910*/  LDGSTS.E [R230+0x2280], [R132.64], P2 ;  /* 0x0228000084e67fae */ /* 0x0005e80009121860 */
[----:B------:R2:W-:Y:S01]  /*7920*/  LDGSTS.E [R230+0x2600], [R242.64], P4 ;  /* 0x02600000f2e67fae */ /* 0x0005e2000a121860 */
[----:B-1----:R-:W-:-:S03]  /*7930*/  SHF.R.U64 R130, R205, 0x5, RZ ;  /* 0x00000005cd827819 */ /* 0x002fc600000012ff */
[----:B------:R1:W-:Y:S01]  /*7940*/  LDGSTS.E [R230+0x2680], [R158.64], P4 ;  /* 0x026800009ee67fae */ /* 0x0003e2000a121860 */
[----:B------:R-:W-:-:S03]  /*7950*/  LOP3.LUT P4, RZ, R130, 0x1, RZ, 0xc0, !PT ;  /* 0x0000000182ff7812 */ /* 0x000fc6000788c0ff */
[----:B------:R1:W-:Y:S01]  /*7960*/  LDGSTS.E [R230+0x2a00], [R160.64], P0 ;  /* 0x02a00000a0e67fae */ /* 0x0003e20008121860 */
[C---:B------:R-:W-:Y:S02]  /*7970*/  SHF.R.U64 R130, R205.reuse, 0x1, RZ ;  /* 0x00000001cd827819 */ /* 0x040fe400000012ff */
[----:B------:R-:W-:Y:S01]  /*7980*/  LOP3.LUT P2, RZ, R134, 0x1, RZ, 0xc0, !PT ;  /* 0x0000000186ff7812 */ /* 0x000fe2000784c0ff */
[----:B------:R1:W-:Y:S01]  /*7990*/  LDGSTS.E [R230+0x2a80], [R162.64], P0 ;  /* 0x02a80000a2e67fae */ /* 0x0003e20008121860 */
[----:B------:R-:W-:Y:S02]  /*79a0*/  LOP3.LUT P0, RZ, R130, 0x1, RZ, 0xc0, !PT ;  /* 0x0000000182ff7812 */ /* 0x000fe4000780c0ff */
[----:B------:R-:W-:Y:S01]  /*79b0*/  SHF.R.U64 R130, R205, 0x1c, RZ ;  /* 0x0000001ccd827819 */ /* 0x000fe200000012ff */
[----:B------:R1:W-:Y:S04]  /*79c0*/  LDGSTS.E [R230+0x2e00], [R164.64], P5 ;  /* 0x02e00000a4e67fae */ /* 0x0003e8000a921860 */
[----:B------:R1:W-:Y:S01]  /*79d0*/  LDGSTS.E [R230+0x2e80], [R166.64], P5 ;  /* 0x02e80000a6e67fae */ /* 0x0003e2000a921860 */
[----:B------:R-:W-:-:S02]  /*79e0*/  LOP3.LUT P5, RZ, R130, 0x1, RZ, 0xc0, !PT ;  /* 0x0000000182ff7812 */ /* 0x000fc400078ac0ff */
[C---:B------:R-:W-:Y:S01]  /*79f0*/  SHF.R.U64 R130, R205.reuse, 0x18, RZ ;  /* 0x00000018cd827819 */ /* 0x040fe200000012ff */
[----:B------:R1:W-:Y:S04]  /*7a00*/  LDGSTS.E [R230+0x3200], [R168.64], P6 ;  /* 0x03200000a8e67fae */ /* 0x0003e8000b121860 */
        /* <DEDUP_REMOVED lines=15> */
[----:B------:R1:W-:Y:S01]  /*7b00*/  LDGSTS.E [R232+0x2300], [R250.64], P5 ;  /* 0x02300000fae87fae */ /* 0x0003e2000a921860 */
[----:B------:R-:W-:-:S03]  /*7b10*/  SHF.R.U64 R205, R205, 0x4, RZ ;  /* 0x00000004cdcd7819 */ /* 0x000fc600000012ff */
[----:B------:R1:W-:Y:S01]  /*7b20*/  LDGSTS.E [R232+0x2380], [R248.64], P5 ;  /* 0x02380000f8e87fae */ /* 0x0003e2000a921860 */
[----:B------:R-:W-:-:S03]  /*7b30*/  LOP3.LUT P5, RZ, R130, 0x1, RZ, 0xc0, !PT ;  /* 0x0000000182ff7812 */ /* 0x000fc600078ac0ff */
[----:B------:R1:W-:Y:S04]  /*7b40*/  LDGSTS.E [R232+0x2700], [R184.64], P6 ;  /* 0x02700000b8e87fae */ /* 0x0003e8000b121860 */
[----:B------:R1:W-:Y:S01]  /*7b50*/  LDGSTS.E [R232+0x2780], [R186.64], P6 ;  /* 0x02780000bae87fae */ /* 0x0003e2000b121860 */
[----:B------:R-:W-:Y:S01]  /*7b60*/  LOP3.LUT P6, RZ, R205, 0x1, RZ, 0xc0, !PT ;  /* 0x00000001cdff7812 */ /* 0x000fe200078cc0ff */
[----:B--2---:R-:W-:Y:S02]  /*7b70*/  IMAD.MOV.U32 R132, RZ, RZ, c[0x0][0x18c] ;  /* 0x00006300ff847624 */ /* 0x004fe400078e00ff */
[----:B------:R2:W-:Y:S01]  /*7b80*/  LDGSTS.E [R232+0x2b00], [R188.64], P2 ;  /* 0x02b00000bce87fae */ /* 0x0005e20009121860 */
[----:B------:R-:W-:-:S03]  /*7b90*/  IMAD.WIDE R130, R220, 0x4, R200 ;  /* 0x00000004dc827825 */ /* 0x000fc600078e02c8 */
[----:B------:R2:W-:Y:S01]  /*7ba0*/  LDGSTS.E [R232+0x2b80], [R190.64], P2 ;  /* 0x02b80000bee87fae */ /* 0x0005e20009121860 */
[----:B------:R-:W-:-:S03]  /*7bb0*/  IMAD.SHL.U32 R201, R132, 0x20, RZ ;  /* 0x0000002084c97824 */ /* 0x000fc600078e00ff */
[----:B------:R2:W-:Y:S04]  /*7bc0*/  LDGSTS.E [R232+0x2f00], [R192.64], P4 ;  /* 0x02f00000c0e87fae */ /* 0x0005e8000a121860 */
[----:B------:R2:W-:Y:S04]  /*7bd0*/  LDGSTS.E [R232+0x2f80], [R194.64], P4 ;  /* 0x02f80000c2e87fae */ /* 0x0005e8000a121860 */
[----:B------:R2:W-:Y:S01]  /*7be0*/  LDGSTS.E [R232+0x3300], [R196.64], P0 ;  /* 0x03300000c4e87fae */ /* 0x0005e20008121860 */
[----:B------:R-:W-:-:S03]  /*7bf0*/  IMAD.WIDE R2, R201, 0x4, R2 ;  /* 0x00000004c9027825 */ /* 0x000fc600078e0202 */
        /* <DEDUP_REMOVED lines=10> */
[----:B------:R2:W-:Y:S01]  /*7ca0*/  LDGSTS.E [R232+0x3f00], [R206.64], !P1 ;  /* 0x03f00000cee87fae */ /* 0x0005e2000c921860 */
[----:B------:R-:W-:-:S03]  /*7cb0*/  IMAD.WIDE R14, R201, 0x4, R14 ;  /* 0x00000004c90e7825 */ /* 0x000fc600078e020e */
[----:B------:R2:W-:Y:S01]  /*7cc0*/  LDGSTS.E [R232+0x3f80], [R214.64], !P1 ;  /* 0x03f80000d6e87fae */ /* 0x0005e2000c921860 */
[----:B------:R-:W-:-:S03]  /*7cd0*/  IMAD.WIDE R16, R201, 0x4, R16 ;  /* 0x00000004c9107825 */ /* 0x000fc600078e0210 */
[----:B------:R-:W0:Y:S01]  /*7ce0*/  LDGDEPBAR ;  /* 0x00000000000079af */ /* 0x000e220000000000 */
        /* <DEDUP_REMOVED lines=67> */
[----:B------:R2:W-:Y:S04]  /*8120*/  LDGSTS.E [R230+0x6600], [R68.64], P3 ;  /* 0x0660000044e67fae */ /* 0x0005e80009921860 */
[----:B-1----:R-:W1:Y:S01]  /*8130*/  S2R R173, SR_TID.X ;  /* 0x0000000000ad7919 */ /* 0x002e620000002100 */
        /* <DEDUP_REMOVED lines=30> */
[----:B------:R-:W-:-:S03]  /*8320*/  LOP3.LUT R235, R235, 0x70, RZ, 0x3c, !PT ;  /* 0x00000070ebeb7812 */ /* 0x000fc600078e3cff */
[----:B------:R1:W-:Y:S01]  /*8330*/  LDGSTS.E [R232+0x6700], [R100.64], P3 ;  /* 0x0670000064e87fae */ /* 0x0003e20009921860 */
[C---:B------:R-:W-:Y:S01]  /*8340*/  IMAD.WIDE R116, R201.reuse, 0x4, R116 ;  /* 0x00000004c9747825 */ /* 0x040fe200078e0274 */
[----:B------:R-:W-:Y:S02]  /*8350*/  ISETP.GE.AND P1, PT, R234, 0x20, PT ;  /* 0x00000020ea00780c */ /* 0x000fe40003f26270 */
        /* <DEDUP_REMOVED lines=11> */
[----:B-1----:R-:W-:Y:S01]  /*8410*/  IMAD.SHL.U32 R2, R173, 0x100, RZ ;  /* 0x00000100ad027824 */ /* 0x002fe200078e00ff */
[----:B---3--:R-:W-:Y:S02]  /*8420*/  IADD3 R223, R202, 0x1, RZ ;  /* 0x00000001cadf7810 */ /* 0x008fe40007ffe0ff */
[----:B------:R1:W-:Y:S01]  /*8430*/  LDGSTS.E [R235+0x6380], [R114.64], P3 ;  /* 0x0638000072eb7fae */ /* 0x0003e20009921860 */
[----:B------:R-:W-:-:S03]  /*8440*/  IMAD.WIDE R128, R201, 0x4, R128 ;  /* 0x00000004c9807825 */ /* 0x000fc600078e0280 */
[----:B------:R3:W-:Y:S04]  /*8450*/  LDGSTS.E [R235+0x6780], [R116.64], P3 ;  /* 0x0678000074eb7fae */ /* 0x0007e80009921860 */
[----:B------:R1:W-:Y:S01]  /*8460*/  LDGSTS.E [R235+0x6b80], [R118.64], P3 ;  /* 0x06b8000076eb7fae */ /* 0x0003e20009921860 */
[----:B------:R-:W-:-:S03]  /*8470*/  ISETP.GE.AND P2, PT, R223, c[0x0][0x17c], PT ;  /* 0x00005f00df007a0c */ /* 0x000fc60003f46270 */
[----:B------:R1:W-:Y:S01]  /*8480*/  LDGSTS.E [R235+0x6f80], [R120.64], P3 ;  /* 0x06f8000078eb7fae */ /* 0x0003e20009921860 */
[----:B------:R-:W-:-:S03]  /*8490*/  LOP3.LUT R2, R2, 0x600, RZ, 0xc0, !PT ;  /* 0x0000060002027812 */ /* 0x000fc600078ec0ff */
[----:B------:R1:W-:Y:S01]  /*84a0*/  LDGSTS.E [R235+0x7380], [R122.64], P3 ;  /* 0x073800007aeb7fae */ /* 0x0003e20009921860 */
[----:B------:R-:W-:-:S03]  /*84b0*/  IADD3 R223, R202, 0x2, RZ ;  /* 0x00000002cadf7810 */ /* 0x000fc60007ffe0ff */
[----:B------:R1:W-:Y:S04]  /*84c0*/  LDGSTS.E [R235+0x7780], [R124.64], P3 ;  /* 0x077800007ceb7fae */ /* 0x0003e80009921860 */
[----:B------:R1:W-:Y:S04]  /*84d0*/  LDGSTS.E [R235+0x7b80], [R126.64], P3 ;  /* 0x07b800007eeb7fae */ /* 0x0003e80009921860 */
[----:B------:R1:W-:Y:S01]  /*84e0*/  LDGSTS.E [R235+0x7f80], [R128.64], P3 ;  /* 0x07f8000080eb7fae */ /* 0x0003e20009921860 */
[----:B------:R-:W-:-:S03]  /*84f0*/  ISETP.GE.AND P4, PT, R223, c[0x0][0x17c], PT ;  /* 0x00005f00df007a0c */ /* 0x000fc60003f86270 */
[----:B------:R-:W0:Y:S01]  /*8500*/  LDGDEPBAR ;  /* 0x00000000000079af */ /* 0x000e220000000000 */
[----:B----4-:R-:W-:Y:S01]  /*8510*/  ISETP.GE.AND P0, PT, R252, c[0x0][0x17c], PT ;  /* 0x00005f00fc007a0c */ /* 0x010fe20003f06270 */
[----:B------:R-:W-:Y:S01]  /*8520*/  CS2R R100, SRZ ;  /* 0x0000000000647805 */ /* 0x000fe2000001ff00 */
[----:B------:R-:W-:Y:S01]  /*8530*/  CS2R R102, SRZ ;  /* 0x0000000000667805 */ /* 0x000fe2000001ff00 */
[----:B------:R-:W-:Y:S01]  /*8540*/  CS2R R104, SRZ ;  /* 0x0000000000687805 */ /* 0x000fe2000001ff00 */
[----:B------:R-:W-:Y:S01]  /*8550*/  CS2R R106, SRZ ;  /* 0x00000000006a7805 */ /* 0x000fe2000001ff00 */
[----:B--2---:R-:W-:Y:S01]  /*8560*/  CS2R R108, SRZ ;  /* 0x00000000006c7805 */ /* 0x004fe2000001ff00 */
[----:B------:R-:W-:Y:S01]  /*8570*/  CS2R R110, SRZ ;  /* 0x00000000006e7805 */ /* 0x000fe2000001ff00 */
[----:B------:R-:W-:Y:S01]  /*8580*/  CS2R R112, SRZ ;  /* 0x0000000000707805 */ /* 0x000fe2000001ff00 */
[----:B-1----:R-:W-:Y:S01]  /*8590*/  CS2R R114, SRZ ;  /* 0x0000000000727805 */ /* 0x002fe2000001ff00 */
[----:B---3--:R-:W-:Y:S01]  /*85a0*/  CS2R R116, SRZ ;  /* 0x0000000000747805 */ /* 0x008fe2000001ff00 */
[----:B------:R-:W-:Y:S01]  /*85b0*/  CS2R R118, SRZ ;  /* 0x0000000000767805 */ /* 0x000fe2000001ff00 */
        /* <DEDUP_REMOVED lines=54> */
[----:B------:R-:W-:Y:S01]  /*8920*/  IMAD R2, R233, 0x10, R2 ;  /* 0x00000010e9027824 */ /* 0x000fe200078e0202 */
[----:B------:R-:W-:Y:S05]  /*8930*/  @!P1 BRA `(.L_x_0) ;  /* 0x0000837000009947 */ /* 0x000fea0003800000 */
[----:B------:R-:W2:Y:S04]  /*8940*/  LDL.LU R231, [R1+0x74] ;  /* 0x0000740001e77983 */ /* 0x000ea80000300800 */
[----:B------:R-:W3:Y:S04]  /*8950*/  LDL.LU R232, [R1+0x78] ;  /* 0x0000780001e87983 */ /* 0x000ee80000300800 */
[----:B------:R-:W4:Y:S04]  /*8960*/  LDL.LU R235, [R1+0x30] ;  /* 0x0000300001eb7983 */ /* 0x000f280000300800 */
[----:B------:R-:W4:Y:S04]  /*8970*/  LDL.LU R222, [R1+0x34] ;  /* 0x0000340001de7983 */ /* 0x000f280000300800 */
[----:B------:R-:W4:Y:S04]  /*8980*/  LDL.LU R223, [R1+0x38] ;  /* 0x0000380001df7983 */ /* 0x000f280000300800 */
[----:B------:R-:W4:Y:S01]  /*8990*/  LDL.LU R241, [R1+0x3c] ;  /* 0x00003c0001f17983 */ /* 0x000f220000300800 */
[----:B------:R-:W-:Y:S01]  /*89a0*/  IMAD R233, R233, c[0x0][0x18c], RZ ;  /* 0x00006300e9e97a24 */ /* 0x000fe200078e02ff */
[----:B------:R-:W-:Y:S01]  /*89b0*/  SHF.R.S32.HI R4, RZ, 0x1f, R201 ;  /* 0x0000001fff047819 */ /* 0x000fe200000114c9 */
[----:B------:R-:W-:Y:S01]  /*89c0*/  IMAD.SHL.U32 R38, R201, 0x8, RZ ;  /* 0x00000008c9267824 */ /* 0x000fe200078e00ff */
[----:B------:R-:W4:Y:S01]  /*89d0*/  LDL.LU R221, [R1+0x40] ;  /* 0x0000400001dd7983 */ /* 0x000f220000300800 */
[----:B------:R-:W-:Y:S01]  /*89e0*/  SHF.R.S32.HI R48, RZ, 0x1f, R234 ;  /* 0x0000001fff307819 */ /* 0x000fe200000114ea */
[----:B------:R-:W-:-:S02]  /*89f0*/  IMAD.MOV.U32 R171, RZ, RZ, c[0x0][0x188] ;  /* 0x00006200ffab7624 */ /* 0x000fc400078e00ff */
[----:B------:R-:W4:Y:S01]  /*8a00*/  LDL.LU R237, [R1+0x44] ;  /* 0x0000440001ed7983 */ /* 0x000f220000300800 */
[----:B------:R-:W-:Y:S02]  /*8a10*/  SHF.L.U64.HI R50, R201, 0x3, R4 ;  /* 0x00000003c9327819 */ /* 0x000fe40000010204 */
[----:B------:R-:W-:Y:S01]  /*8a20*/  LEA.HI R48, R48, R234, RZ, 0x5 ;  /* 0x000000ea30307211 */ /* 0x000fe200078f28ff */
[----:B------:R-:W4:Y:S01]  /*8a30*/  LDL.LU R230, [R1+0x48] ;  /* 0x0000480001e67983 */ /* 0x000f220000300800 */
[C---:B------:R-:W-:Y:S02]  /*8a40*/  LOP3.LUT R6, R173.reuse, 0x1c, RZ, 0xc0, !PT ;  /* 0x0000001cad067812 */ /* 0x040fe400078ec0ff */
[C---:B------:R-:W-:Y:S01]  /*8a50*/  LOP3.LUT R88, R173.reuse, 0x7, RZ, 0xc0, !PT ;  /* 0x00000007ad587812 */ /* 0x040fe200078ec0ff */
[----:B------:R-:W-:Y:S01]  /*8a60*/  IMAD.SHL.U32 R90, R173, 0x2, RZ ;  /* 0x00000002ad5a7824 */ /* 0x000fe200078e00ff */
[----:B------:R-:W-:Y:S02]  /*8a70*/  SHF.R.S32.HI R72, RZ, 0x1f, R171 ;  /* 0x0000001fff487819 */ /* 0x000fe400000114ab */
[----:B--2---:R-:W-:-:S02]  /*8a80*/  SHF.R.S32.HI R2, RZ, 0x1f, R231 ;  /* 0x0000001fff027819 */ /* 0x004fc400000114e7 */
[----:B---3--:R-:W-:Y:S02]  /*8a90*/  SHF.R.S32.HI R3, RZ, 0x1f, R232 ;  /* 0x0000001fff037819 */ /* 0x008fe400000114e8 */
[----:B------:R-:W-:Y:S02]  /*8aa0*/  SHF.L.U64.HI R93, R231, 0x2, R2 ;  /* 0x00000002e75d7819 */ /* 0x000fe40000010202 */
[----:B------:R-:W-:Y:S01]  /*8ab0*/  SHF.L.U64.HI R94, R232, 0x2, R3 ;  /* 0x00000002e85e7819 */ /* 0x000fe20000010203 */
[----:B------:R-:W2:Y:S01]  /*8ac0*/  LDL.LU R231, [R1+0x50] ;  /* 0x0000500001e77983 */ /* 0x000ea20000300800 */
[----:B------:R-:W-:Y:S02]  /*8ad0*/  SHF.R.S32.HI R2, RZ, 0x1f, R233 ;  /* 0x0000001fff027819 */ /* 0x000fe400000114e9 */
[----:B----4-:R-:W-:Y:S01]  /*8ae0*/  SHF.R.S32.HI R5, RZ, 0x1f, R235 ;  /* 0x0000001fff057819 */ /* 0x010fe200000114eb */
[----:B------:R-:W3:Y:S01]  /*8af0*/  LDL.LU R232, [R1+0x4c] ;  /* 0x00004c0001e87983 */ /* 0x000ee20000300800 */
[----:B------:R-:W-:-:S03]  /*8b00*/  LEA R207, P1, R235, R38, 0x2 ;  /* 0x00000026ebcf7211 */ /* 0x000fc600078210ff */
[----:B------:R-:W-:Y:S01]  /*8b10*/  STL [R1+0x74], R93 ;  /* 0x0000745d01007387 */ /* 0x000fe20000100800 */
[----:B------:R-:W-:-:S03]  /*8b20*/  SHF.L.U64.HI R2, R233, 0x2, R2 ;  /* 0x00000002e9027819 */ /* 0x000fc60000010202 */
[----:B------:R-:W-:Y:S01]  /*8b30*/  STL [R1+0x78], R94 ;  /* 0x0000785e01007387 */ /* 0x000fe20000100800 */
[----:B------:R-:W-:-:S03]  /*8b40*/  LEA.HI.X R206, R235, R50, R5, 0x2, P1 ;  /* 0x00000032ebce7211 */ /* 0x000fc600008f1405 */
[----:B------:R-:W4:Y:S01]  /*8b50*/  LDL.LU R240, [R1+0x54] ;  /* 0x0000540001f07983 */ /* 0x000f220000300800 */
[----:B------:R-:W-:-:S03]  /*8b60*/  SHF.R.S32.HI R5, RZ, 0x1f, R241 ;  /* 0x0000001fff057819 */ /* 0x000fc600000114f1 */
[----:B------:R-:W4:Y:S01]  /*8b70*/  LDL.LU R233, [R1+0x58] ;  /* 0x0000580001e97983 */ /* 0x000f220000300800 */
[----:B------:R-:W-:-:S03]  /*8b80*/  LEA R213, P5, R241, R38, 0x2 ;  /* 0x00000026f1d57211 */ /* 0x000fc600078a10ff */
[----:B------:R-:W4:Y:S04]  /*8b90*/  LDL.LU R234, [R1+0x5c] ;  /* 0x00005c0001ea7983 */ /* 0x000f280000300800 */
[----:B------:R-:W4:Y:S01]  /*8ba0*/  LDL.LU R235, [R1+0x60] ;  /* 0x0000600001eb7983 */ /* 0x000f220000300800 */
[----:B------:R-:W-:-:S03]  /*8bb0*/  LEA.HI.X R212, R241, R50, R5, 0x2, P5 ;  /* 0x00000032f1d47211 */ /* 0x000fc600028f1405 */
[----:B------:R-:W4:Y:S04]  /*8bc0*/  LDL.LU R245, [R1+0x64] ;  /* 0x0000640001f57983 */ /* 0x000f280000300800 */
[----:B------:R-:W4:Y:S04]  /*8bd0*/  LDL.LU R246, [R1+0x70] ;  /* 0x0000700001f67983 */ /* 0x000f280000300800 */
[----:B------:R-:W4:Y:S04]  /*8be0*/  LDL R247, [R1+0x84] ;  /* 0x0000840001f77983 */ /* 0x000f280000100800 */
[----:B------:R-:W4:Y:S04]  /*8bf0*/  LDL.LU R241, [R1+0x7c] ;  /* 0x00007c0001f17983 */ /* 0x000f280000300800 */
[----:B------:R-:W4:Y:S04]  /*8c00*/  LDL R183, [R1+0x88] ;  /* 0x0000880001b77983 */ /* 0x000f280000100800 */
[----:B------:R-:W4:Y:S04]  /*8c10*/  LDL.LU R180, [R1+0x8c] ;  /* 0x00008c0001b47983 */ /* 0x000f280000300800 */
        /* <DEDUP_REMOVED lines=9> */
[----:B------:R-:W4:Y:S01]  /*8cb0*/  LDL.LU R169, [R1+0xb4] ;  /* 0x0000b40001a97983 */ /* 0x000f220000300800 */
[----:B------:R-:W-:-:S02]  /*8cc0*/  LOP3.LUT R3, R173, 0x3, RZ, 0xc0, !PT ;  /* 0x00000003ad037812 */ /* 0x000fc400078ec0ff */
[----:B------:R-:W-:Y:S02]  /*8cd0*/  SHF.R.S32.HI R9, RZ, 0x1f, R222 ;  /* 0x0000001fff097819 */ /* 0x000fe400000114de */
[----:B------:R-:W-:Y:S01]  /*8ce0*/  SHF.R.S32.HI R7, RZ, 0x1f, R223 ;  /* 0x0000001fff077819 */ /* 0x000fe200000114df */
[----:B------:R-:W-:Y:S01]  /*8cf0*/  IMAD R97, R3, 0x120, R6 ;  /* 0x0000012003617824 */ /* 0x000fe200078e0206 */
[----:B------:R-:W-:Y:S02]  /*8d00*/  SHF.R.S32.HI R3, RZ, 0x1f, R221 ;  /* 0x0000001fff037819 */ /* 0x000fe400000114dd */
[-C--:B------:R-:W-:Y:S02]  /*8d10*/  LEA R209, P1, R222, R38.reuse, 0x2 ;  /* 0x00000026ded17211 */ /* 0x080fe400078210ff */
[-C--:B------:R-:W-:Y:S02]  /*8d20*/  LEA R211, P3, R223, R38.reuse, 0x2 ;  /* 0x00000026dfd37211 */ /* 0x080fe400078610ff */
[----:B------:R-:W-:-:S02]  /*8d30*/  LEA R215, P6, R221, R38, 0x2 ;  /* 0x00000026ddd77211 */ /* 0x000fc400078c10ff */
[-C--:B------:R-:W-:Y:S02]  /*8d40*/  LEA.HI.X R208, R222, R50.reuse, R9, 0x2, P1 ;  /* 0x00000032ded07211 */ /* 0x080fe400008f1409 */
[-C--:B------:R-:W-:Y:S02]  /*8d50*/  LEA.HI.X R210, R223, R50.reuse, R7, 0x2, P3 ;  /* 0x00000032dfd27211 */ /* 0x080fe400018f1407 */
[----:B------:R-:W-:Y:S02]  /*8d60*/  LEA.HI.X R214, R221, R50, R3, 0x2, P6 ;  /* 0x00000032ddd67211 */ /* 0x000fe400030f1403 */
[----:B------:R-:W-:Y:S02]  /*8d70*/  SHF.R.S32.HI R5, RZ, 0x1f, R237 ;  /* 0x0000001fff057819 */ /* 0x000fe400000114ed */
[----:B------:R-:W-:Y:S02]  /*8d80*/  SHF.R.S32.HI R3, RZ, 0x1f, R230 ;  /* 0x0000001fff037819 */ /* 0x000fe400000114e6 */
[----:B------:R-:W-:-:S02]  /*8d90*/  LEA R217, P1, R237, R38, 0x2 ;  /* 0x00000026edd97211 */ /* 0x000fc400078210ff */
[C---:B------:R-:W-:Y:S02]  /*8da0*/  LEA R219, P3, R230.reuse, R38, 0x2 ;  /* 0x00000026e6db7211 */ /* 0x040fe400078610ff */
[-C--:B------:R-:W-:Y:S02]  /*8db0*/  LEA.HI.X R216, R237, R50.reuse, R5, 0x2, P1 ;  /* 0x00000032edd87211 */ /* 0x080fe400008f1405 */
[----:B------:R-:W-:Y:S02]  /*8dc0*/  LEA.HI.X R218, R230, R50, R3, 0x2, P3 ;  /* 0x00000032e6da7211 */ /* 0x000fe400018f1403 */
[----:B--2---:R-:W-:Y:S02]  /*8dd0*/  SHF.R.S32.HI R221, RZ, 0x1f, R231 ;  /* 0x0000001fffdd7819 */ /* 0x004fe400000114e7 */
[----:B------:R-:W-:Y:S02]  /*8de0*/  LEA R222, P5, R231, R38, 0x2 ;  /* 0x00000026e7de7211 */ /* 0x000fe400078a10ff */
[----:B---3--:R-:W-:-:S02]  /*8df0*/  SHF.R.S32.HI R223, RZ, 0x1f, R232 ;  /* 0x0000001fffdf7819 */ /* 0x008fc400000114e8 */
[C---:B------:R-:W-:Y:S02]  /*8e00*/  LEA R224, P6, R232.reuse, R38, 0x2 ;  /* 0x00000026e8e07211 */ /* 0x040fe400078c10ff */
[-C--:B------:R-:W-:Y:S02]  /*8e10*/  LEA.HI.X R221, R231, R50.reuse, R221, 0x2, P5 ;  /* 0x00000032e7dd7211 */ /* 0x080fe400028f14dd */
[----:B------:R-:W-:Y:S02]  /*8e20*/  LEA.HI.X R223, R232, R50, R223, 0x2, P6 ;  /* 0x00000032e8df7211 */ /* 0x000fe400030f14df */
[----:B----4-:R-:W-:Y:S02]  /*8e30*/  SHF.R.S32.HI R225, RZ, 0x1f, R240 ;  /* 0x0000001fffe17819 */ /* 0x010fe400000114f0 */
[----:B------:R-:W-:Y:S02]  /*8e40*/  LEA R226, P1, R240, R38, 0x2 ;  /* 0x00000026f0e27211 */ /* 0x000fe400078210ff */
[----:B------:R-:W-:-:S02]  /*8e50*/  SHF.R.S32.HI R227, RZ, 0x1f, R233 ;  /* 0x0000001fffe37819 */ /* 0x000fc400000114e9 */
[-C--:B------:R-:W-:Y:S02]  /*8e60*/  LEA R228, P3, R233, R38.reuse, 0x2 ;  /* 0x00000026e9e47211 */ /* 0x080fe400078610ff */
[----:B------:R-:W-:Y:S02]  /*8e70*/  SHF.R.S32.HI R229, RZ, 0x1f, R234 ;  /* 0x0000001fffe57819 */ /* 0x000fe400000114ea */
[-C--:B------:R-:W-:Y:S02]  /*8e80*/  LEA R230, P5, R234, R38.reuse, 0x2 ;  /* 0x00000026eae67211 */ /* 0x080fe400078a10ff */
[----:B------:R-:W-:Y:S02]  /*8e90*/  SHF.R.S32.HI R231, RZ, 0x1f, R235 ;  /* 0x0000001fffe77819 */ /* 0x000fe400000114eb */
[----:B------:R-:W-:Y:S02]  /*8ea0*/  LEA R232, P6, R235, R38, 0x2 ;  /* 0x00000026ebe87211 */ /* 0x000fe400078c10ff */
[----:B------:R-:W-:-:S02]  /*8eb0*/  LEA.HI.X R225, R240, R50, R225, 0x2, P1 ;  /* 0x00000032f0e17211 */ /* 0x000fc400008f14e1 */
[-C--:B------:R-:W-:Y:S02]  /*8ec0*/  LEA.HI.X R227, R233, R50.reuse, R227, 0x2, P3 ;  /* 0x00000032e9e37211 */ /* 0x080fe400018f14e3 */
[-C--:B------:R-:W-:Y:S02]  /*8ed0*/  LEA.HI.X R229, R234, R50.reuse, R229, 0x2, P5 ;  /* 0x00000032eae57211 */ /* 0x080fe400028f14e5 */
[----:B------:R-:W-:Y:S02]  /*8ee0*/  LEA.HI.X R231, R235, R50, R231, 0x2, P6 ;  /* 0x00000032ebe77211 */ /* 0x000fe400030f14e7 */
[----:B------:R-:W-:Y:S02]  /*8ef0*/  SHF.R.S32.HI R233, RZ, 0x1f, R245 ;  /* 0x0000001fffe97819 */ /* 0x000fe400000114f5 */
        /* <DEDUP_REMOVED lines=9> */
[----:B------:R-:W-:Y:S02]  /*8f90*/  LEA.HI.X R235, R246, R50, R235, 0x2, P3 ;  /* 0x00000032f6eb7211 */ /* 0x000fe400018f14eb */
[----:B------:R-:W-:Y:S02]  /*8fa0*/  SHF.R.S32.HI R241, RZ, 0x1f, R183 ;  /* 0x0000001ffff17819 */ /* 0x000fe400000114b7 */
[-C--:B------:R-:W-:Y:S02]  /*8fb0*/  LEA R242, P1, R183, R38.reuse, 0x2 ;  /* 0x00000026b7f27211 */ /* 0x080fe400078210ff */
[----:B------:R-:W-:Y:S02]  /*8fc0*/  SHF.R.S32.HI R243, RZ, 0x1f, R180 ;  /* 0x0000001ffff37819 */ /* 0x000fe400000114b4 */
[----:B------:R-:W-:-:S02]  /*8fd0*/  LEA R244, P3, R180, R38, 0x2 ;  /* 0x00000026b4f47211 */ /* 0x000fc400078610ff */
[----:B------:R-:W-:Y:S02]  /*8fe0*/  LEA.HI.X R237, R247, R50, R237, 0x2, P5 ;  /* 0x00000032f7ed7211 */ /* 0x000fe400028f14ed */
[----:B------:R-:W-:Y:S02]  /*8ff0*/  SHF.R.S32.HI R245, RZ, 0x1f, R181 ;  /* 0x0000001ffff57819 */ /* 0x000fe400000114b5 */
[-C--:B------:R-:W-:Y:S02]  /*9000*/  LEA R246, P5, R181, R38.reuse, 0x2 ;  /* 0x00000026b5f67211 */ /* 0x080fe400078a10ff */
[----:B------:R-:W-:Y:S02]  /*9010*/  SHF.R.S32.HI R247, RZ, 0x1f, R174 ;  /* 0x0000001ffff77819 */ /* 0x000fe400000114ae */
[----:B------:R-:W-:Y:S02]  /*9020*/  LEA R248, P6, R174, R38, 0x2 ;  /* 0x00000026aef87211 */ /* 0x000fe400078c10ff */
[----:B------:R-:W-:-:S02]  /*9030*/  LEA.HI.X R241, R183, R50, R241, 0x2, P1 ;  /* 0x00000032b7f17211 */ /* 0x000fc400008f14f1 */
[----:B------:R-:W-:Y:S01]  /*9040*/  LEA.HI.X R243, R180, R50, R243, 0x2, P3 ;  /* 0x00000032b4f37211 */ /* 0x000fe200018f14f3 */
[----:B------:R-:W2:Y:S01]  /*9050*/  LDL.LU R183, [R1+0xb8] ;  /* 0x0000b80001b77983 */ /* 0x000ea20000300800 */
[----:B------:R-:W-:Y:S02]  /*9060*/  SHF.R.S32.HI R249, RZ, 0x1f, R175 ;  /* 0x0000001ffff97819 */ /* 0x000fe400000114af */
[-C--:B------:R-:W-:Y:S01]  /*9070*/  LEA R250, P1, R175, R38.reuse, 0x2 ;  /* 0x00000026affa7211 */ /* 0x080fe200078210ff */
[----:B------:R-:W3:Y:S01]  /*9080*/  LDL.LU R180, [R1+0xbc] ;  /* 0x0000bc0001b47983 */ /* 0x000ee20000300800 */
[----:B------:R-:W-:Y:S02]  /*9090*/  SHF.R.S32.HI R251, RZ, 0x1f, R172 ;  /* 0x0000001ffffb7819 */ /* 0x000fe400000114ac */
[----:B------:R-:W-:Y:S02]  /*90a0*/  LEA R252, P3, R172, R38, 0x2 ;  /* 0x00000026acfc7211 */ /* 0x000fe400078610ff */
[----:B------:R-:W-:-:S02]  /*90b0*/  LEA.HI.X R245, R181, R50, R245, 0x2, P5 ;  /* 0x00000032b5f57211 */ /* 0x000fc400028f14f5 */
[-C--:B------:R-:W-:Y:S01]  /*90c0*/  LEA.HI.X R247, R174, R50.reuse, R247, 0x2, P6 ;  /* 0x00000032aef77211 */ /* 0x080fe200030f14f7 */
[----:B------:R-:W4:Y:S01]  /*90d0*/  LDL.LU R181, [R1+0xc0] ;  /* 0x0000c00001b57983 */ /* 0x000f220000300800 */
[-C--:B------:R-:W-:Y:S02]  /*90e0*/  LEA.HI.X R249, R175, R50.reuse, R249, 0x2, P1 ;  /* 0x00000032aff97211 */ /* 0x080fe400008f14f9 */
[----:B------:R-:W-:Y:S01]  /*90f0*/  LEA.HI.X R251, R172, R50, R251, 0x2, P3 ;  /* 0x00000032acfb7211 */ /* 0x000fe200018f14fb */
[----:B------:R-:W4:Y:S04]  /*9100*/  LDL.LU R174, [R1+0xc4] ;  /* 0x0000c40001ae7983 */ /* 0x000f280000300800 */
[----:B------:R-:W4:Y:S04]  /*9110*/  LDL.LU R175, [R1+0xc8] ;  /* 0x0000c80001af7983 */ /* 0x000f280000300800 */
[----:B------:R-:W4:Y:S01]  /*9120*/  LDL.LU R172, [R1+0xcc] ;  /* 0x0000cc0001ac7983 */ /* 0x000f220000300800 */
[----:B------:R-:W-:-:S02]  /*9130*/  SHF.R.S32.HI R17, RZ, 0x1f, R170 ;  /* 0x0000001fff117819 */ /* 0x000fc400000114aa */
[-C--:B------:R-:W-:Y:S02]  /*9140*/  LEA R13, P5, R170, R38.reuse, 0x2 ;  /* 0x00000026aa0d7211 */ /* 0x080fe400078a10ff */
[----:B------:R-:W-:Y:S02]  /*9150*/  SHF.R.S32.HI R19, RZ, 0x1f, R168 ;  /* 0x0000001fff137819 */ /* 0x000fe400000114a8 */
[-C--:B------:R-:W-:Y:S02]  /*9160*/  LEA R14, P6, R168, R38.reuse, 0x2 ;  /* 0x00000026a80e7211 */ /* 0x080fe400078c10ff */
[----:B------:R-:W-:Y:S02]  /*9170*/  SHF.R.S32.HI R21, RZ, 0x1f, R189 ;  /* 0x0000001fff157819 */ /* 0x000fe400000114bd */
[----:B------:R-:W-:Y:S02]  /*9180*/  LEA R16, P1, R189, R38, 0x2 ;  /* 0x00000026bd107211 */ /* 0x000fe400078210ff */
[----:B------:R-:W-:-:S02]  /*9190*/  LEA.HI.X R17, R170, R50, R17, 0x2, P5 ;  /* 0x00000032aa117211 */ /* 0x000fc400028f1411 */
[----:B------:R-:W-:Y:S01]  /*91a0*/  SHF.R.S32.HI R23, RZ, 0x1f, R205 ;  /* 0x0000001fff177819 */ /* 0x000fe200000114cd */
[----:B------:R-:W4:Y:S01]  /*91b0*/  LDL.LU R170, [R1+0xd0] ;  /* 0x0000d00001aa7983 */ /* 0x000f220000300800 */
[----:B------:R-:W-:Y:S02]  /*91c0*/  LEA R18, P3, R205, R38, 0x2 ;  /* 0x00000026cd127211 */ /* 0x000fe400078610ff */
[----:B------:R-:W-:Y:S02]  /*91d0*/  LEA.HI.X R19, R168, R50, R19, 0x2, P6 ;  /* 0x00000032a8137211 */ /* 0x000fe400030f1413 */
[----:B------:R-:W-:Y:S01]  /*91e0*/  SHF.R.S32.HI R5, RZ, 0x1f, R182 ;  /* 0x0000001fff057819 */ /* 0x000fe200000114b6 */
[----:B------:R-:W4:Y:S01]  /*91f0*/  LDL.LU R168, [R1+0xd4] ;  /* 0x0000d40001a87983 */ /* 0x000f220000300800 */
[----:B------:R-:W-:Y:S02]  /*9200*/  LEA R20, P5, R182, R38, 0x2 ;  /* 0x00000026b6147211 */ /* 0x000fe400078a10ff */
[----:B------:R-:W-:-:S02]  /*9210*/  SHF.R.S32.HI R3, RZ, 0x1f, R169 ;  /* 0x0000001fff037819 */ /* 0x000fc400000114a9 */
[----:B------:R-:W-:Y:S02]  /*9220*/  LEA R22, P6, R169, R38, 0x2 ;  /* 0x00000026a9167211 */ /* 0x000fe400078c10ff */
[-C--:B------:R-:W-:Y:S02]  /*9230*/  LEA.HI.X R21, R189, R50.reuse, R21, 0x2, P1 ;  /* 0x00000032bd157211 */ /* 0x080fe400008f1415 */
[-C--:B------:R-:W-:Y:S01]  /*9240*/  LEA.HI.X R23, R205, R50.reuse, R23, 0x2, P3 ;  /* 0x00000032cd177211 */ /* 0x080fe200018f1417 */
[----:B------:R-:W4:Y:S01]  /*9250*/  LDL.LU R189, [R1+0xd8] ;  /* 0x0000d80001bd7983 */ /* 0x000f220000300800 */
[-C--:B------:R-:W-:Y:S02]  /*9260*/  LEA.HI.X R26, R182, R50.reuse, R5, 0x2, P5 ;  /* 0x00000032b61a7211 */ /* 0x080fe400028f1405 */
[----:B------:R-:W-:Y:S01]  /*9270*/  LEA.HI.X R28, R169, R50, R3, 0x2, P6 ;  /* 0x00000032a91c7211 */ /* 0x000fe200030f1403 */
[----:B------:R-:W4:Y:S04]  /*9280*/  LDL.LU R205, [R1+0xdc] ;  /* 0x0000dc0001cd7983 */ /* 0x000f280000300800 */
[----:B------:R-:W4:Y:S04]  /*9290*/  LDL.LU R182, [R1+0xe0] ;  /* 0x0000e00001b67983 */ /* 0x000f280000300800 */
[----:B------:R-:W4:Y:S01]  /*92a0*/  LDL.LU R169, [R1+0xe4] ;  /* 0x0000e40001a97983 */ /* 0x000f220000300800 */
[----:B--2---:R-:W-:-:S02]  /*92b0*/  SHF.R.S32.HI R5, RZ, 0x1f, R183 ;  /* 0x0000001fff057819 */ /* 0x004fc400000114b7 */
[CC--:B------:R-:W-:Y:S02]  /*92c0*/  LEA R25, P1, R183.reuse, R38.reuse, 0x2 ;  /* 0x00000026b7197211 */ /* 0x0c0fe400078210ff */
[----:B---3--:R-:W-:Y:S02]  /*92d0*/  SHF.R.S32.HI R3, RZ, 0x1f, R180 ;  /* 0x0000001fff037819 */ /* 0x008fe400000114b4 */
[C---:B------:R-:W-:Y:S02]  /*92e0*/  LEA R27, P3, R180.reuse, R38, 0x2 ;  /* 0x00000026b41b7211 */ /* 0x040fe400078610ff */
[-C--:B------:R-:W-:Y:S02]  /*92f0*/  LEA.HI.X R30, R183, R50.reuse, R5, 0x2, P1 ;  /* 0x00000032b71e7211 */ /* 0x080fe400008f1405 */
[----:B------:R-:W-:Y:S01]  /*9300*/  LEA.HI.X R32, R180, R50, R3, 0x2, P3 ;  /* 0x00000032b4207211 */ /* 0x000fe200018f1403 */
[----:B------:R-:W2:Y:S01]  /*9310*/  LDL.LU R183, [R1+0xe8] ;  /* 0x0000e80001b77983 */ /* 0x000ea20000300800 */
[----:B----4-:R-:W-:-:S02]  /*9320*/  SHF.R.S32.HI R35, RZ, 0x1f, R181 ;  /* 0x0000001fff237819 */ /* 0x010fc400000114b5 */
[-C--:B------:R-:W-:Y:S01]  /*9330*/  LEA R29, P5, R181, R38.reuse, 0x2 ;  /* 0x00000026b51d7211 */ /* 0x080fe200078a10ff */
[----:B------:R-:W3:Y:S01]  /*9340*/  LDL.LU R180, [R1+0xec] ;  /* 0x0000ec0001b47983 */ /* 0x000ee20000300800 */
[----:B------:R-:W-:Y:S02]  /*9350*/  SHF.R.S32.HI R37, RZ, 0x1f, R174 ;  /* 0x0000001fff257819 */ /* 0x000fe400000114ae */
[-C--:B------:R-:W-:Y:S02]  /*9360*/  LEA R31, P6, R174, R38.reuse, 0x2 ;  /* 0x00000026ae1f7211 */ /* 0x080fe400078c10ff */
[----:B------:R-:W-:Y:S02]  /*9370*/  SHF.R.S32.HI R39, RZ, 0x1f, R175 ;  /* 0x0000001fff277819 */ /* 0x000fe400000114af */
        /* <DEDUP_REMOVED lines=12> */
[----:B------:R-:W-:Y:S02]  /*9440*/  SHF.R.S32.HI R15, RZ, 0x1f, R168 ;  /* 0x0000001fff0f7819 */ /* 0x000fe400000114a8 */
[-C--:B------:R-:W-:Y:S02]  /*9450*/  LEA R6, P5, R170, R38.reuse, 0x2 ;  /* 0x00000026aa067211 */ /* 0x080fe400078a10ff */
[----:B------:R-:W-:Y:S02]  /*9460*/  LEA R5, P6, R168, R38, 0x2 ;  /* 0x00000026a8057211 */ /* 0x000fe400078c10ff */
[-C--:B------:R-:W-:Y:S02]  /*9470*/  LEA.HI.X R8, R170, R50.reuse, R9, 0x2, P5 ;  /* 0x00000032aa087211 */ /* 0x080fe400028f1409 */
[----:B------:R-:W-:Y:S01]  /*9480*/  LEA.HI.X R15, R168, R50, R15, 0x2, P6 ;  /* 0x00000032a80f7211 */ /* 0x000fe200030f140f */
[----:B------:R-:W4:Y:S04]  /*9490*/  LDL.LU R170, [R1+0x100] ;  /* 0x0001000001aa7983 */ /* 0x000f280000300800 */
[----:B------:R-:W4:Y:S01]  /*94a0*/  LDL.LU R168, [R1+0x104] ;  /* 0x0001040001a87983 */ /* 0x000f220000300800 */
[----:B------:R-:W-:-:S02]  /*94b0*/  SHF.R.S32.HI R45, RZ, 0x1f, R169 ;  /* 0x0000001fff2d7819 */ /* 0x000fc400000114a9 */
[----:B------:R-:W-:-:S04]  /*94c0*/  LEA R9, P6, R169, R38, 0x2 ;  /* 0x00000026a9097211 */ /* 0x000fc800078c10ff */
[----:B------:R-:W-:Y:S02]  /*94d0*/  LEA.HI.X R45, R169, R50, R45, 0x2, P6 ;  /* 0x00000032a92d7211 */ /* 0x000fe400030f142d */
[----:B------:R-:W4:Y:S01]  /*94e0*/  LDL.LU R169, [R1+0x108] ;  /* 0x0001080001a97983 */ /* 0x000f220000300800 */
[----:B------:R-:W-:Y:S02]  /*94f0*/  SHF.R.S32.HI R47, RZ, 0x1f, R189 ;  /* 0x0000001fff2f7819 */ /* 0x000fe400000114bd */
[-C--:B------:R-:W-:Y:S01]  /*9500*/  LEA R10, P1, R189, R38.reuse, 0x2 ;  /* 0x00000026bd0a7211 */ /* 0x080fe200078210ff */
[----:B------:R-:W4:Y:S01]  /*9510*/  LDL.LU R191, [R1+0x10c] ;  /* 0x00010c0001bf7983 */ /* 0x000f220000300800 */
[----:B------:R-:W-:Y:S02]  /*9520*/  SHF.R.S32.HI R43, RZ, 0x1f, R205 ;  /* 0x0000001fff2b7819 */ /* 0x000fe400000114cd */
[----:B------:R-:W-:Y:S01]  /*9530*/  LEA R12, P3, R205, R38, 0x2 ;  /* 0x00000026cd0c7211 */ /* 0x000fe200078610ff */
[----:B------:R-:W4:Y:S01]  /*9540*/  LDL.LU R188, [R1+0x110] ;  /* 0x0001100001bc7983 */ /* 0x000f220000300800 */
[----:B------:R-:W-:-:S02]  /*9550*/  SHF.R.S32.HI R41, RZ, 0x1f, R182 ;  /* 0x0000001fff297819 */ /* 0x000fc400000114b6 */
[C---:B------:R-:W-:Y:S02]  /*9560*/  LEA R11, P5, R182.reuse, R38, 0x2 ;  /* 0x00000026b60b7211 */ /* 0x040fe400078a10ff */
[-C--:B------:R-:W-:Y:S02]  /*9570*/  LEA.HI.X R24, R189, R50.reuse, R47, 0x2, P1 ;  /* 0x00000032bd187211 */ /* 0x080fe400008f142f */
[-C--:B------:R-:W-:Y:S01]  /*9580*/  LEA.HI.X R34, R205, R50.reuse, R43, 0x2, P3 ;  /* 0x00000032cd227211 */ /* 0x080fe200018f142b */
[----:B------:R-:W4:Y:S01]  /*9590*/  LDL.LU R189, [R1+0x114] ;  /* 0x0001140001bd7983 */ /* 0x000f220000300800 */
[----:B------:R-:W-:-:S03]  /*95a0*/  LEA.HI.X R40, R182, R50, R41, 0x2, P5 ;  /* 0x00000032b6287211 */ /* 0x000fc600028f1429 */
[----:B------:R-:W4:Y:S04]  /*95b0*/  LDL.LU R205, [R1+0x118] ;  /* 0x0001180001cd7983 */ /* 0x000f280000300800 */
[----:B------:R-:W4:Y:S01]  /*95c0*/  LDL.LU R182, [R1+0x11c] ;  /* 0x00011c0001b67983 */ /* 0x000f220000300800 */
[----:B--2---:R-:W-:Y:S02]  /*95d0*/  SHF.R.S32.HI R53, RZ, 0x1f, R183 ;  /* 0x0000001fff357819 */ /* 0x004fe400000114b7 */
[-C--:B------:R-:W-:Y:S02]  /*95e0*/  LEA R44, P1, R183, R38.reuse, 0x2 ;  /* 0x00000026b72c7211 */ /* 0x080fe400078210ff */
[----:B---3--:R-:W-:Y:S02]  /*95f0*/  SHF.R.S32.HI R47, RZ, 0x1f, R180 ;  /* 0x0000001fff2f7819 */ /* 0x008fe400000114b4 */
[----:B------:R-:W-:-:S02]  /*9600*/  LEA R43, P3, R180, R38, 0x2 ;  /* 0x00000026b42b7211 */ /* 0x000fc400078610ff */
[-C--:B------:R-:W-:Y:S02]  /*9610*/  LEA.HI.X R46, R183, R50.reuse, R53, 0x2, P1 ;  /* 0x00000032b72e7211 */ /* 0x080fe400008f1435 */
[----:B------:R-:W-:Y:S01]  /*9620*/  LEA.HI.X R47, R180, R50, R47, 0x2, P3 ;  /* 0x00000032b42f7211 */ /* 0x000fe200018f142f */
[----:B------:R-:W2:Y:S04]  /*9630*/  LDL.LU R183, [R1+0x120] ;  /* 0x0001200001b77983 */ /* 0x000ea80000300800 */
[----:B------:R-:W3:Y:S01]  /*9640*/  LDL.LU R180, [R1+0x124] ;  /* 0x0001240001b47983 */ /* 0x000ee20000300800 */
[----:B----4-:R-:W-:Y:S02]  /*9650*/  SHF.R.S32.HI R51, RZ, 0x1f, R181 ;  /* 0x0000001fff337819 */ /* 0x010fe400000114b5 */
[----:B------:R-:W-:-:S02]  /*9660*/  LEA R42, P5, R181, R38, 0x2 ;  /* 0x00000026b52a7211 */ /* 0x000fc400078a10ff */
[----:B------:R-:W-:Y:S02]  /*9670*/  SHF.R.S32.HI R49, RZ, 0x1f, R174 ;  /* 0x0000001fff317819 */ /* 0x000fe400000114ae */
[-C--:B------:R-:W-:Y:S02]  /*9680*/  LEA R41, P6, R174, R38.reuse, 0x2 ;  /* 0x00000026ae297211 */ /* 0x080fe400078c10ff */
[----:B------:R-:W-:Y:S02]  /*9690*/  SHF.R.S32.HI R57, RZ, 0x1f, R175 ;  /* 0x0000001fff397819 */ /* 0x000fe400000114af */
[-C--:B------:R-:W-:Y:S02]  /*96a0*/  LEA R55, P1, R175, R38.reuse, 0x2 ;  /* 0x00000026af377211 */ /* 0x080fe400078210ff */
[----:B------:R-:W-:Y:S02]  /*96b0*/  SHF.R.S32.HI R61, RZ, 0x1f, R172 ;  /* 0x0000001fff3d7819 */ /* 0x000fe400000114ac */
[----:B------:R-:W-:-:S02]  /*96c0*/  LEA R54, P3, R172, R38, 0x2 ;  /* 0x00000026ac367211 */ /* 0x000fc400078610ff */
        /* <DEDUP_REMOVED lines=11> */
[----:B------:R-:W-:Y:S02]  /*9780*/  LEA R52, P6, R168, R38, 0x2 ;  /* 0x00000026a8347211 */ /* 0x000fe400078c10ff */
[-C--:B------:R-:W-:Y:S02]  /*9790*/  LEA.HI.X R59, R170, R50.reuse, R59, 0x2, P5 ;  /* 0x00000032aa3b7211 */ /* 0x080fe400028f143b */
[----:B------:R-:W-:Y:S01]  /*97a0*/  LEA.HI.X R64, R168, R50, R49, 0x2, P6 ;  /* 0x00000032a8407211 */ /* 0x000fe200030f1431 */
[----:B------:R-:W4:Y:S01]  /*97b0*/  LDL.LU R170, [R1+0x138] ;  /* 0x0001380001aa7983 */ /* 0x000f220000300800 */
[----:B------:R-:W-:-:S02]  /*97c0*/  SHF.R.S32.HI R65, RZ, 0x1f, R169 ;  /* 0x0000001fff417819 */ /* 0x000fc400000114a9 */
[C---:B------:R-:W-:Y:S01]  /*97d0*/  LEA R63, P1, R169.reuse, R38, 0x2 ;  /* 0x00000026a93f7211 */ /* 0x040fe200078210ff */
[----:B------:R-:W4:Y:S03]  /*97e0*/  LDL.LU R168, [R1+0x13c] ;  /* 0x00013c0001a87983 */ /* 0x000f260000300800 */
[----:B------:R-:W-:Y:S02]  /*97f0*/  LEA.HI.X R65, R169, R50, R65, 0x2, P1 ;  /* 0x00000032a9417211 */ /* 0x000fe400008f1441 */
[----:B------:R-:W4:Y:S01]  /*9800*/  LDL.LU R169, [R1+0x140] ;  /* 0x0001400001a97983 */ /* 0x000f220000300800 */
[----:B------:R-:W-:Y:S02]  /*9810*/  SHF.R.S32.HI R73, RZ, 0x1f, R189 ;  /* 0x0000001fff497819 */ /* 0x000fe400000114bd */
[----:B------:R-:W-:Y:S02]  /*9820*/  LEA R60, P6, R189, R38, 0x2 ;  /* 0x00000026bd3c7211 */ /* 0x000fe400078c10ff */
[----:B------:R-:W-:-:S02]  /*9830*/  SHF.R.S32.HI R77, RZ, 0x1f, R205 ;  /* 0x0000001fff4d7819 */ /* 0x000fc400000114cd */
[----:B------:R-:W-:Y:S02]  /*9840*/  LEA.HI.X R73, R189, R50, R73, 0x2, P6 ;  /* 0x00000032bd497211 */ /* 0x000fe400030f1449 */
[-C--:B------:R-:W-:Y:S02]  /*9850*/  LEA R71, P1, R205, R38.reuse, 0x2 ;  /* 0x00000026cd477211 */ /* 0x080fe400078210ff */
[----:B------:R-:W-:Y:S02]  /*9860*/  SHF.R.S32.HI R49, RZ, 0x1f, R191 ;  /* 0x0000001fff317819 */ /* 0x000fe400000114bf */
[----:B------:R-:W-:Y:S02]  /*9870*/  SHF.R.S32.HI R67, RZ, 0x1f, R188 ;  /* 0x0000001fff437819 */ /* 0x000fe400000114bc */
[-C--:B------:R-:W-:Y:S02]  /*9880*/  LEA R62, P3, R191, R38.reuse, 0x2 ;  /* 0x00000026bf3e7211 */ /* 0x080fe400078610ff */
[----:B------:R-:W-:-:S02]  /*9890*/  LEA R61, P5, R188, R38, 0x2 ;  /* 0x00000026bc3d7211 */ /* 0x000fc400078a10ff */
[-C--:B------:R-:W-:Y:S02]  /*98a0*/  LEA.HI.X R74, R205, R50.reuse, R77, 0x2, P1 ;  /* 0x00000032cd4a7211 */ /* 0x080fe400008f144d */
[-C--:B------:R-:W-:Y:S02]  /*98b0*/  LEA.HI.X R66, R191, R50.reuse, R49, 0x2, P3 ;  /* 0x00000032bf427211 */ /* 0x080fe400018f1431 */
[----:B------:R-:W-:Y:S02]  /*98c0*/  LEA.HI.X R67, R188, R50, R67, 0x2, P5 ;  /* 0x00000032bc437211 */ /* 0x000fe400028f1443 */
[----:B------:R-:W-:Y:S02]  /*98d0*/  SHF.R.S32.HI R75, RZ, 0x1f, R182 ;  /* 0x0000001fff4b7819 */ /* 0x000fe400000114b6 */
[----:B------:R-:W-:-:S04]  /*98e0*/  LEA R70, P3, R182, R38, 0x2 ;  /* 0x00000026b6467211 */ /* 0x000fc800078610ff */
[----:B------:R-:W-:Y:S01]  /*98f0*/  LEA.HI.X R75, R182, R50, R75, 0x2, P3 ;  /* 0x00000032b64b7211 */ /* 0x000fe200018f144b */
[----:B------:R-:W-:-:S05]  /*9900*/  IMAD R88, R88, 0x90, RZ ;  /* 0x0000009058587824 */ /* 0x000fca00078e02ff */
[----:B------:R-:W-:Y:S02]  /*9910*/  LOP3.LUT R96, R88, 0x30, R90, 0x78, !PT ;  /* 0x0000003058607812 */ /* 0x000fe400078e785a */
[----:B---3--:R-:W-:Y:S02]  /*9920*/  SHF.R.S32.HI R81, RZ, 0x1f, R180 ;  /* 0x0000001fff517819 */ /* 0x008fe400000114b4 */
[----:B------:R-:W-:-:S04]  /*9930*/  LEA R68, P6, R180, R38, 0x2 ;  /* 0x00000026b4447211 */ /* 0x000fc800078c10ff */
[----:B------:R-:W-:Y:S02]  /*9940*/  LEA.HI.X R81, R180, R50, R81, 0x2, P6 ;  /* 0x00000032b4517211 */ /* 0x000fe400030f1451 */
[----:B--2---:R-:W-:Y:S02]  /*9950*/  SHF.R.S32.HI R49, RZ, 0x1f, R183 ;  /* 0x0000001fff317819 */ /* 0x004fe400000114b7 */
[----:B------:R-:W-:-:S04]  /*9960*/  LEA R69, P5, R183, R38, 0x2 ;  /* 0x00000026b7457211 */ /* 0x000fc800078a10ff */
[----:B------:R-:W-:Y:S02]  /*9970*/  LEA.HI.X R76, R183, R50, R49, 0x2, P5 ;  /* 0x00000032b74c7211 */ /* 0x000fe400028f1431 */
[----:B----4-:R-:W-:Y:S02]  /*9980*/  SHF.R.S32.HI R83, RZ, 0x1f, R181 ;  /* 0x0000001fff537819 */ /* 0x010fe400000114b5 */
[-C--:B------:R-:W-:Y:S02]  /*9990*/  LEA R80, P1, R181, R38.reuse, 0x2 ;  /* 0x00000026b5507211 */ /* 0x080fe400078210ff */
[----:B------:R-:W-:Y:S02]  /*99a0*/  SHF.R.S32.HI R85, RZ, 0x1f, R172 ;  /* 0x0000001fff557819 */ /* 0x000fe400000114ac */
[----:B------:R-:W-:-:S04]  /*99b0*/  LEA R77, P6, R172, R38, 0x2 ;  /* 0x00000026ac4d7211 */ /* 0x000fc800078c10ff */
[----:B------:R-:W-:Y:S02]  /*99c0*/  LEA.HI.X R85, R172, R50, R85, 0x2, P6 ;  /* 0x00000032ac557211 */ /* 0x000fe400030f1455 */
[----:B------:R-:W-:Y:S02]  /*99d0*/  IADD3 R10, P6, R10, c[0x0][0x168], RZ ;  /* 0x00005a000a0a7a10 */ /* 0x000fe40007fde0ff */
[----:B------:R-:W-:Y:S02]  /*99e0*/  SHF.R.S32.HI R87, RZ, 0x1f, R174 ;  /* 0x0000001fff577819 */ /* 0x000fe400000114ae */
[----:B------:R-:W-:Y:S02]  /*99f0*/  SHF.R.S32.HI R49, RZ, 0x1f, R175 ;  /* 0x0000001fff317819 */ /* 0x000fe400000114af */
[-C--:B------:R-:W-:Y:S02]  /*9a00*/  LEA R79, P3, R174, R38.reuse, 0x2 ;  /* 0x00000026ae4f7211 */ /* 0x080fe400078610ff */
[----:B------:R-:W-:-:S02]  /*9a10*/  LEA R78, P5, R175, R38, 0x2 ;  /* 0x00000026af4e7211 */ /* 0x000fc400078a10ff */
[----:B------:R-:W-:Y:S02]  /*9a20*/  IADD3.X R24, R24, c[0x0][0x16c], RZ, P6, !PT ;  /* 0x00005b0018187a10 */ /* 0x000fe400037fe4ff */
[----:B------:R-:W-:Y:S02]  /*9a30*/  IADD3 R44, P6, R44, c[0x0][0x168], RZ ;  /* 0x00005a002c2c7a10 */ /* 0x000fe40007fde0ff */
[-C--:B------:R-:W-:Y:S02]  /*9a40*/  LEA.HI.X R83, R181, R50.reuse, R83, 0x2, P1 ;  /* 0x00000032b5537211 */ /* 0x080fe400008f1453 */
[-C--:B------:R-:W-:Y:S02]  /*9a50*/  LEA.HI.X R82, R174, R50.reuse, R87, 0x2, P3 ;  /* 0x00000032ae527211 */ /* 0x080fe400018f1457 */
[----:B------:R-:W-:Y:S02]  /*9a60*/  LEA.HI.X R84, R175, R50, R49, 0x2, P5 ;  /* 0x00000032af547211 */ /* 0x000fe400028f1431 */
[----:B------:R-:W-:-:S02]  /*9a70*/  SHF.R.S32.HI R89, RZ, 0x1f, R170 ;  /* 0x0000001fff597819 */ /* 0x000fc400000114aa */
[----:B------:R-:W-:Y:S02]  /*9a80*/  SHF.R.S32.HI R49, RZ, 0x1f, R168 ;  /* 0x0000001fff317819 */ /* 0x000fe400000114a8 */
[-C--:B------:R-:W-:Y:S02]  /*9a90*/  LEA R86, P1, R170, R38.reuse, 0x2 ;  /* 0x00000026aa567211 */ /* 0x080fe400078210ff */
[-C--:B------:R-:W-:Y:S02]  /*9aa0*/  LEA R36, P3, R168, R38.reuse, 0x2 ;  /* 0x00000026a8247211 */ /* 0x080fe400078610ff */
[----:B------:R-:W-:Y:S02]  /*9ab0*/  IADD3.X R46, R46, c[0x0][0x16c], RZ, P6, !PT ;  /* 0x00005b002e2e7a10 */ /* 0x000fe400037fe4ff */
[----:B------:R-:W-:Y:S02]  /*9ac0*/  SHF.R.S32.HI R87, RZ, 0x1f, R169 ;  /* 0x0000001fff577819 */ /* 0x000fe400000114a9 */
[----:B------:R-:W-:-:S02]  /*9ad0*/  LEA R38, P5, R169, R38, 0x2 ;  /* 0x00000026a9267211 */ /* 0x000fc400078a10ff */
[----:B------:R-:W-:Y:S02]  /*9ae0*/  IADD3 R55, P6, R55, c[0x0][0x168], RZ ;  /* 0x00005a0037377a10 */ /* 0x000fe40007fde0ff */
[-C--:B------:R-:W-:Y:S02]  /*9af0*/  LEA.HI.X R89, R170, R50.reuse, R89, 0x2, P1 ;  /* 0x00000032aa597211 */ /* 0x080fe400008f1459 */
[-C--:B------:R-:W-:Y:S02]  /*9b00*/  LEA.HI.X R49, R168, R50.reuse, R49, 0x2, P3 ;  /* 0x00000032a8317211 */ /* 0x080fe400018f1431 */
[----:B------:R-:W-:Y:S02]  /*9b10*/  LEA.HI.X R50, R169, R50, R87, 0x2, P5 ;  /* 0x00000032a9327211 */ /* 0x000fe400028f1457 */
[----:B------:R-:W-:Y:S02]  /*9b20*/  IADD3.X R57, R57, c[0x0][0x16c], RZ, P6, !PT ;  /* 0x00005b0039397a10 */ /* 0x000fe400037fe4ff */
[----:B------:R-:W-:-:S02]  /*9b30*/  IADD3 R5, P5, R5, c[0x0][0x168], RZ ;  /* 0x00005a0005057a10 */ /* 0x000fc40007fbe0ff */
[----:B------:R-:W-:Y:S02]  /*9b40*/  IADD3 R63, P6, R63, c[0x0][0x168], RZ ;  /* 0x00005a003f3f7a10 */ /* 0x000fe40007fde0ff */
[----:B------:R-:W-:Y:S02]  /*9b50*/  IADD3.X R15, R15, c[0x0][0x16c], RZ, P5, !PT ;  /* 0x00005b000f0f7a10 */ /* 0x000fe40002ffe4ff */
[----:B------:R-:W-:Y:S02]  /*9b60*/  IADD3.X R65, R65, c[0x0][0x16c], RZ, P6, !PT ;  /* 0x00005b0041417a10 */ /* 0x000fe400037fe4ff */
[----:B------:R-:W-:Y:S02]  /*9b70*/  IADD3 R9, P5, R9, c[0x0][0x168], RZ ;  /* 0x00005a0009097a10 */ /* 0x000fe40007fbe0ff */
[----:B------:R-:W-:Y:S01]  /*9b80*/  IADD3 R71, P6, R71, c[0x0][0x168], RZ ;  /* 0x00005a0047477a10 */ /* 0x000fe20007fde0ff */
[----:B------:R-:W-:Y:S01]  /*9b90*/  IMAD.MOV.U32 R169, RZ, RZ, c[0x0][0x180] ;  /* 0x00006000ffa97624 */ /* 0x000fe200078e00ff */
[----:B------:R-:W-:-:S02]  /*9ba0*/  IADD3.X R45, R45, c[0x0][0x16c], RZ, P5, !PT ;  /* 0x00005b002d2d7a10 */ /* 0x000fc40002ffe4ff */
[----:B------:R-:W-:Y:S01]  /*9bb0*/  IADD3.X R74, R74, c[0x0][0x16c], RZ, P6, !PT ;  /* 0x00005b004a4a7a10 */ /* 0x000fe200037fe4ff */
[----:B------:R-:W-:Y:S01]  /*9bc0*/  IMAD.MOV.U32 R170, RZ, RZ, c[0x0][0x188] ;  /* 0x00006200ffaa7624 */ /* 0x000fe200078e00ff */
[----:B------:R-:W-:Y:S02]  /*9bd0*/  IADD3 R41, P5, R41, c[0x0][0x168], RZ ;  /* 0x00005a0029297a10 */ /* 0x000fe40007fbe0ff */
[----:B------:R-:W-:Y:S02]  /*9be0*/  IADD3 R80, P6, R80, c[0x0][0x168], RZ ;  /* 0x00005a0050507a10 */ /* 0x000fe40007fde0ff */
[----:B------:R-:W-:Y:S02]  /*9bf0*/  IADD3 R6, P3, R6, c[0x0][0x168], RZ ;  /* 0x00005a0006067a10 */ /* 0x000fe40007f7e0ff */
[----:B------:R-:W-:Y:S02]  /*9c00*/  IADD3 R3, P1, R3, c[0x0][0x168], RZ ;  /* 0x00005a0003037a10 */ /* 0x000fe40007f3e0ff */
[----:B------:R-:W-:Y:S01]  /*9c10*/  IADD3 R169, R169, -0x40, RZ ;  /* 0xffffffc0a9a97810 */ /* 0x000fe20007ffe0ff */
[----:B------:R-:W-:Y:S01]  /*9c20*/  IMAD R168, R170, 0x1f, RZ ;  /* 0x0000001faaa87824 */ /* 0x000fe200078e02ff */
[----:B------:R-:W-:-:S02]  /*9c30*/  IADD3.X R56, R56, c[0x0][0x16c], RZ, P5, !PT ;  /* 0x00005b0038387a10 */ /* 0x000fc40002ffe4ff */
[----:B------:R-:W-:Y:S02]  /*9c40*/  IADD3.X R83, R83, c[0x0][0x16c], RZ, P6, !PT ;  /* 0x00005b0053537a10 */ /* 0x000fe400037fe4ff */
[----:B------:R-:W-:Y:S02]  /*9c50*/  IADD3.X R8, R8, c[0x0][0x16c], RZ, P3, !PT ;  /* 0x00005b0008087a10 */ /* 0x000fe40001ffe4ff */
[----:B------:R-:W-:Y:S02]  /*9c60*/  IADD3 R52, P5, R52, c[0x0][0x168], RZ ;  /* 0x00005a0034347a10 */ /* 0x000fe40007fbe0ff */
[----:B------:R-:W-:Y:S01]  /*9c70*/  IADD3 R86, P6, R86, c[0x0][0x168], RZ ;  /* 0x00005a0056567a10 */ /* 0x000fe20007fde0ff */
[----:B------:R1:W2:Y:S01]  /*9c80*/  R2UR UR59, R3 ;  /* 0x00000000033b73c2 */ /* 0x0002a200000e0000 */
[----:B------:R-:W-:Y:S02]  /*9c90*/  IADD3 R11, P3, R11, c[0x0][0x168], RZ ;  /* 0x00005a000b0b7a10 */ /* 0x000fe40007f7e0ff */
[----:B------:R-:W-:-:S02]  /*9ca0*/  IADD3.X R64, R64, c[0x0][0x16c], RZ, P5, !PT ;  /* 0x00005b0040407a10 */ /* 0x000fc40002ffe4ff */
[----:B------:R-:W-:-:S03]  /*9cb0*/  IADD3.X R40, R40, c[0x0][0x16c], RZ, P3, !PT ;  /* 0x00005b0028287a10 */ /* 0x000fc60001ffe4ff */
[----:B------:R3:W4:Y:S01]  /*9cc0*/  R2UR UR57, R5 ;  /* 0x00000000053973c2 */ /* 0x00072200000e0000 */
[----:B-1----:R-:W-:Y:S01]  /*9cd0*/  IMAD.MOV.U32 R3, RZ, RZ, R169 ;  /* 0x000000ffff037224 */ /* 0x002fe200078e00a9 */
[----:B------:R-:W-:Y:S01]  /*9ce0*/  IADD3 R60, P5, R60, c[0x0][0x168], RZ ;  /* 0x00005a003c3c7a10 */ /* 0x000fe20007fbe0ff */
[----:B------:R-:W-:Y:S01]  /*9cf0*/  IMAD R169, R170, 0x1e, RZ ;  /* 0x0000001eaaa97824 */ /* 0x000fe200078e02ff */
[----:B------:R-:W-:Y:S02]  /*9d00*/  IADD3 R42, P3, R42, c[0x0][0x168], RZ ;  /* 0x00005a002a2a7a10 */ /* 0x000fe40007f7e0ff */
[----:B---3--:R-:W-:Y:S02]  /*9d10*/  IADD3.X R5, R89, c[0x0][0x16c], RZ, P6, !PT ;  /* 0x00005b0059057a10 */ /* 0x008fe400037fe4ff */
[----:B------:R-:W-:Y:S01]  /*9d20*/  SHF.R.S32.HI R89, RZ, 0x1f, R168 ;  /* 0x0000001fff597819 */ /* 0x000fe200000114a8 */
[----:B------:R-:W-:Y:S01]  /*9d30*/  IMAD.SHL.U32 R92, R168, 0x4, RZ ;  /* 0x00000004a85c7824 */ /* 0x000fe200078e00ff */
[----:B------:R-:W-:Y:S01]  /*9d40*/  IADD3.X R73, R73, c[0x0][0x16c], RZ, P5, !PT ;  /* 0x00005b0049497a10 */ /* 0x000fe20002ffe4ff */
[----:B------:R-:W1:Y:S01]  /*9d50*/  R2UR UR60, R5 ;  /* 0x00000000053c73c2 */ /* 0x000e6200000e0000 */
[----:B------:R-:W-:-:S02]  /*9d60*/  SHF.R.S32.HI R87, RZ, 0x1f, R169 ;  /* 0x0000001fff577819 */ /* 0x000fc400000114a9 */
[----:B------:R-:W-:Y:S01]  /*9d70*/  SHF.L.U64.HI R89, R168, 0x2, R89 ;  /* 0x00000002a8597819 */ /* 0x000fe20000010259 */
[----:B------:R-:W-:Y:S01]  /*9d80*/  IMAD R168, R170, 0x1c, RZ ;  /* 0x0000001caaa87824 */ /* 0x000fe200078e02ff */
[----:B------:R-:W-:Y:S02]  /*9d90*/  IADD3.X R51, R51, c[0x0][0x16c], RZ, P3, !PT ;  /* 0x00005b0033337a10 */ /* 0x000fe40001ffe4ff */
[----:B------:R-:W-:Y:S02]  /*9da0*/  IADD3 R68, P5, R68, c[0x0][0x168], RZ ;  /* 0x00005a0044447a10 */ /* 0x000fe40007fbe0ff */
[----:B------:R-:W-:Y:S01]  /*9db0*/  IADD3 R53, P3, R53, c[0x0][0x168], RZ ;  /* 0x00005a0035357a10 */ /* 0x000fe20007f7e0ff */
[C---:B------:R-:W-:Y:S01]  /*9dc0*/  IMAD.SHL.U32 R91, R169.reuse, 0x4, RZ ;  /* 0x00000004a95b7824 */ /* 0x040fe200078e00ff */
[----:B------:R-:W-:Y:S01]  /*9dd0*/  SHF.L.U64.HI R87, R169, 0x2, R87 ;  /* 0x00000002a9577819 */ /* 0x000fe20000010257 */
[----:B------:R3:W1:Y:S01]  /*9de0*/  R2UR UR7, R83 ;  /* 0x00000000530773c2 */ /* 0x00066200000e0000 */
[----:B------:R-:W-:Y:S01]  /*9df0*/  IADD3.X R7, R7, c[0x0][0x16c], RZ, P1, !PT ;  /* 0x00005b0007077a10 */ /* 0x000fe20000ffe4ff */
[----:B------:R-:W-:Y:S01]  /*9e00*/  IMAD R169, R170, 0x1b, RZ ;  /* 0x0000001baaa97824 */ /* 0x000fe200078e02ff */
[----:B------:R-:W-:-:S02]  /*9e10*/  IADD3.X R81, R81, c[0x0][0x16c], RZ, P5, !PT ;  /* 0x00005b0051517a10 */ /* 0x000fc40002ffe4ff */
[----:B------:R-:W-:Y:S02]  /*9e20*/  IADD3 R12, P1, R12, c[0x0][0x168], RZ ;  /* 0x00005a000c0c7a10 */ /* 0x000fe40007f3e0ff */
[----:B------:R-:W-:Y:S02]  /*9e30*/  IADD3.X R59, R59, c[0x0][0x16c], RZ, P3, !PT ;  /* 0x00005b003b3b7a10 */ /* 0x000fe40001ffe4ff */
[----:B---3--:R-:W-:Y:S02]  /*9e40*/  SHF.R.S32.HI R83, RZ, 0x1f, R168 ;  /* 0x0000001fff537819 */ /* 0x008fe400000114a8 */
[----:B------:R-:W-:Y:S01]  /*9e50*/  IADD3 R61, P3, R61, c[0x0][0x168], RZ ;  /* 0x00005a003d3d7a10 */ /* 0x000fe20007f7e0ff */
[----:B------:R3:W1:Y:S01]  /*9e60*/  R2UR UR8, R81 ;  /* 0x00000000510873c2 */ /* 0x00066200000e0000 */
[----:B------:R-:W-:Y:S01]  /*9e70*/  IADD3.X R34, R34, c[0x0][0x16c], RZ, P1, !PT ;  /* 0x00005b0022227a10 */ /* 0x000fe20000ffe4ff */
[C---:B------:R-:W-:Y:S01]  /*9e80*/  IMAD.SHL.U32 R88, R168.reuse, 0x4, RZ ;  /* 0x00000004a8587824 */ /* 0x040fe200078e00ff */
[----:B------:R-:W-:Y:S01]  /*9e90*/  SHF.L.U64.HI R83, R168, 0x2, R83 ;  /* 0x00000002a8537819 */ /* 0x000fe20000010253 */
[----:B------:R-:W-:Y:S01]  /*9ea0*/  IMAD R168, R170, 0x19, RZ ;  /* 0x00000019aaa87824 */ /* 0x000fe200078e02ff */
[----:B------:R-:W-:-:S02]  /*9eb0*/  IADD3 R43, P1, R43, c[0x0][0x168], RZ ;  /* 0x00005a002b2b7a10 */ /* 0x000fc40007f3e0ff */
[----:B------:R-:W-:Y:S02]  /*9ec0*/  IADD3.X R67, R67, c[0x0][0x16c], RZ, P3, !PT ;  /* 0x00005b0043437a10 */ /* 0x000fe40001ffe4ff */
[----:B---3--:R-:W-:Y:S01]  /*9ed0*/  SHF.R.S32.HI R81, RZ, 0x1f, R169 ;  /* 0x0000001fff517819 */ /* 0x008fe200000114a9 */
[----:B------:R3:W1:Y:S01]  /*9ee0*/  R2UR UR4, R86 ;  /* 0x00000000560473c2 */ /* 0x00066200000e0000 */
[----:B------:R-:W-:Y:S02]  /*9ef0*/  IADD3.X R47, R47, c[0x0][0x16c], RZ, P1, !PT ;  /* 0x00005b002f2f7a10 */ /* 0x000fe40000ffe4ff */
[C---:B------:R-:W-:Y:S02]  /*9f00*/  SHF.L.U64.HI R81, R169.reuse, 0x2, R81 ;  /* 0x00000002a9517819 */ /* 0x040fe40000010251 */
[----:B------:R-:W-:Y:S01]  /*9f10*/  IADD3 R54, P1, R54, c[0x0][0x168], RZ ;  /* 0x00005a0036367a10 */ /* 0x000fe20007f3e0ff */
[----:B---3--:R-:W-:Y:S02]  /*9f20*/  IMAD.SHL.U32 R86, R169, 0x4, RZ ;  /* 0x00000004a9567824 */ /* 0x008fe400078e00ff */
[----:B------:R3:W2:Y:S01]  /*9f30*/  R2UR UR13, R67 ;  /* 0x00000000430d73c2 */ /* 0x0006a200000e0000 */
[----:B------:R-:W-:Y:S01]  /*9f40*/  IMAD R169, R170, 0x18, RZ ;  /* 0x00000018aaa97824 */ /* 0x000fe200078e02ff */
[----:B------:R-:W-:-:S02]  /*9f50*/  IADD3.X R58, R58, c[0x0][0x16c], RZ, P1, !PT ;  /* 0x00005b003a3a7a10 */ /* 0x000fc40000ffe4ff */
[----:B---3--:R-:W-:-:S04]  /*9f60*/  SHF.R.S32.HI R67, RZ, 0x1f, R168 ;  /* 0x0000001fff437819 */ /* 0x008fc800000114a8 */
[----:B------:R3:W2:Y:S01]  /*9f70*/  R2UR UR53, R9 ;  /* 0x00000000093573c2 */ /* 0x0006a200000e0000 */
[----:B------:R-:W-:Y:S02]  /*9f80*/  IADD3 R62, P1, R62, c[0x0][0x168], RZ ;  /* 0x00005a003e3e7a10 */ /* 0x000fe40007f3e0ff */
[----:B------:R-:W-:-:S05]  /*9f90*/  SHF.L.U64.HI R67, R168, 0x2, R67 ;  /* 0x00000002a8437819 */ /* 0x000fca0000010243 */
[----:B------:R4:W2:Y:S01]  /*9fa0*/  R2UR UR36, R80 ;  /* 0x00000000502473c2 */ /* 0x0008a200000e0000 */
[----:B---3--:R-:W-:Y:S01]  /*9fb0*/  SHF.R.S32.HI R9, RZ, 0x1f, R169 ;  /* 0x0000001fff097819 */ /* 0x008fe200000114a9 */
[----:B-1----:R-:W-:Y:S01]  /*9fc0*/  IMAD.U32 R5, RZ, RZ, UR60 ;  /* 0x0000003cff057e24 */ /* 0x002fe2000f8e00ff */
[----:B------:R-:W-:Y:S01]  /*9fd0*/  IADD3.X R66, R66, c[0x0][0x16c], RZ, P1, !PT ;  /* 0x00005b0042427a10 */ /* 0x000fe20000ffe4ff */
[----:B----4-:R-:W-:Y:S02]  /*9fe0*/  IMAD.SHL.U32 R80, R168, 0x4, RZ ;  /* 0x00000004a8507824 */ /* 0x010fe400078e00ff */
[----:B------:R-:W-:Y:S02]  /*9ff0*/  IMAD R168, R170, 0x16, RZ ;  /* 0x00000016aaa87824 */ /* 0x000fe400078e02ff */
[----:B------:R1:W3:Y:S01]  /*a000*/  R2UR UR40, R71 ;  /* 0x00000000472873c2 */ /* 0x0002e200000e0000 */
[C---:B------:R-:W-:Y:S01]  /*a010*/  SHF.L.U64.HI R9, R169.reuse, 0x2, R9 ;  /* 0x00000002a9097819 */ /* 0x040fe20000010209 */
[----:B------:R4:W-:Y:S01]  /*a020*/  STL [R1+0x70], R5 ;  /* 0x0000700501007387 */ /* 0x0009e20000100800 */
[----:B-1----:R-:W-:-:S05]  /*a030*/  IMAD.SHL.U32 R71, R169, 0x4, RZ ;  /* 0x00000004a9477824 */ /* 0x002fca00078e00ff */
[----:B------:R1:W2:Y:S01]  /*a040*/  R2UR UR43, R62 ;  /* 0x000000003e2b73c2 */ /* 0x0002a200000e0000 */
[----:B------:R-:W-:Y:S01]  /*a050*/  IMAD R169, R170, 0x15, RZ ;  /* 0x00000015aaa97824 */ /* 0x000fe200078e02ff */
[----:B-1----:R-:W-:-:S06]  /*a060*/  SHF.R.S32.HI R62, RZ, 0x1f, R168 ;  /* 0x0000001fff3e7819 */ /* 0x002fcc00000114a8 */
[----:B------:R1:W2:Y:S01]  /*a070*/  R2UR UR14, R66 ;  /* 0x00000000420e73c2 */ /* 0x0002a200000e0000 */
[----:B----4-:R-:W-:Y:S02]  /*a080*/  SHF.R.S32.HI R5, RZ, 0x1f, R169 ;  /* 0x0000001fff057819 */ /* 0x010fe400000114a9 */
[C---:B------:R-:W-:Y:S01]  /*a090*/  SHF.L.U64.HI R62, R168.reuse, 0x2, R62 ;  /* 0x00000002a83e7819 */ /* 0x040fe2000001023e */
[----:B-1----:R-:W-:Y:S02]  /*a0a0*/  IMAD.SHL.U32 R66, R168, 0x4, RZ ;  /* 0x00000004a8427824 */ /* 0x002fe400078e00ff */
[----:B------:R-:W-:Y:S02]  /*a0b0*/  IMAD R168, R170, 0x13, RZ ;  /* 0x00000013aaa87824 */ /* 0x000fe400078e02ff */
[----:B------:R1:W4:Y:S01]  /*a0c0*/  R2UR UR44, R63 ;  /* 0x000000003f2c73c2 */ /* 0x00032200000e0000 */
[C---:B------:R-:W-:Y:S01]  /*a0d0*/  SHF.L.U64.HI R5, R169.reuse, 0x2, R5 ;  /* 0x00000002a9057819 */ /* 0x040fe20000010205 */
[----:B-1----:R-:W-:-:S06]  /*a0e0*/  IMAD.SHL.U32 R63, R169, 0x4, RZ ;  /* 0x00000004a93f7824 */ /* 0x002fcc00078e00ff */
[----:B------:R1:W2:Y:S01]  /*a0f0*/  R2UR UR17, R59 ;  /* 0x000000003b1173c2 */ /* 0x0002a200000e0000 */
[----:B------:R-:W-:Y:S01]  /*a100*/  IMAD R169, R170, 0x12, RZ ;  /* 0x00000012aaa97824 */ /* 0x000fe200078e02ff */
[----:B-1----:R-:W-:-:S06]  /*a110*/  SHF.R.S32.HI R59, RZ, 0x1f, R168 ;  /* 0x0000001fff3b7819 */ /* 0x002fcc00000114a8 */
[----:B------:R1:W2:Y:S01]  /*a120*/  R2UR UR41, R60 ;  /* 0x000000003c2973c2 */ /* 0x0002a200000e0000 */
[----:B------:R-:W-:-:S07]  /*a130*/  SHF.L.U64.HI R59, R168, 0x2, R59 ;  /* 0x00000002a83b7819 */ /* 0x000fce000001023b */
[----:B------:R3:W2:Y:S01]  /*a140*/  R2UR UR23, R46 ;  /* 0x000000002e1773c2 */ /* 0x0006a200000e0000 */
[----:B-1----:R-:W-:Y:S02]  /*a150*/  IMAD.SHL.U32 R60, R168, 0x4, RZ ;  /* 0x00000004a83c7824 */ /* 0x002fe400078e00ff */
[----:B------:R-:W-:Y:S01]  /*a160*/  IMAD.SHL.U32 R168, R170, 0x10, RZ ;  /* 0x00000010aaa87824 */ /* 0x000fe200078e00ff */
[----:B---3--:R-:W-:-:S04]  /*a170*/  SHF.R.S32.HI R46, RZ, 0x1f, R169 ;  /* 0x0000001fff2e7819 */ /* 0x008fc800000114a9 */
[----:B------:R1:W3:Y:S01]  /*a180*/  R2UR UR47, R54 ;  /* 0x00000000362f73c2 */ /* 0x0002e200000e0000 */
        /* <DEDUP_REMOVED lines=8> */
[----:B-1----:R-:W-:Y:S01]  /*a210*/  SHF.R.S32.HI R41, RZ, 0x1f, R169 ;  /* 0x0000001fff297819 */ /* 0x002fe200000114a9 */
[----:B---3--:R-:W-:Y:S02]  /*a220*/  IMAD.SHL.U32 R47, R168, 0x4, RZ ;  /* 0x00000004a82f7824 */ /* 0x008fe400078e00ff */
[----:B------:R-:W-:-:S04]  /*a230*/  IMAD R168, R170, 0xd, RZ ;  /* 0x0000000daaa87824 */ /* 0x000fc800078e02ff */
        /* <DEDUP_REMOVED lines=11> */
[----:B------:R-:W3:Y:S04]  /*a2f0*/  LDL R168, [R1+0x68] ;  /* 0x0000680001a87983 */ /* 0x000ee80000100800 */
[----:B------:R1:W2:Y:S01]  /*a300*/  R2UR UR19, R57 ;  /* 0x00000000391373c2 */ /* 0x0002a200000e0000 */
[C---:B------:R-:W-:Y:S01]  /*a310*/  SHF.L.U64.HI R55, R169.reuse, 0x2, R55 ;  /* 0x00000002a9377819 */ /* 0x040fe20000010237 */
[----:B-1----:R-:W-:-:S02]  /*a320*/  IMAD.SHL.U32 R57, R169, 0x4, RZ ;  /* 0x00000004a9397824 */ /* 0x002fc400078e00ff */
[----:B------:R-:W2:Y:S01]  /*a330*/  LDL R169, [R1+0x6c] ;  /* 0x00006c0001a97983 */ /* 0x000ea20000100800 */
[----:B------:R-:W-:Y:S01]  /*a340*/  IADD3 R77, P5, R77, c[0x0][0x168], RZ ;  /* 0x00005a004d4d7a10 */ /* 0x000fe20007fbe0ff */
[----:B------:R-:W-:Y:S02]  /*a350*/  IMAD R173, R170, 0x1d, RZ ;  /* 0x0000001daaad7824 */ /* 0x000fe400078e02ff */
[----:B------:R1:W2:Y:S01]  /*a360*/  R2UR UR58, R6 ;  /* 0x00000000063a73c2 */ /* 0x0002a200000e0000 */
[----:B------:R-:W-:Y:S01]  /*a370*/  IADD3 R69, P3, R69, c[0x0][0x168], RZ ;  /* 0x00005a0045457a10 */ /* 0x000fe20007f7e0ff */
[----:B------:R-:W-:Y:S01]  /*a380*/  IMAD.SHL.U32 R90, R173, 0x4, RZ ;  /* 0x00000004ad5a7824 */ /* 0x000fe200078e00ff */
[----:B-1----:R-:W-:Y:S02]  /*a390*/  IADD3.X R6, R85, c[0x0][0x16c], RZ, P5, !PT ;  /* 0x00005b0055067a10 */ /* 0x002fe40002ffe4ff */
[----:B------:R-:W-:Y:S02]  /*a3a0*/  SHF.R.S32.HI R85, RZ, 0x1f, R173 ;  /* 0x0000001fff557819 */ /* 0x000fe400000114ad */
[----:B------:R-:W-:-:S02]  /*a3b0*/  IADD3.X R76, R76, c[0x0][0x16c], RZ, P3, !PT ;  /* 0x00005b004c4c7a10 */ /* 0x000fc40001ffe4ff */
[----:B------:R-:W-:Y:S01]  /*a3c0*/  SHF.L.U64.HI R85, R173, 0x2, R85 ;  /* 0x00000002ad557819 */ /* 0x000fe20000010255 */
[----:B------:R-:W-:Y:S01]  /*a3d0*/  IMAD R173, R170, 0x1a, RZ ;  /* 0x0000001aaaad7824 */ /* 0x000fe200078e02ff */
[----:B------:R-:W-:Y:S01]  /*a3e0*/  IADD3 R78, P3, R78, c[0x0][0x168], RZ ;  /* 0x00005a004e4e7a10 */ /* 0x000fe20007f7e0ff */
[----:B------:R1:W2:Y:S03]  /*a3f0*/  R2UR UR38, R69 ;  /* 0x00000000452673c2 */ /* 0x0002a600000e0000 */
[----:B------:R-:W-:Y:S02]  /*a400*/  IADD3.X R84, R84, c[0x0][0x16c], RZ, P3, !PT ;  /* 0x00005b0054547a10 */ /* 0x000fe40001ffe4ff */
[----:B-1----:R-:W-:-:S03]  /*a410*/  SHF.R.S32.HI R69, RZ, 0x1f, R173 ;  /* 0x0000001fff457819 */ /* 0x002fc600000114ad */
[----:B------:R1:W2:Y:S01]  /*a420*/  R2UR UR5, R84 ;  /* 0x00000000540573c2 */ /* 0x0002a200000e0000 */
[C---:B------:R-:W-:Y:S01]  /*a430*/  SHF.L.U64.HI R69, R173.reuse, 0x2, R69 ;  /* 0x00000002ad457819 */ /* 0x040fe20000010245 */
[----:B-1----:R-:W-:Y:S02]  /*a440*/  IMAD.SHL.U32 R84, R173, 0x4, RZ ;  /* 0x00000004ad547824 */ /* 0x002fe400078e00ff */
[----:B------:R-:W-:-:S04]  /*a450*/  IMAD R173, R170, 0x17, RZ ;  /* 0x00000017aaad7824 */ /* 0x000fc800078e02ff */
[----:B------:R1:W2:Y:S02]  /*a460*/  R2UR UR15, R65 ;  /* 0x00000000410f73c2 */ /* 0x0002a400000e0000 */
[----:B-1----:R-:W-:-:S06]  /*a470*/  SHF.R.S32.HI R65, RZ, 0x1f, R173 ;  /* 0x0000001fff417819 */ /* 0x002fcc00000114ad */
        /* <DEDUP_REMOVED lines=16> */
[----:B------:R1:W2:Y:S01]  /*a580*/  R2UR UR25, R40 ;  /* 0x00000000281973c2 */ /* 0x0002a200000e0000 */
[----:B------:R-:W-:Y:S01]  /*a590*/  IMAD.MOV.U32 R172, RZ, RZ, c[0x0][0x188] ;  /* 0x00006200ffac7624 */ /* 0x000fe200078e00ff */
[----:B-1----:R-:W-:-:S06]  /*a5a0*/  SHF.R.S32.HI R40, RZ, 0x1f, R173 ;  /* 0x0000001fff287819 */ /* 0x002fcc00000114ad */
[----:B------:R1:W2:Y:S01]  /*a5b0*/  R2UR UR46, R53 ;  /* 0x00000000352e73c2 */ /* 0x0002a200000e0000 */
[C---:B------:R-:W-:Y:S01]  /*a5c0*/  SHF.L.U64.HI R40, R173.reuse, 0x2, R40 ;  /* 0x00000002ad287819 */ /* 0x040fe20000010228 */
[----:B-1----:R-:W-:Y:S02]  /*a5d0*/  IMAD.SHL.U32 R53, R173, 0x4, RZ ;  /* 0x00000004ad357824 */ /* 0x002fe400078e00ff */
[----:B------:R-:W-:-:S04]  /*a5e0*/  IMAD R173, R170, 0xb, RZ ;  /* 0x0000000baaad7824 */ /* 0x000fc800078e02ff */
[----:B------:R1:W2:Y:S01]  /*a5f0*/  R2UR UR21, R51 ;  /* 0x00000000331573c2 */ /* 0x0002a200000e0000 */
[----:B------:R-:W-:Y:S01]  /*a600*/  IMAD R170, R172, 0xa, RZ ;  /* 0x0000000aacaa7824 */ /* 0x000fe200078e02ff */
[----:B-1----:R-:W-:-:S06]  /*a610*/  SHF.R.S32.HI R51, RZ, 0x1f, R173 ;  /* 0x0000001fff337819 */ /* 0x002fcc00000114ad */
[----:B------:R1:W2:Y:S01]  /*a620*/  R2UR UR26, R34 ;  /* 0x00000000221a73c2 */ /* 0x0002a200000e0000 */
[----:B------:R-:W-:Y:S01]  /*a630*/  SHF.L.U64.HI R51, R173, 0x2, R51 ;  /* 0x00000002ad337819 */ /* 0x000fe20000010233 */
[----:B------:R-:W-:-:S06]  /*a640*/  IMAD R175, R172, 0x9, RZ ;  /* 0x00000009acaf7824 */ /* 0x000fcc00078e02ff */
[----:B------:R4:W2:Y:S01]  /*a650*/  R2UR UR18, R58 ;  /* 0x000000003a1273c2 */ /* 0x0008a200000e0000 */
[----:B-1----:R-:W-:Y:S01]  /*a660*/  SHF.R.S32.HI R34, RZ, 0x1f, R170 ;  /* 0x0000001fff227819 */ /* 0x002fe200000114aa */
[----:B------:R-:W-:Y:S02]  /*a670*/  IMAD.SHL.U32 R172, R172, 0x8, RZ ;  /* 0x00000008acac7824 */ /* 0x000fe400078e00ff */
[----:B----4-:R-:W-:Y:S02]  /*a680*/  IMAD.SHL.U32 R58, R173, 0x4, RZ ;  /* 0x00000004ad3a7824 */ /* 0x010fe400078e00ff */
[----:B------:R-:W-:Y:S02]  /*a690*/  IMAD.MOV.U32 R173, RZ, RZ, c[0x0][0x188] ;  /* 0x00006200ffad7624 */ /* 0x000fe400078e00ff */
[----:B------:R1:W4:Y:S01]  /*a6a0*/  R2UR UR16, R64 ;  /* 0x00000000401073c2 */ /* 0x00032200000e0000 */
[----:B------:R-:W-:Y:S02]  /*a6b0*/  SHF.L.U64.HI R34, R170, 0x2, R34 ;  /* 0x00000002aa227819 */ /* 0x000fe40000010222 */
[----:B------:R-:W-:Y:S01]  /*a6c0*/  IADD3 R70, P1, R70, c[0x0][0x168], RZ ;  /* 0x00005a0046467a10 */ /* 0x000fe20007f3e0ff */
[----:B-1----:R-:W-:-:S02]  /*a6d0*/  IMAD.SHL.U32 R64, R170, 0x4, RZ ;  /* 0x00000004aa407824 */ /* 0x002fc400078e00ff */
[----:B------:R-:W-:Y:S02]  /*a6e0*/  IMAD R170, R173, 0x7, RZ ;  /* 0x00000007adaa7824 */ /* 0x000fe400078e02ff */
[----:B------:R1:W2:Y:S01]  /*a6f0*/  R2UR UR28, R15 ;  /* 0x000000000f1c73c2 */ /* 0x0002a200000e0000 */
[----:B------:R-:W-:-:S07]  /*a700*/  SHF.L.U64.HI R72, R171, 0x2, R72 ;  /* 0x00000002ab487819 */ /* 0x000fce0000010248 */
[----:B------:R4:W2:Y:S01]  /*a710*/  R2UR UR27, R24 ;  /* 0x00000000181b73c2 */ /* 0x0008a200000e0000 */
[----:B-1----:R-:W-:-:S07]  /*a720*/  SHF.R.S32.HI R15, RZ, 0x1f, R172 ;  /* 0x0000001fff0f7819 */ /* 0x002fce00000114ac */
[----:B------:R1:W2:Y:S01]  /*a730*/  R2UR UR55, R12 ;  /* 0x000000000c3773c2 */ /* 0x0002a200000e0000 */
[----:B----4-:R-:W-:Y:S02]  /*a740*/  SHF.R.S32.HI R24, RZ, 0x1f, R175 ;  /* 0x0000001fff187819 */ /* 0x010fe400000114af */
[----:B------:R-:W-:Y:S02]  /*a750*/  SHF.L.U64.HI R15, R172, 0x2, R15 ;  /* 0x00000002ac0f7819 */ /* 0x000fe4000001020f */
[----:B------:R-:W-:Y:S02]  /*a760*/  SHF.L.U64.HI R24, R175, 0x2, R24 ;  /* 0x00000002af187819 */ /* 0x000fe40000010218 */
[----:B-1----:R-:W-:Y:S01]  /*a770*/  SHF.R.S32.HI R12, RZ, 0x1f, R170 ;  /* 0x0000001fff0c7819 */ /* 0x002fe200000114aa */
[----:B------:R1:W4:Y:S01]  /*a780*/  R2UR UR39, R70 ;  /* 0x00000000462773c2 */ /* 0x00032200000e0000 */
[----:B------:R-:W-:Y:S02]  /*a790*/  IADD3.X R75, R75, c[0x0][0x16c], RZ, P1, !PT ;  /* 0x00005b004b4b7a10 */ /* 0x000fe40000ffe4ff */
[----:B------:R-:W-:-:S05]  /*a7a0*/  SHF.L.U64.HI R12, R170, 0x2, R12 ;  /* 0x00000002aa0c7819 */ /* 0x000fca000001020c */
[----:B------:R1:W2:Y:S02]  /*a7b0*/  R2UR UR12, R73 ;  /* 0x00000000490c73c2 */ /* 0x0002a400000e0000 */
[----:B-1----:R-:W-:Y:S02]  /*a7c0*/  IMAD.SHL.U32 R70, R175, 0x4, RZ ;  /* 0x00000004af467824 */ /* 0x002fe400078e00ff */
[----:B------:R-:W-:Y:S01]  /*a7d0*/  IMAD R175, R173, 0x6, RZ ;  /* 0x00000006adaf7824 */ /* 0x000fe200078e02ff */
[----:B------:R-:W-:-:S03]  /*a7e0*/  IADD3 R79, P1, R79, c[0x0][0x168], RZ ;  /* 0x00005a004f4f7a10 */ /* 0x000fc60007f3e0ff */
[----:B------:R1:W2:Y:S01]  /*a7f0*/  R2UR UR11, R74 ;  /* 0x000000004a0b73c2 */ /* 0x0002a200000e0000 */
[----:B------:R-:W-:Y:S02]  /*a800*/  IMAD.SHL.U32 R73, R172, 0x4, RZ ;  /* 0x00000004ac497824 */ /* 0x000fe400078e00ff */
[----:B------:R-:W-:Y:S02]  /*a810*/  IMAD R172, R173, 0x5, RZ ;  /* 0x00000005adac7824 */ /* 0x000fe400078e02ff */
[C---:B------:R-:W-:Y:S02]  /*a820*/  IMAD R173, R171.reuse, 0x3, RZ ;  /* 0x00000003abad7824 */ /* 0x040fe400078e02ff */
[----:B-1----:R-:W-:Y:S02]  /*a830*/  IMAD.SHL.U32 R74, R170, 0x4, RZ ;  /* 0x00000004aa4a7824 */ /* 0x002fe400078e00ff */
[C---:B------:R-:W-:Y:S02]  /*a840*/  IMAD.SHL.U32 R170, R171.reuse, 0x2, RZ ;  /* 0x00000002abaa7824 */ /* 0x040fe400078e00ff */
[----:B------:R-:W-:Y:S01]  /*a850*/  IMAD.SHL.U32 R171, R171, 0x4, RZ ;  /* 0x00000004abab7824 */ /* 0x000fe200078e00ff */
[----:B------:R-:W-:-:S02]  /*a860*/  IADD3.X R82, R82, c[0x0][0x16c], RZ, P1, !PT ;  /* 0x00005b0052527a10 */ /* 0x000fc40000ffe4ff */
[-C--:B---3--:R-:W-:Y:S02]  /*a870*/  IADD3 R95, P6, R92, R168.reuse, RZ ;  /* 0x000000a85c5f7210 */ /* 0x088fe40007fde0ff */
[----:B------:R-:W-:-:S03]  /*a880*/  IADD3 R99, P1, R171, R168, RZ ;  /* 0x000000a8ab637210 */ /* 0x000fc60007f3e0ff */
[----:B------:R1:W-:Y:S01]  /*a890*/  STL [R1+0x278], R95 ;  /* 0x0002785f01007387 */ /* 0x0003e20000100800 */
[----:B--2---:R-:W-:Y:S01]  /*a8a0*/  IADD3 R98, P3, R169, R92, RZ ;  /* 0x0000005ca9627210 */ /* 0x004fe20007f7e0ff */
[--C-:B------:R-:W-:Y:S01]  /*a8b0*/  IMAD.X R92, R89, 0x1, R94.reuse, P6 ;  /* 0x00000001595c7824 */ /* 0x100fe200030e065e */
[CC--:B-1----:R-:W-:Y:S01]  /*a8c0*/  IADD3 R95, P5, R91.reuse, R168.reuse, RZ ;  /* 0x000000a85b5f7210 */ /* 0x0c2fe20007fbe0ff */
[----:B------:R-:W-:Y:S01]  /*a8d0*/  STL [R1+0x98], R99 ;  /* 0x0000986301007387 */ /* 0x000fe20000100800 */
[----:B------:R-:W-:Y:S01]  /*a8e0*/  IADD3 R91, P6, R91, R169, RZ ;  /* 0x000000a95b5b7210 */ /* 0x000fe20007fde0ff */
[----:B------:R-:W-:Y:S02]  /*a8f0*/  IMAD.X R89, R93, 0x1, R89, P3 ;  /* 0x000000015d597824 */ /* 0x000fe400018e0659 */
[----:B------:R-:W-:Y:S04]  /*a900*/  STL [R1+0x270], R98 ;  /* 0x0002706201007387 */ /* 0x000fe80000100800 */
[----:B------:R-:W-:Y:S04]  /*a910*/  STL [R1+0x268], R95 ;  /* 0x0002685f01007387 */ /* 0x000fe80000100800 */
[----:B------:R1:W-:Y:S04]  /*a920*/  STL [R1+0x274], R92 ;  /* 0x0002745c01007387 */ /* 0x0003e80000100800 */
[----:B------:R2:W-:Y:S04]  /*a930*/  STL [R1+0x260], R91 ;  /* 0x0002605b01007387 */ /* 0x0005e80000100800 */
[----:B------:R3:W-:Y:S01]  /*a940*/  STL [R1+0x26c], R89 ;  /* 0x00026c5901007387 */ /* 0x0007e20000100800 */
[----:B-1----:R-:W-:Y:S01]  /*a950*/  IADD3 R92, P3, R90, R168, RZ ;  /* 0x000000a85a5c7210 */ /* 0x002fe20007f7e0ff */
[----:B--2---:R-:W-:-:S04]  /*a960*/  IMAD.X R91, R87, 0x1, R94, P5 ;  /* 0x00000001575b7824 */ /* 0x004fc800028e065e */
[----:B------:R-:W-:Y:S01]  /*a970*/  STL [R1+0x258], R92 ;  /* 0x0002585c01007387 */ /* 0x000fe20000100800 */
[-C--:B---3--:R-:W-:Y:S01]  /*a980*/  IADD3 R89, P5, R90, R169.reuse, RZ ;  /* 0x000000a95a597210 */ /* 0x088fe20007fbe0ff */
[----:B------:R-:W-:Y:S01]  /*a990*/  IMAD.X R90, R87, 0x1, R93, P6 ;  /* 0x00000001575a7824 */ /* 0x000fe200030e065d */
[C---:B------:R-:W-:Y:S01]  /*a9a0*/  IADD3 R87, P6, R88.reuse, R168, RZ ;  /* 0x000000a858577210 */ /* 0x040fe20007fde0ff */
[----:B------:R-:W-:Y:S04]  /*a9b0*/  STL [R1+0x264], R91 ;  /* 0x0002645b01007387 */ /* 0x000fe80000100800 */
[----:B------:R1:W-:Y:S04]  /*a9c0*/  STL [R1+0x250], R89 ;  /* 0x0002505901007387 */ /* 0x0003e80000100800 */
[----:B------:R-:W-:Y:S04]  /*a9d0*/  STL [R1+0x25c], R90 ;  /* 0x00025c5a01007387 */ /* 0x000fe80000100800 */
[----:B------:R2:W-:Y:S01]  /*a9e0*/  STL [R1+0x248], R87 ;  /* 0x0002485701007387 */ /* 0x0005e20000100800 */
[----:B-1----:R-:W-:Y:S01]  /*a9f0*/  IMAD.X R89, R85, 0x1, R94, P3 ;  /* 0x0000000155597824 */ /* 0x002fe200018e065e */
[----:B------:R-:W-:-:S04]  /*aa00*/  IADD3 R88, P3, R88, R169, RZ ;  /* 0x000000a958587210 */ /* 0x000fc80007f7e0ff */
[----:B------:R-:W-:Y:S01]  /*aa10*/  STL [R1+0x254], R89 ;  /* 0x0002545901007387 */ /* 0x000fe20000100800 */
[----:B--2---:R-:W-:Y:S01]  /*aa20*/  IMAD.X R87, R85, 0x1, R93, P5 ;  /* 0x0000000155577824 */ /* 0x004fe200028e065d */
[C---:B------:R-:W-:Y:S02]  /*aa30*/  IADD3 R85, P5, R86.reuse, R168, RZ ;  /* 0x000000a856557210 */ /* 0x040fe40007fbe0ff */
[----:B------:R1:W-:Y:S04]  /*aa40*/  STL [R1+0x240], R88 ;  /* 0x0002405801007387 */ /* 0x0003e80000100800 */
[----:B------:R2:W-:Y:S04]  /*aa50*/  STL [R1+0x24c], R87 ;  /* 0x00024c5701007387 */ /* 0x0005e80000100800 */
[----:B------:R3:W-:Y:S01]  /*aa60*/  STL [R1+0x238], R85 ;  /* 0x0002385501007387 */ /* 0x0007e20000100800 */
[----:B-1----:R-:W-:Y:S01]  /*aa70*/  IMAD.X R88, R83, 0x1, R94, P6 ;  /* 0x0000000153587824 */ /* 0x002fe200030e065e */
[----:B--2---:R-:W-:-:S04]  /*aa80*/  IADD3 R87, P6, R86, R169, RZ ;  /* 0x000000a956577210 */ /* 0x004fc80007fde0ff */
[----:B------:R-:W-:Y:S01]  /*aa90*/  STL [R1+0x244], R88 ;  /* 0x0002445801007387 */ /* 0x000fe20000100800 */
[--C-:B---3--:R-:W-:Y:S01]  /*aaa0*/  IMAD.X R85, R83, 0x1, R93.reuse, P3 ;  /* 0x0000000153557824 */ /* 0x108fe200018e065d */
[C---:B------:R-:W-:Y:S01]  /*aab0*/  IADD3 R86, P3, R84.reuse, R168, RZ ;  /* 0x000000a854567210 */ /* 0x040fe20007f7e0ff */
[C---:B------:R-:W-:Y:S01]  /*aac0*/  IMAD.X R83, R81.reuse, 0x1, R94, P5 ;  /* 0x0000000151537824 */ /* 0x040fe200028e065e */
[----:B------:R-:W-:Y:S04]  /*aad0*/  STL [R1+0x230], R87 ;  /* 0x0002305701007387 */ /* 0x000fe80000100800 */
[----:B------:R1:W-:Y:S04]  /*aae0*/  STL [R1+0x23c], R85 ;  /* 0x00023c5501007387 */ /* 0x0003e80000100800 */
[----:B------:R-:W-:Y:S04]  /*aaf0*/  STL [R1+0x228], R86 ;  /* 0x0002285601007387 */ /* 0x000fe80000100800 */
[----:B------:R2:W-:Y:S01]  /*ab00*/  STL [R1+0x234], R83 ;  /* 0x0002345301007387 */ /* 0x0005e20000100800 */
[----:B-1----:R-:W-:Y:S01]  /*ab10*/  IADD3 R85, P5, R84, R169, RZ ;  /* 0x000000a954557210 */ /* 0x002fe20007fbe0ff */
[----:B------:R-:W-:-:S02]  /*ab20*/  IMAD.X R84, R81, 0x1, R93, P6 ;  /* 0x0000000151547824 */ /* 0x000fc400030e065d */
[C-C-:B------:R-:W-:Y:S02]  /*ab30*/  IMAD.X R81, R69.reuse, 0x1, R94.reuse, P3 ;  /* 0x0000000145517824 */ /* 0x140fe400018e065e */
[----:B------:R-:W-:Y:S01]  /*ab40*/  STL [R1+0x220], R85 ;  /* 0x0002205501007387 */ /* 0x000fe20000100800 */
[CC--:B--2---:R-:W-:Y:S01]  /*ab50*/  IADD3 R83, P6, R80.reuse, R168.reuse, RZ ;  /* 0x000000a850537210 */ /* 0x0c4fe20007fde0ff */
[----:B------:R-:W-:Y:S01]  /*ab60*/  IMAD.X R69, R69, 0x1, R93, P5 ;  /* 0x0000000145457824 */ /* 0x000fe200028e065d */
[----:B------:R-:W-:Y:S01]  /*ab70*/  IADD3 R80, P3, R80, R169, RZ ;  /* 0x000000a950507210 */ /* 0x000fe20007f7e0ff */
        /* <DEDUP_REMOVED lines=19> */
[----:B------:R-:W-:Y:S02]  /*acb0*/  IADD3 R9, P6, R66, R168, RZ ;  /* 0x000000a842097210 */ /* 0x000fe40007fde0ff */
[----:B------:R1:W-:Y:S04]  /*acc0*/  STL [R1+0x1f0], R68 ;  /* 0x0001f04401007387 */ /* 0x0003e80000100800 */
[----:B------:R2:W-:Y:S01]  /*acd0*/  STL [R1+0x1fc], R67 ;  /* 0x0001fc4301007387 */ /* 0x0005e20000100800 */
[----:B-1----:R-:W-:-:S03]  /*ace0*/  IMAD.X R68, R65, 0x1, R94, P3 ;  /* 0x0000000141447824 */ /* 0x002fc600018e065e */
[----:B------:R-:W-:Y:S01]  /*acf0*/  STL [R1+0x1e8], R9 ;  /* 0x0001e80901007387 */ /* 0x000fe20000100800 */
[----:B--2---:R-:W-:Y:S01]  /*ad00*/  IADD3 R67, P3, R66, R169, RZ ;  /* 0x000000a942437210 */ /* 0x004fe20007f7e0ff */
[----:B------:R-:W-:Y:S02]  /*ad10*/  IMAD.X R66, R65, 0x1, R93, P5 ;  /* 0x0000000141427824 */ /* 0x000fe400028e065d */
[----:B------:R-:W-:Y:S01]  /*ad20*/  STL [R1+0x1f4], R68 ;  /* 0x0001f44401007387 */ /* 0x000fe20000100800 */
[----:B------:R-:W-:-:S03]  /*ad30*/  IMAD.X R65, R62, 0x1, R94, P6 ;  /* 0x000000013e417824 */ /* 0x000fc600030e065e */
[----:B------:R1:W-:Y:S01]  /*ad40*/  STL [R1+0x1e0], R67 ;  /* 0x0001e04301007387 */ /* 0x0003e20000100800 */
[----:B------:R-:W-:-:S03]  /*ad50*/  IMAD.X R62, R62, 0x1, R93, P3 ;  /* 0x000000013e3e7824 */ /* 0x000fc600018e065d */
[----:B------:R2:W-:Y:S01]  /*ad60*/  STL [R1+0x1ec], R66 ;  /* 0x0001ec4201007387 */ /* 0x0005e20000100800 */
[----:B-1----:R-:W-:Y:S02]  /*ad70*/  IADD3 R67, P5, R63, R168, RZ ;  /* 0x000000a83f437210 */ /* 0x002fe40007fbe0ff */
[----:B--2---:R-:W-:-:S03]  /*ad80*/  IADD3 R66, P6, R171, R169, RZ ;  /* 0x000000a9ab427210 */ /* 0x004fc60007fde0ff */
[----:B------:R-:W-:Y:S04]  /*ad90*/  STL [R1+0x1d8], R67 ;  /* 0x0001d84301007387 */ /* 0x000fe80000100800 */
[----:B------:R1:W-:Y:S04]  /*ada0*/  STL [R1+0x1e4], R65 ;  /* 0x0001e44101007387 */ /* 0x0003e80000100800 */
[----:B------:R-:W-:Y:S04]  /*adb0*/  STL [R1+0x90], R66 ;  /* 0x0000904201007387 */ /* 0x000fe80000100800 */
[----:B------:R2:W-:Y:S01]  /*adc0*/  STL [R1+0x1dc], R62 ;  /* 0x0001dc3e01007387 */ /* 0x0005e20000100800 */
[----:B-1----:R-:W-:Y:S01]  /*add0*/  IADD3 R65, P3, R63, R169, RZ ;  /* 0x000000a93f417210 */ /* 0x002fe20007f7e0ff */
[----:B------:R-:W-:-:S04]  /*ade0*/  IMAD.X R63, R5, 0x1, R94, P5 ;  /* 0x00000001053f7824 */ /* 0x000fc800028e065e */
[----:B------:R-:W-:Y:S01]  /*adf0*/  STL [R1+0x1d0], R65 ;  /* 0x0001d04101007387 */ /* 0x000fe20000100800 */
[----:B--2---:R-:W-:-:S03]  /*ae00*/  IADD3 R62, P5, R7, R168, RZ ;  /* 0x000000a8073e7210 */ /* 0x004fc60007fbe0ff */
[----:B------:R-:W-:Y:S01]  /*ae10*/  STL [R1+0x1d4], R63 ;  /* 0x0001d43f01007387 */ /* 0x000fe20000100800 */
[----:B------:R-:W-:-:S03]  /*ae20*/  IMAD.X R5, R5, 0x1, R93, P3 ;  /* 0x0000000105057824 */ /* 0x000fc600018e065d */
[----:B------:R1:W-:Y:S04]  /*ae30*/  STL [R1+0x1c8], R62 ;  /* 0x0001c83e01007387 */ /* 0x0003e80000100800 */
[----:B------:R-:W-:Y:S01]  /*ae40*/  STL [R1+0x1cc], R5 ;  /* 0x0001cc0501007387 */ /* 0x000fe20000100800 */
[----:B-1----:R-:W-:Y:S01]  /*ae50*/  IADD3 R62, P3, R7, R169, RZ ;  /* 0x000000a9073e7210 */ /* 0x002fe20007f7e0ff */
[----:B------:R-:W-:-:S04]  /*ae60*/  IMAD.X R7, R61, 0x1, R94, P5 ;  /* 0x000000013d077824 */ /* 0x000fc800028e065e */
[----:B------:R1:W-:Y:S04]  /*ae70*/  STL [R1+0x1c0], R62 ;  /* 0x0001c03e01007387 */ /* 0x0003e80000100800 */
[----:B------:R-:W-:Y:S01]  /*ae80*/  STL [R1+0x1c4], R7 ;  /* 0x0001c40701007387 */ /* 0x000fe20000100800 */
[----:B-1----:R-:W-:Y:S01]  /*ae90*/  IMAD.X R62, R61, 0x1, R93, P3 ;  /* 0x000000013d3e7824 */ /* 0x002fe200018e065d */
[----:B------:R-:W-:-:S04]  /*aea0*/  IADD3 R61, P3, R60, R168, RZ ;  /* 0x000000a83c3d7210 */ /* 0x000fc80007f7e0ff */
[----:B------:R-:W-:Y:S04]  /*aeb0*/  STL [R1+0x1bc], R62 ;  /* 0x0001bc3e01007387 */ /* 0x000fe80000100800 */
[----:B------:R1:W-:Y:S02]  /*aec0*/  STL [R1+0x1b8], R61 ;  /* 0x0001b83d01007387 */ /* 0x0003e40000100800 */
        /* <DEDUP_REMOVED lines=22> */
[----:B------:R1:W-:Y:S04]  /*b030*/  STL [R1+0x18c], R44 ;  /* 0x00018c2c01007387 */ /* 0x0003e80000100800 */
[----:B------:R2:W-:Y:S01]  /*b040*/  STL [R1+0x188], R43 ;  /* 0x0001882b01007387 */ /* 0x0005e20000100800 */
[----:B-1----:R-:W-:Y:S01]  /*b050*/  IMAD.X R44, R42, 0x1, R94, P3 ;  /* 0x000000012a2c7824 */ /* 0x002fe200018e065e */
[----:B--2---:R-:W-:-:S04]  /*b060*/  IADD3 R43, P3, R47, R169, RZ ;  /* 0x000000a92f2b7210 */ /* 0x004fc80007f7e0ff */
        /* <DEDUP_REMOVED lines=17> */
[----:B------:R1:W-:Y:S01]  /*b180*/  STL [R1+0x160], R41 ;  /* 0x0001602901007387 */ /* 0x0003e20000100800 */
[----:B------:R-:W-:Y:S01]  /*b190*/  IMAD.X R40, R40, 0x1, R93, P3 ;  /* 0x0000000128287824 */ /* 0x000fe200018e065d */
[----:B-1----:R-:W-:-:S05]  /*b1a0*/  IADD3 R41, P3, R56, R168, RZ ;  /* 0x000000a838297210 */ /* 0x002fca0007f7e0ff */
[----:B------:R-:W-:Y:S01]  /*b1b0*/  IMAD.X R43, R45, 0x1, R94, P3 ;  /* 0x000000012d2b7824 */ /* 0x000fe200018e065e */
[----:B------:R-:W-:-:S05]  /*b1c0*/  IADD3 R44, P3, R56, R169, RZ ;  /* 0x000000a9382c7210 */ /* 0x000fca0007f7e0ff */
[----:B------:R-:W-:Y:S01]  /*b1d0*/  IMAD.X R46, R45, 0x1, R93, P3 ;  /* 0x000000012d2e7824 */ /* 0x000fe200018e065d */
[----:B------:R-:W-:-:S05]  /*b1e0*/  IADD3 R47, P3, R57, R168, RZ ;  /* 0x000000a8392f7210 */ /* 0x000fca0007f7e0ff */
[----:B------:R-:W-:Y:S01]  /*b1f0*/  IMAD.X R53, R55, 0x1, R94, P3 ;  /* 0x0000000137357824 */ /* 0x000fe200018e065e */
[----:B------:R-:W-:-:S05]  /*b200*/  IADD3 R54, P3, R57, R169, RZ ;  /* 0x000000a939367210 */ /* 0x000fca0007f7e0ff */
[--C-:B------:R-:W-:Y:S01]  /*b210*/  IMAD.X R56, R55, 0x1, R93.reuse, P3 ;  /* 0x0000000137387824 */ /* 0x100fe200018e065d */
[C---:B------:R-:W-:Y:S01]  /*b220*/  IADD3 R57, P3, R58.reuse, R168, RZ ;  /* 0x000000a83a397210 */ /* 0x040fe20007f7e0ff */
[----:B------:R-:W-:Y:S04]  /*b230*/  STL [R1+0x15c], R40 ;  /* 0x00015c2801007387 */ /* 0x000fe80000100800 */
[----:B------:R-:W-:Y:S01]  /*b240*/  STL [R1+0x158], R41 ;  /* 0x0001582901007387 */ /* 0x000fe20000100800 */
[C---:B------:R-:W-:Y:S01]  /*b250*/  IMAD.X R59, R51.reuse, 0x1, R94, P3 ;  /* 0x00000001333b7824 */ /* 0x040fe200018e065e */
[----:B------:R-:W-:Y:S02]  /*b260*/  IADD3 R60, P3, R58, R169, RZ ;  /* 0x000000a93a3c7210 */ /* 0x000fe40007f7e0ff */
[----:B------:R-:W-:Y:S04]  /*b270*/  STL [R1+0x154], R43 ;  /* 0x0001542b01007387 */ /* 0x000fe80000100800 */
[----:B------:R-:W-:Y:S01]  /*b280*/  STL [R1+0x150], R44 ;  /* 0x0001502c01007387 */ /* 0x000fe20000100800 */
[----:B------:R-:W-:-:S03]  /*b290*/  IMAD.X R62, R51, 0x1, R93, P3 ;  /* 0x00000001333e7824 */ /* 0x000fc600018e065d */
[----:B------:R-:W-:Y:S01]  /*b2a0*/  STL [R1+0x14c], R46 ;  /* 0x00014c2e01007387 */ /* 0x000fe20000100800 */
[----:B------:R-:W-:-:S03]  /*b2b0*/  IADD3 R51, P3, R64, R168, RZ ;  /* 0x000000a840337210 */ /* 0x000fc60007f7e0ff */
[----:B------:R-:W-:Y:S04]  /*b2c0*/  STL [R1+0x148], R47 ;  /* 0x0001482f01007387 */ /* 0x000fe80000100800 */
[----:B------:R-:W-:Y:S04]  /*b2d0*/  STL [R1+0x144], R53 ;  /* 0x0001443501007387 */ /* 0x000fe80000100800 */
[----:B------:R-:W-:Y:S04]  /*b2e0*/  STL [R1+0x140], R54 ;  /* 0x0001403601007387 */ /* 0x000fe80000100800 */
[----:B------:R-:W-:Y:S04]  /*b2f0*/  STL [R1+0x13c], R56 ;  /* 0x00013c3801007387 */ /* 0x000fe80000100800 */
[----:B------:R-:W-:Y:S01]  /*b300*/  STL [R1+0x138], R57 ;  /* 0x0001383901007387 */ /* 0x000fe20000100800 */
[----:B------:R-:W-:-:S03]  /*b310*/  IMAD.X R65, R34, 0x1, R94, P3 ;  /* 0x0000000122417824 */ /* 0x000fc600018e065e */
[----:B------:R-:W-:Y:S04]  /*b320*/  STL [R1+0x134], R59 ;  /* 0x0001343b01007387 */ /* 0x000fe80000100800 */
[----:B------:R-:W-:Y:S04]  /*b330*/  STL [R1+0x130], R60 ;  /* 0x0001303c01007387 */ /* 0x000fe80000100800 */
[----:B------:R-:W-:Y:S04]  /*b340*/  STL [R1+0x12c], R62 ;  /* 0x00012c3e01007387 */ /* 0x000fe80000100800 */
[----:B------:R1:W-:Y:S04]  /*b350*/  STL [R1+0x128], R51 ;  /* 0x0001283301007387 */ /* 0x0003e80000100800 */
[----:B------:R-:W-:Y:S01]  /*b360*/  STL [R1+0x124], R65 ;  /* 0x0001244101007387 */ /* 0x000fe20000100800 */
[----:B-1----:R-:W-:-:S05]  /*b370*/  IADD3 R51, P3, R64, R169, RZ ;  /* 0x000000a940337210 */ /* 0x002fca0007f7e0ff */
        /* <DEDUP_REMOVED lines=17> */
[----:B------:R2:W3:Y:S01]  /*b490*/  R2UR UR10, R75 ;  /* 0x000000004b0a73c2 */ /* 0x0004e200000e0000 */
[----:B-1----:R-:W-:Y:S01]  /*b4a0*/  IMAD.X R24, R15, 0x1, R93, P3 ;  /* 0x000000010f187824 */ /* 0x002fe200018e065d */
[----:B------:R-:W-:-:S04]  /*b4b0*/  IADD3 R15, P3, R74, R168, RZ ;  /* 0x000000a84a0f7210 */ /* 0x000fc80007f7e0ff */
[----:B------:R1:W-:Y:S02]  /*b4c0*/  STL [R1+0xfc], R24 ;  /* 0x0000fc1801007387 */ /* 0x0003e40000100800 */
[----:B------:R1:W3:Y:S02]  /*b4d0*/  R2UR UR54, R11 ;  /* 0x000000000b3673c2 */ /* 0x0002e400000e0000 */
[----:B------:R4:W-:Y:S01]  /*b4e0*/  STL [R1+0xf8], R15 ;  /* 0x0000f80f01007387 */ /* 0x0009e20000100800 */
[----:B--2---:R-:W-:Y:S02]  /*b4f0*/  IMAD.SHL.U32 R75, R175, 0x4, RZ ;  /* 0x00000004af4b7824 */ /* 0x004fe400078e00ff */
[----:B-1----:R-:W-:Y:S01]  /*b500*/  IMAD.X R24, R12, 0x1, R94, P3 ;  /* 0x000000010c187824 */ /* 0x002fe200018e065e */
[----:B------:R-:W-:Y:S02]  /*b510*/  SHF.R.S32.HI R11, RZ, 0x1f, R175 ;  /* 0x0000001fff0b7819 */ /* 0x000fe400000114af */
[----:B----4-:R-:W-:-:S02]  /*b520*/  IADD3 R15, P3, R74, R169, RZ ;  /* 0x000000a94a0f7210 */ /* 0x010fc40007f7e0ff */
[----:B------:R-:W-:Y:S01]  /*b530*/  STL [R1+0xf4], R24 ;  /* 0x0000f41801007387 */ /* 0x000fe20000100800 */
[----:B------:R-:W-:-:S03]  /*b540*/  SHF.L.U64.HI R11, R175, 0x2, R11 ;  /* 0x00000002af0b7819 */ /* 0x000fc6000001020b */
[----:B------:R1:W-:Y:S01]  /*b550*/  STL [R1+0xf0], R15 ;  /* 0x0000f00f01007387 */ /* 0x0003e20000100800 */
[----:B------:R2:W4:Y:S01]  /*b560*/  R2UR UR9, R76 ;  /* 0x000000004c0973c2 */ /* 0x00052200000e0000 */
        /* <DEDUP_REMOVED lines=26> */
[----:B------:R-:W-:Y:S02]  /*b710*/  IMAD.U32 R183, RZ, RZ, UR4 ;  /* 0x00000004ffb77e24 */ /* 0x000fe4000f8e00ff */
[----:B-1----:R-:W-:Y:S01]  /*b720*/  IMAD.X R11, R10, 0x1, R93, P3 ;  /* 0x000000010a0b7824 */ /* 0x002fe200018e065d */
[----:B------:R-:W-:-:S04]  /*b730*/  IADD3 R10, P3, R77, R168, RZ ;  /* 0x000000a84d0a7210 */ /* 0x000fc80007f7e0ff */
[----:B------:R1:W-:Y:S01]  /*b740*/  STL [R1+0xcc], R11 ;  /* 0x0000cc0b01007387 */ /* 0x0003e20000100800 */
[----:B------:R1:W3:Y:S03]  /*b750*/  R2UR UR4, R6 ;  /* 0x00000000060473c2 */ /* 0x0002e600000e0000 */
        /* <DEDUP_REMOVED lines=20> */
[----:B------:R1:W-:Y:S02]  /*b8a0*/  STL [R1+0xb0], R9 ;  /* 0x0000b00901007387 */ /* 0x0003e40000100800 */
[----:B-1----:R-:W-:Y:S01]  /*b8b0*/  IMAD.X R9, R6, 0x1, R93, P3 ;  /* 0x0000000106097824 */ /* 0x002fe200018e065d */
[----:B------:R-:W-:-:S04]  /*b8c0*/  IADD3 R6, P3, R79, R168, RZ ;  /* 0x000000a84f067210 */ /* 0x000fc80007f7e0ff */
[----:B------:R1:W-:Y:S04]  /*b8d0*/  STL [R1+0xac], R9 ;  /* 0x0000ac0901007387 */ /* 0x0003e80000100800 */
[----:B------:R2:W-:Y:S01]  /*b8e0*/  STL [R1+0xa8], R6 ;  /* 0x0000a80601007387 */ /* 0x0005e20000100800 */
[----:B------:R-:W-:Y:S01]  /*b8f0*/  SHF.R.S32.HI R80, RZ, 0x1f, R220 ;  /* 0x0000001fff507819 */ /* 0x000fe200000114dc */
[----:B-1----:R-:W-:Y:S01]  /*b900*/  IMAD.X R9, R8, 0x1, R94, P3 ;  /* 0x0000000108097824 */ /* 0x002fe200018e065e */
[----:B--2---:R-:W-:Y:S02]  /*b910*/  IADD3 R6, P3, R79, R169, RZ ;  /* 0x000000a94f067210 */ /* 0x004fe40007f7e0ff */
[----:B------:R-:W-:Y:S02]  /*b920*/  LEA R5, P5, R220, c[0x0][0x160], 0x3 ;  /* 0x00005800dc057a11 */ /* 0x000fe400078a18ff */
[----:B------:R1:W-:Y:S01]  /*b930*/  STL [R1+0xa4], R9 ;  /* 0x0000a40901007387 */ /* 0x0003e20000100800 */
[----:B------:R-:W-:Y:S01]  /*b940*/  IMAD.X R8, R8, 0x1, R93, P3 ;  /* 0x0000000108087824 */ /* 0x000fe200018e065d */
[----:B------:R-:W-:-:S02]  /*b950*/  IADD3 R207, P3, R207, c[0x0][0x168], RZ ;  /* 0x00005a00cfcf7a10 */ /* 0x000fc40007f7e0ff */
[----:B------:R2:W-:Y:S02]  /*b960*/  STL [R1+0xa0], R6 ;  /* 0x0000a00601007387 */ /* 0x0005e40000100800 */
[----:B------:R-:W-:Y:S02]  /*b970*/  IADD3.X R206, R206, c[0x0][0x16c], RZ, P3, !PT ;  /* 0x00005b00cece7a10 */ /* 0x000fe40001ffe4ff */
[----:B-1----:R-:W-:Y:S01]  /*b980*/  SHF.L.U64.HI R9, R220, 0x2, R80 ;  /* 0x00000002dc097819 */ /* 0x002fe20000010250 */
[----:B------:R-:W-:Y:S01]  /*b990*/  IMAD.X R9, R72, 0x1, R94, P1 ;  /* 0x0000000148097824 */ /* 0x000fe200008e065e */
[----:B------:R-:W-:Y:S02]  /*b9a0*/  IADD3 R209, P1, R209, c[0x0][0x168], RZ ;  /* 0x00005a00d1d17a10 */ /* 0x000fe40007f3e0ff */
[----:B--2---:R-:W-:Y:S02]  /*b9b0*/  LEA.HI.X R6, R220, c[0x0][0x164], R80, 0x3, P5 ;  /* 0x00005900dc067a11 */ /* 0x004fe400028f1c50 */
[----:B------:R-:W-:-:S02]  /*b9c0*/  IADD3 R211, P5, R211, c[0x0][0x168], RZ ;  /* 0x00005a00d3d37a10 */ /* 0x000fc40007fbe0ff */
[----:B------:R-:W-:Y:S02]  /*b9d0*/  IADD3 R213, P3, R213, c[0x0][0x168], RZ ;  /* 0x00005a00d5d57a10 */ /* 0x000fe40007f7e0ff */
[----:B------:R-:W-:Y:S02]  /*b9e0*/  IADD3.X R210, R210, c[0x0][0x16c], RZ, P5, !PT ;  /* 0x00005b00d2d27a10 */ /* 0x000fe40002ffe4ff */
[----:B------:R-:W-:Y:S02]  /*b9f0*/  IADD3.X R208, R208, c[0x0][0x16c], RZ, P1, !PT ;  /* 0x00005b00d0d07a10 */ /* 0x000fe40000ffe4ff */
[----:B------:R-:W-:Y:S02]  /*ba00*/  IADD3 R217, P5, R217, c[0x0][0x168], RZ ;  /* 0x00005a00d9d97a10 */ /* 0x000fe40007fbe0ff */
[----:B------:R-:W-:Y:S02]  /*ba10*/  IADD3 R215, P1, R215, c[0x0][0x168], RZ ;  /* 0x00005a00d7d77a10 */ /* 0x000fe40007f3e0ff */
[----:B------:R-:W-:-:S02]  /*ba20*/  IADD3.X R212, R212, c[0x0][0x16c], RZ, P3, !PT ;  /* 0x00005b00d4d47a10 */ /* 0x000fc40001ffe4ff */
        /* <DEDUP_REMOVED lines=23> */
[----:B------:R-:W-:Y:S01]  /*bba0*/  IADD3.X R237, R237, c[0x0][0x16c], RZ, P3, !PT ;  /* 0x00005b00eded7a10 */ /* 0x000fe20001ffe4ff */
[----:B------:R1:W-:Y:S01]  /*bbb0*/  STL [R1+0x9c], R8 ;  /* 0x00009c0801007387 */ /* 0x0003e20000100800 */
[----:B------:R-:W-:-:S02]  /*bbc0*/  IADD3 R244, P3, R244, c[0x0][0x168], RZ ;  /* 0x00005a00f4f47a10 */ /* 0x000fc40007f7e0ff */
[----:B------:R-:W-:Y:S02]  /*bbd0*/  IADD3.X R241, R241, c[0x0][0x16c], RZ, P5, !PT ;  /* 0x00005b00f1f17a10 */ /* 0x000fe40002ffe4ff */
[----:B------:R-:W-:Y:S02]  /*bbe0*/  IADD3.X R239, R239, c[0x0][0x16c], RZ, P1, !PT ;  /* 0x00005b00efef7a10 */ /* 0x000fe40000ffe4ff */
[----:B------:R-:W-:Y:S01]  /*bbf0*/  IADD3 R248, P5, R248, c[0x0][0x168], RZ ;  /* 0x00005a00f8f87a10 */ /* 0x000fe20007fbe0ff */
[----:B-1----:R-:W-:Y:S01]  /*bc00*/  IMAD.X R8, R72, 0x1, R93, P6 ;  /* 0x0000000148087824 */ /* 0x002fe200030e065d */
[----:B------:R-:W-:Y:S02]  /*bc10*/  IADD3 R246, P1, R246, c[0x0][0x168], RZ ;  /* 0x00005a00f6f67a10 */ /* 0x000fe40007f3e0ff */
[----:B------:R-:W-:Y:S01]  /*bc20*/  IADD3.X R243, R243, c[0x0][0x16c], RZ, P3, !PT ;  /* 0x00005b00f3f37a10 */ /* 0x000fe20001ffe4ff */
[----:B------:R1:W-:Y:S01]  /*bc30*/  STL [R1+0x94], R9 ;  /* 0x0000940901007387 */ /* 0x0003e20000100800 */
[----:B------:R-:W-:-:S02]  /*bc40*/  IADD3 R250, P3, R250, c[0x0][0x168], RZ ;  /* 0x00005a00fafa7a10 */ /* 0x000fc40007f7e0ff */
[----:B------:R-:W-:Y:S01]  /*bc50*/  IADD3.X R247, R247, c[0x0][0x16c], RZ, P5, !PT ;  /* 0x00005b00f7f77a10 */ /* 0x000fe20002ffe4ff */
[----:B------:R2:W-:Y:S01]  /*bc60*/  STL [R1+0x8c], R8 ;  /* 0x00008c0801007387 */ /* 0x0005e20000100800 */
[----:B------:R-:W-:Y:S02]  /*bc70*/  IADD3.X R245, R245, c[0x0][0x16c], RZ, P1, !PT ;  /* 0x00005b00f5f57a10 */ /* 0x000fe40000ffe4ff */
[----:B------:R-:W-:Y:S02]  /*bc80*/  IADD3 R252, P1, R252, c[0x0][0x168], RZ ;  /* 0x00005a00fcfc7a10 */ /* 0x000fe40007f3e0ff */
[----:B------:R-:W-:Y:S02]  /*bc90*/  IADD3.X R249, R249, c[0x0][0x16c], RZ, P3, !PT ;  /* 0x00005b00f9f97a10 */ /* 0x000fe40001ffe4ff */
[----:B-1----:R-:W-:Y:S02]  /*bca0*/  IADD3 R9, P3, R14, c[0x0][0x168], RZ ;  /* 0x00005a000e097a10 */ /* 0x002fe40007f7e0ff */
[----:B--2---:R-:W-:-:S02]  /*bcb0*/  IADD3 R8, P5, R13, c[0x0][0x168], RZ ;  /* 0x00005a000d087a10 */ /* 0x004fc40007fbe0ff */
[----:B------:R-:W-:-:S03]  /*bcc0*/  IADD3.X R251, R251, c[0x0][0x16c], RZ, P1, !PT ;  /* 0x00005b00fbfb7a10 */ /* 0x000fc60000ffe4ff */
[----:B------:R1:W-:Y:S01]  /*bcd0*/  STL [R1+0x4], R8 ;  /* 0x0000040801007387 */ /* 0x0003e20000100800 */
[----:B------:R-:W-:-:S03]  /*bce0*/  IADD3.X R10, R17, c[0x0][0x16c], RZ, P5, !PT ;  /* 0x00005b00110a7a10 */ /* 0x000fc60002ffe4ff */
[----:B------:R2:W-:Y:S01]  /*bcf0*/  STL [R1+0xc], R9 ;  /* 0x00000c0901007387 */ /* 0x0005e20000100800 */
[----:B-1----:R-:W-:Y:S02]  /*bd00*/  IADD3 R8, P1, R16, c[0x0][0x168], RZ ;  /* 0x00005a0010087a10 */ /* 0x002fe40007f3e0ff */
[----:B--2---:R-:W-:-:S03]  /*bd10*/  IADD3 R9, P5, R18, c[0x0][0x168], RZ ;  /* 0x00005a0012097a10 */ /* 0x004fc60007fbe0ff */
[----:B------:R1:W-:Y:S04]  /*bd20*/  STL [R1+0x14], R8 ;  /* 0x0000140801007387 */ /* 0x0003e80000100800 */
[----:B------:R2:W-:Y:S04]  /*bd30*/  STL [R1], R10 ;  /* 0x0000000a01007387 */ /* 0x0005e80000100800 */
[----:B------:R4:W-:Y:S01]  /*bd40*/  STL [R1+0x1c], R9 ;  /* 0x00001c0901007387 */ /* 0x0009e20000100800 */
[----:B-1----:R-:W-:Y:S02]  /*bd50*/  IADD3.X R8, R19, c[0x0][0x16c], RZ, P3, !PT ;  /* 0x00005b0013087a10 */ /* 0x002fe40001ffe4ff */
[----:B--2---:R-:W-:-:S03]  /*bd60*/  IADD3 R10, P3, R20, c[0x0][0x168], RZ ;  /* 0x00005a00140a7a10 */ /* 0x004fc60007f7e0ff */
[----:B------:R1:W-:Y:S01]  /*bd70*/  STL [R1+0x8], R8 ;  /* 0x0000080801007387 */ /* 0x0003e20000100800 */
[----:B----4-:R-:W-:-:S03]  /*bd80*/  IADD3.X R9, R21, c[0x0][0x16c], RZ, P1, !PT ;  /* 0x00005b0015097a10 */ /* 0x010fc60000ffe4ff */
[----:B------:R2:W-:Y:S04]  /*bd90*/  STL [R1+0x24], R10 ;  /* 0x0000240a01007387 */ /* 0x0005e80000100800 */
[----:B------:R4:W-:Y:S01]  /*bda0*/  STL [R1+0x10], R9 ;  /* 0x0000100901007387 */ /* 0x0009e20000100800 */
[----:B-1----:R-:W-:Y:S02]  /*bdb0*/  IADD3 R8, P1, R22, c[0x0][0x168], RZ ;  /* 0x00005a0016087a10 */ /* 0x002fe40007f3e0ff */
[----:B--2---:R-:W-:-:S03]  /*bdc0*/  IADD3.X R10, R23, c[0x0][0x16c], RZ, P5, !PT ;  /* 0x00005b00170a7a10 */ /* 0x004fc60002ffe4ff */
[----:B------:R1:W-:Y:S01]  /*bdd0*/  STL [R1+0x2c], R8 ;  /* 0x00002c0801007387 */ /* 0x0003e20000100800 */
[----:B----4-:R-:W-:-:S03]  /*bde0*/  IADD3 R9, P5, R25, c[0x0][0x168], RZ ;  /* 0x00005a0019097a10 */ /* 0x010fc60007fbe0ff */
[----:B------:R2:W-:Y:S04]  /*bdf0*/  STL [R1+0x18], R10 ;  /* 0x0000180a01007387 */ /* 0x0005e80000100800 */
        /* <DEDUP_REMOVED lines=23> */
[----:B------:R2:W-:Y:S01]  /*bf70*/  STL [R1+0x48], R10 ;  /* 0x0000480a01007387 */ /* 0x0005e20000100800 */
[----:B------:R-:W-:-:S03]  /*bf80*/  IADD3.X R11, R39, c[0x0][0x16c], RZ, P3, !PT ;  /* 0x00005b00270b7a10 */ /* 0x000fc60001ffe4ff */
[----:B------:R4:W-:Y:S01]  /*bf90*/  STL [R1+0x64], R9 ;  /* 0x0000640901007387 */ /* 0x0009e20000100800 */
[----:B-1----:R-:W-:Y:S02]  /*bfa0*/  SHF.R.S32.HI R8, RZ, 0x5, R48 ;  /* 0x00000005ff087819 */ /* 0x002fe40000011430 */
[----:B--2---:R-:W-:Y:S01]  /*bfb0*/  IADD3.X R10, R49, c[0x0][0x16c], RZ, P1, !PT ;  /* 0x00005b00310a7a10 */ /* 0x004fe20000ffe4ff */
[----:B------:R-:W-:Y:S01]  /*bfc0*/  STL [R1+0x50], R11 ;  /* 0x0000500b01007387 */ /* 0x000fe20000100800 */
[----:B----4-:R-:W-:-:S03]  /*bfd0*/  IADD3.X R9, R50, c[0x0][0x16c], RZ, P5, !PT ;  /* 0x00005b0032097a10 */ /* 0x010fc60002ffe4ff */
[----:B------:R-:W-:Y:S01]  /*bfe0*/  STL [R1+0x58], R10 ;  /* 0x0000580a01007387 */ /* 0x000fe20000100800 */
[----:B------:R-:W-:-:S03]  /*bff0*/  SHF.L.U64.HI R4, R201, 0x2, R4 ;  /* 0x00000002c9047819 */ /* 0x000fc60000010204 */
[----:B------:R1:W-:Y:S01]  /*c000*/  STL [R1+0x60], R9 ;  /* 0x0000600901007387 */ /* 0x0003e20000100800 */
[----:B------:R-:W-:Y:S01]  /*c010*/  IMAD.SHL.U32 R201, R201, 0x4, RZ ;  /* 0x00000004c9c97824 */ /* 0x000fe200078e00ff */
[----:B------:R-:W-:Y:S01]  /*c020*/  CS2R R100, SRZ ;  /* 0x0000000000647805 */ /* 0x000fe2000001ff00 */
[----:B------:R-:W-:Y:S01]  /*c030*/  IMAD.MOV.U32 R205, RZ, RZ, RZ ;  /* 0x000000ffffcd7224 */ /* 0x000fe200078e00ff */
[----:B------:R-:W-:Y:S01]  /*c040*/  CS2R R102, SRZ ;  /* 0x0000000000667805 */ /* 0x000fe2000001ff00 */
[----:B------:R-:W-:Y:S01]  /*c050*/  IMAD.MOV.U32 R7, RZ, RZ, 0x1 ;  /* 0x00000001ff077424 */ /* 0x000fe200078e00ff */
[----:B------:R-:W-:Y:S01]  /*c060*/  CS2R R104, SRZ ;  /* 0x0000000000687805 */ /* 0x000fe2000001ff00 */
[----:B------:R-:W-:Y:S01]  /*c070*/  IMAD.MOV.U32 R196, RZ, RZ, -0x1 ;  /* 0xffffffffffc47424 */ /* 0x000fe200078e00ff */
[----:B------:R-:W-:Y:S01]  /*c080*/  CS2R R106, SRZ ;  /* 0x00000000006a7805 */ /* 0x000fe2000001ff00 */
[C---:B-1----:R-:W-:Y:S01]  /*c090*/  LOP3.LUT R9, R97.reuse, 0x20, RZ, 0x3c, !PT ;  /* 0x0000002061097812 */ /* 0x042fe200078e3cff */
[----:B------:R-:W-:Y:S01]  /*c0a0*/  CS2R R108, SRZ ;  /* 0x00000000006c7805 */ /* 0x000fe2000001ff00 */
[----:B------:R-:W-:Y:S01]  /*c0b0*/  IADD3 R9, R8, -0x2, RZ ;  /* 0xfffffffe08097810 */ /* 0x000fe20007ffe0ff */
        /* <DEDUP_REMOVED lines=59> */
[----:B------:R-:W-:-:S02]  /*c470*/  LOP3.LUT R11, R97, 0x40, RZ, 0x3c, !PT ;  /* 0x00000040610b7812 */ /* 0x000fc400078e3cff */
[----:B------:R-:W-:Y:S02]  /*c480*/  LOP3.LUT R10, R97, 0x60, RZ, 0x3c, !PT ;  /* 0x00000060610a7812 */ /* 0x000fe400078e3cff */
[----:B---3--:R-:W-:-:S06]  /*c490*/  LOP3.LUT R8, R96, 0x40, RZ, 0x3c, !PT ;  /* 0x0000004060087812 */ /* 0x008fcc00078e3cff */
.L_x_1:
[----:B------:R-:W2:Y:S01]  /*c4a0*/  LDL R8, [R1+0x70] ;  /* 0x0000700001087983 */ /* 0x000ea20000100800 */
[----:B------:R-:W-:Y:S01]  /*c4b0*/  IADD3 R196, R196, 0x1, RZ ;  /* 0x00000001c4c47810 */ /* 0x000fe20007ffe0ff */
[----:B------:R-:W-:-:S04]  /*c4c0*/  DEPBAR.LE SB0, 0x2 ;  /* 0x000080800000791a */ /* 0x000fc80000000000 */
[----:B------:R-:W1:Y:S01]  /*c4d0*/  S2R R14, SR_TID.X ;  /* 0x00000000000e7919 */ /* 0x000e620000002100 */
[----:B------:R-:W-:-:S03]  /*c4e0*/  ISETP.GT.AND P1, PT, R196, 0x1, PT ;  /* 0x00000001c400780c */ /* 0x000fc60003f24270 */
[----:B-----5:R3:W-:Y:S01]  /*c4f0*/  STL [R1+0x378], R204 ;  /* 0x000378cc01007387 */ /* 0x0207e20000100800 */
[----:B------:R-:W-:-:S03]  /*c500*/  SEL R196, R196, RZ, !P1 ;  /* 0x000000ffc4c47207 */ /* 0x000fc60004800000 */
[----:B------:R-:W-:Y:S04]  /*c510*/  STL [R1+0x374], R203 ;  /* 0x000374cb01007387 */ /* 0x000fe80000100800 */
[----:B------:R4:W-:Y:S01]  /*c520*/  STL [R1+0x370], R202 ;  /* 0x000370ca01007387 */ /* 0x0009e20000100800 */
[----:B---3--:R-:W-:Y:S01]  /*c530*/  IMAD.U32 R204, RZ, RZ, UR4 ;  /* 0x00000004ffcc7e24 */ /* 0x008fe2000f8e00ff */
[----:B------:R3:W2:Y:S02]  /*c540*/  R2UR UR4, R183 ;  /* 0x00000000b70473c2 */ /* 0x0006a400000e0000 */
[----:B----4-:R-:W4:Y:S01]  /*c550*/  S2R R202, SR_TID.X ;  /* 0x0000000000ca7919 */ /* 0x010f220000002100 */
[C---:B-1----:R-:W-:Y:S01]  /*c560*/  LOP3.LUT R11, R14.reuse, 0x1c, RZ, 0xc0, !PT ;  /* 0x0000001c0e0b7812 */ /* 0x042fe200078ec0ff */
[C---:B------:R-:W-:Y:S01]  /*c570*/  IMAD.SHL.U32 R13, R14.reuse, 0x2, RZ ;  /* 0x000000020e0d7824 */ /* 0x040fe200078e00ff */
[----:B------:R-:W-:-:S02]  /*c580*/  LOP3.LUT R10, R14, 0x3, RZ, 0xc0, !PT ;  /* 0x000000030e0a7812 */ /* 0x000fc400078ec0ff */
[C---:B------:R-:W-:Y:S02]  /*c590*/  LOP3.LUT R12, R14.reuse, 0x7, RZ, 0xc0, !PT ;  /* 0x000000070e0c7812 */ /* 0x040fe400078ec0ff */
[----:B------:R-:W-:Y:S01]  /*c5a0*/  LOP3.LUT R15, R14, 0x1c, RZ, 0xc0, !PT ;  /* 0x0000001c0e0f7812 */ /* 0x000fe200078ec0ff */
[----:B------:R-:W-:Y:S02]  /*c5b0*/  IMAD R10, R10, 0x120, R11 ;  /* 0x000001200a0a7824 */ /* 0x000fe400078e020b */
[----:B------:R-:W-:-:S03]  /*c5c0*/  IMAD R12, R12, 0x90, RZ ;  /* 0x000000900c0c7824 */ /* 0x000fc600078e02ff */
[----:B------:R-:W-:Y:S02]  /*c5d0*/  LOP3.LUT R10, R10, 0x40, RZ, 0x3c, !PT ;  /* 0x000000400a0a7812 */ /* 0x000fe400078e3cff */
[----:B------:R-:W-:-:S03]  /*c5e0*/  LOP3.LUT R12, R12, 0x30, R13, 0x78, !PT ;  /* 0x000000300c0c7812 */ /* 0x000fc600078e780d */
[C---:B------:R-:W-:Y:S01]  /*c5f0*/  IMAD R198, R196.reuse, 0x2000, R10 ;  /* 0x00002000c4c67824 */ /* 0x040fe200078e020a */
[----:B------:R-:W-:Y:S01]  /*c600*/  BAR.SYNC.DEFER_BLOCKING 0x0 ;  /* 0x0000000000007b1d */ /* 0x000fe20000010000 */
[----:B------:R-:W-:Y:S02]  /*c610*/  IMAD R220, R196, 0x2000, R12 ;  /* 0x00002000c4dc7824 */ /* 0x000fe400078e020c */
[C---:B----4-:R-:W-:Y:S01]  /*c620*/  IMAD.SHL.U32 R203, R202.reuse, 0x2, RZ ;  /* 0x00000002cacb7824 */ /* 0x050fe200078e00ff */
[----:B------:R-:W-:-:S05]  /*c630*/  LOP3.LUT R202, R202, 0x7, RZ, 0xc0, !PT ;  /* 0x00000007caca7812 */ /* 0x000fca00078ec0ff */
[----:B------:R-:W-:-:S05]  /*c640*/  IMAD R202, R202, 0x90, RZ ;  /* 0x00000090caca7824 */ /* 0x000fca00078e02ff */
[----:B------:R-:W-:-:S04]  /*c650*/  LOP3.LUT R202, R202, 0x30, R203, 0x78, !PT ;  /* 0x00000030caca7812 */ /* 0x000fc800078e78cb */
[----:B------:R-:W-:Y:S01]  /*c660*/  LOP3.LUT R202, R202, 0x40, RZ, 0x3c, !PT ;  /* 0x00000040caca7812 */ /* 0x000fe200078e3cff */
[----:B------:R-:W-:Y:S04]  /*c670*/  LDS R48, [R198+0x80] ;  /* 0x00008000c6307984 */ /* 0x000fe80000000800 */
[----:B------:R-:W-:Y:S04]  /*c680*/  LDS R50, [R198+0x480] ;  /* 0x00048000c6327984 */ /* 0x000fe80000000800 */
[----:B------:R-:W-:Y:S04]  /*c690*/  LDSM.16.M88.4 R16, [R220+0x4800] ;  /* 0x00480000dc10783b */ /* 0x000fe80000000200 */
[----:B------:R-:W-:Y:S04]  /*c6a0*/  LDS R168, [R198] ;  /* 0x00000000c6a87984 */ /* 0x000fe80000000800 */
[----:B------:R-:W-:Y:S04]  /*c6b0*/  LDS R170, [R198+0x400] ;  /* 0x00040000c6aa7984 */ /* 0x000fe80000000800 */
[----:B------:R-:W-:Y:S04]  /*c6c0*/  LDSM.16.M88.4 R36, [R220+0x4c00] ;  /* 0x004c0000dc24783b */ /* 0x000fe80000000200 */
[----:B------:R-:W-:Y:S04]  /*c6d0*/  LDSM.16.M88.4 R76, [R220+0x5000] ;  /* 0x00500000dc4c783b */ /* 0x000fe80000000200 */
[----:B------:R-:W-:Y:S04]  /*c6e0*/  LDSM.16.M88.4 R80, [R220+0x5400] ;  /* 0x00540000dc50783b */ /* 0x000fe80000000200 */
[----:B------:R-:W-:Y:S01]  /*c6f0*/  LDSM.16.M88.4 R84, [R220+0x5800] ;  /* 0x00580000dc54783b */ /* 0x000fe20000000200 */
[----:B--2---:R1:W2:Y:S03]  /*c700*/  R2UR UR60, R8 ;  /* 0x00000000083c73c2 */ /* 0x0042a600000e0000 */
[----:B-1----:R-:W1:Y:S02]  /*c710*/  S2R R8, SR_TID.X ;  /* 0x0000000000087919 */ /* 0x002e640000002100 */
[----:B-1----:R-:W-:-:S02]  /*c720*/  LOP3.LUT R9, R8, 0x1c, RZ, 0xc0, !PT ;  /* 0x0000001c08097812 */ /* 0x002fc400078ec0ff */
[----:B------:R-:W-:-:S05]  /*c730*/  LOP3.LUT R8, R8, 0x3, RZ, 0xc0, !PT ;  /* 0x0000000308087812 */ /* 0x000fca00078ec0ff */
[----:B------:R-:W-:Y:S01]  /*c740*/  IMAD R8, R8, 0x120, R9 ;  /* 0x0000012008087824 */ /* 0x000fe200078e0209 */
[----:B------:R-:W-:-:S03]  /*c750*/  LOP3.LUT R9, R14, 0x1c, RZ, 0xc0, !PT ;  /* 0x0000001c0e097812 */ /* 0x000fc600078ec0ff */
[----:B------:R-:W-:Y:S01]  /*c760*/  IMAD R200, R196, 0x2000, R8 ;  /* 0x00002000c4c87824 */ /* 0x000fe200078e0208 */
[C---:B------:R-:W-:Y:S02]  /*c770*/  LOP3.LUT R8, R14.reuse, 0x3, RZ, 0xc0, !PT ;  /* 0x000000030e087812 */ /* 0x040fe400078ec0ff */
[----:B------:R-:W-:Y:S02]  /*c780*/  LOP3.LUT R14, R14, 0x3, RZ, 0xc0, !PT ;  /* 0x000000030e0e7812 */ /* 0x000fe400078ec0ff */
[----:B------:R-:W-:Y:S01]  /*c790*/  LDS R96, [R200+0x80] ;  /* 0x00008000c8607984 */ /* 0x000fe20000000800 */
[----:B------:R-:W-:Y:S02]  /*c7a0*/  IMAD R8, R8, 0x120, R9 ;  /* 0x0000012008087824 */ /* 0x000fe400078e0209 */
[----:B------:R-:W-:Y:S01]  /*c7b0*/  IMAD R14, R14, 0x120, R15 ;  /* 0x000001200e0e7824 */ /* 0x000fe200078e020f */
[----:B------:R-:W-:Y:S02]  /*c7c0*/  LDS R98, [R200+0x480] ;  /* 0x00048000c8627984 */ /* 0x000fe40000000800 */
[----:B------:R-:W-:-:S02]  /*c7d0*/  LOP3.LUT R8, R8, 0x60, RZ, 0x3c, !PT ;  /* 0x0000006008087812 */ /* 0x000fc400078e3cff */
[----:B------:R-:W-:Y:S01]  /*c7e0*/  LOP3.LUT R14, R14, 0x20, RZ, 0x3c, !PT ;  /* 0x000000200e0e7812 */ /* 0x000fe200078e3cff */
[----:B------:R-:W-:Y:S02]  /*c7f0*/  LDS R172, [R200] ;  /* 0x00000000c8ac7984 */ /* 0x000fe40000000800 */
[C---:B------:R-:W-:Y:S02]  /*c800*/  IMAD R199, R196.reuse, 0x2000, R8 ;  /* 0x00002000c4c77824 */ /* 0x040fe400078e0208 */
[C---:B------:R-:W-:Y:S01]  /*c810*/  IMAD R197, R196.reuse, 0x2000, R14 ;  /* 0x00002000c4c57824 */ /* 0x040fe200078e020e */
[----:B------:R-:W-:Y:S04]  /*c820*/  LDSM.16.M88.4 R8, [R220+0x4000] ;  /* 0x00400000dc08783b */ /* 0x000fe80000000200 */
[----:B------:R-:W-:Y:S04]  /*c830*/  LDS R49, [R199+0x80] ;  /* 0x00008000c7317984 */ /* 0x000fe80000000800 */
[----:B------:R-:W1:Y:S04]  /*c840*/  LDS R51, [R199+0x480] ;  /* 0x00048000c7337984 */ /* 0x000e680000000800 */
[----:B------:R-:W-:Y:S04]  /*c850*/  LDS R169, [R199] ;  /* 0x00000000c7a97984 */ /* 0x000fe80000000800 */
[----:B------:R-:W3:Y:S04]  /*c860*/  LDS R171, [R199+0x400] ;  /* 0x00040000c7ab7984 */ /* 0x000ee80000000800 */
[----:B------:R-:W4:Y:S04]  /*c870*/  LDSM.16.M88.4 R12, [R220+0x4400] ;  /* 0x00440000dc0c783b */ /* 0x000f280000000200 */
[----:B------:R-:W-:Y:S04]  /*c880*/  LDS R97, [R197+0x80] ;  /* 0x00008000c5617984 */ /* 0x000fe80000000800 */
[----:B------:R-:W-:Y:S04]  /*c890*/  LDS R99, [R197+0x480] ;  /* 0x00048000c5637984 */ /* 0x000fe80000000800 */
[----:B------:R-:W-:Y:S04]  /*c8a0*/  LDS R174, [R200+0x400] ;  /* 0x00040000c8ae7984 */ /* 0x000fe80000000800 */
[----:B------:R-:W-:Y:S04]  /*c8b0*/  LDS R173, [R197] ;  /* 0x00000000c5ad7984 */ /* 0x000fe80000000800 */
[----:B------:R-:W-:Y:S01]  /*c8c0*/  LDS R175, [R197+0x400] ;  /* 0x00040000c5af7984 */ /* 0x000fe20000000800 */
[----:B-1----:R-:W-:Y:S03]  /*c8d0*/  HMMA.1688.F32.TF32 R20, R48, R16, R92 ;  /* 0x000000103014723c */ /* 0x002fe6000008105c */
[----:B------:R-:W1:Y:S05]  /*c8e0*/  LDSM.16.M88.4 R92, [R220+0x5c00] ;  /* 0x005c0000dc5c783b */ /* 0x000e6a0000000200 */
[C---:B---3--:R-:W-:Y:S01]  /*c8f0*/  HMMA.1688.F32.TF32 R180, R168.reuse, R8, R128 ;  /* 0x00000008a8b4723c */ /* 0x048fe20000081080 */
[----:B------:R-:W-:Y:S04]  /*c900*/  LDS R128, [R198+0x880] ;  /* 0x00088000c6807984 */ /* 0x000fe80000000800 */
[----:B------:R-:W-:Y:S03]  /*c910*/  LDS R130, [R198+0xc80] ;  /* 0x000c8000c6827984 */ /* 0x000fe60000000800 */
[C---:B----4-:R-:W-:Y:S01]  /*c920*/  HMMA.1688.F32.TF32 R40, R168.reuse, R12, R40 ;  /* 0x0000000ca828723c */ /* 0x050fe20000081028 */
[----:B------:R-:W-:Y:S04]  /*c930*/  LDS R129, [R199+0x880] ;  /* 0x00088000c7817984 */ /* 0x000fe80000000800 */
[----:B------:R-:W-:Y:S03]  /*c940*/  LDS R131, [R199+0xc80] ;  /* 0x000c8000c7837984 */ /* 0x000fe60000000800 */
[C---:B------:R-:W-:Y:S08]  /*c950*/  HMMA.1688.F32.TF32 R44, R168.reuse, R16, R44 ;  /* 0x00000010a82c723c */ /* 0x040ff0000008102c */
[C---:B------:R-:W-:Y:S08]  /*c960*/  HMMA.1688.F32.TF32 R52, R168.reuse, R36, R52 ;  /* 0x00000024a834723c */ /* 0x040ff00000081034 */
[C---:B------:R-:W-:Y:S08]  /*c970*/  HMMA.1688.F32.TF32 R56, R168.reuse, R76, R56 ;  /* 0x0000004ca838723c */ /* 0x040ff00000081038 */
[C---:B------:R-:W-:Y:S08]  /*c980*/  HMMA.1688.F32.TF32 R60, R168.reuse, R80, R60 ;  /* 0x00000050a83c723c */ /* 0x040ff0000008103c */
[C---:B------:R-:W-:Y:S08]  /*c990*/  HMMA.1688.F32.TF32 R64, R168.reuse, R84, R64 ;  /* 0x00000054a840723c */ /* 0x040ff00000081040 */
[----:B-1----:R-:W-:Y:S08]  /*c9a0*/  HMMA.1688.F32.TF32 R68, R168, R92, R68 ;  /* 0x0000005ca844723c */ /* 0x002ff00000081044 */
[-C--:B------:R-:W-:Y:S08]  /*c9b0*/  HMMA.1688.F32.TF32 R160, R96, R8.reuse, R160 ;  /* 0x0000000860a0723c */ /* 0x080ff000000810a0 */
[----:B------:R-:W-:Y:S08]  /*c9c0*/  HMMA.1688.F32.TF32 R192, R48, R8, R184 ;  /* 0x0000000830c0723c */ /* 0x000ff000000810b8 */
[-C--:B------:R-:W-:Y:S08]  /*c9d0*/  HMMA.1688.F32.TF32 R156, R96, R12.reuse, R156 ;  /* 0x0000000c609c723c */ /* 0x080ff0000008109c */
[----:B------:R-:W-:Y:S08]  /*c9e0*/  HMMA.1688.F32.TF32 R188, R48, R12, R176 ;  /* 0x0000000c30bc723c */ /* 0x000ff000000810b0 */
[C---:B------:R-:W-:Y:S08]  /*c9f0*/  HMMA.1688.F32.TF32 R152, R96.reuse, R16, R152 ;  /* 0x000000106098723c */ /* 0x040ff00000081098 */
[C---:B------:R-:W-:Y:S08]  /*ca00*/  HMMA.1688.F32.TF32 R148, R96.reuse, R36, R148 ;  /* 0x000000246094723c */ /* 0x040ff00000081094 */
[C---:B------:R-:W-:Y:S08]  /*ca10*/  HMMA.1688.F32.TF32 R144, R96.reuse, R76, R144 ;  /* 0x0000004c6090723c */ /* 0x040ff00000081090 */
[C---:B------:R-:W-:Y:S08]  /*ca20*/  HMMA.1688.F32.TF32 R140, R96.reuse, R80, R140 ;  /* 0x00000050608c723c */ /* 0x040ff0000008108c */
[C---:B------:R-:W-:Y:S08]  /*ca30*/  HMMA.1688.F32.TF32 R136, R96.reuse, R84, R136 ;  /* 0x000000546088723c */ /* 0x040ff00000081088 */
[----:B------:R-:W-:Y:S01]  /*ca40*/  HMMA.1688.F32.TF32 R168, R96, R92, R132 ;  /* 0x0000005c60a8723c */ /* 0x000fe20000081084 */
[----:B------:R-:W-:Y:S04]  /*ca50*/  LDS R96, [R200+0x880] ;  /* 0x00088000c8607984 */ /* 0x000fe80000000800 */
[----:B------:R-:W-:Y:S03]  /*ca60*/  LDS R98, [R200+0xc80] ;  /* 0x000c8000c8627984 */ /* 0x000fe60000000800 */
[C---:B------:R-:W-:Y:S01]  /*ca70*/  HMMA.1688.F32.TF32 R72, R48.reuse, R36, R72 ;  /* 0x000000243048723c */ /* 0x040fe20000081048 */
[----:B------:R-:W-:Y:S04]  /*ca80*/  LDS R97, [R197+0x880] ;  /* 0x00088000c5617984 */ /* 0x000fe80000000800 */
[----:B------:R-:W1:Y:S03]  /*ca90*/  LDS R99, [R197+0xc80] ;  /* 0x000c8000c5637984 */ /* 0x000e660000000800 */
[C---:B------:R-:W-:Y:S01]  /*caa0*/  HMMA.1688.F32.TF32 R24, R48.reuse, R76, R24 ;  /* 0x0000004c3018723c */ /* 0x040fe20000081018 */
[----:B------:R-:W-:Y:S04]  /*cab0*/  LDS R132, [R200+0x800] ;  /* 0x00080000c8847984 */ /* 0x000fe80000000800 */
[----:B------:R-:W-:Y:S03]  /*cac0*/  LDS R134, [R200+0xc00] ;  /* 0x000c0000c8867984 */ /* 0x000fe60000000800 */
[C---:B------:R-:W-:Y:S01]  /*cad0*/  HMMA.1688.F32.TF32 R28, R48.reuse, R80, R28 ;  /* 0x00000050301c723c */ /* 0x040fe2000008101c */
[----:B------:R-:W-:Y:S04]  /*cae0*/  LDS R133, [R197+0x800] ;  /* 0x00080000c5857984 */ /* 0x000fe80000000800 */
[----:B------:R-:W3:Y:S03]  /*caf0*/  LDS R135, [R197+0xc00] ;  /* 0x000c0000c5877984 */ /* 0x000ee60000000800 */
[C---:B------:R-:W-:Y:S08]  /*cb00*/  HMMA.1688.F32.TF32 R32, R48.reuse, R84, R32 ;  /* 0x000000543020723c */ /* 0x040ff00000081020 */
[----:B------:R-:W-:Y:S01]  /*cb10*/  HMMA.1688.F32.TF32 R48, R48, R92, R88 ;  /* 0x0000005c3030723c */ /* 0x000fe20000081058 */
[----:B------:R-:W-:Y:S04]  /*cb20*/  LDS R88, [R198+0x800] ;  /* 0x00080000c6587984 */ /* 0x000fe80000000800 */
[----:B------:R-:W-:Y:S03]  /*cb30*/  LDS R90, [R198+0xc00] ;  /* 0x000c0000c65a7984 */ /* 0x000fe60000000800 */
[C---:B------:R-:W-:Y:S01]  /*cb40*/  HMMA.1688.F32.TF32 R100, R172.reuse, R8, R100 ;  /* 0x00000008ac64723c */ /* 0x040fe20000081064 */
[----:B------:R-:W-:Y:S04]  /*cb50*/  LDS R89, [R199+0x800] ;  /* 0x00080000c7597984 */ /* 0x000fe80000000800 */
[----:B------:R-:W4:Y:S03]  /*cb60*/  LDS R91, [R199+0xc00] ;  /* 0x000c0000c75b7984 */ /* 0x000f260000000800 */
[C---:B------:R-:W-:Y:S08]  /*cb70*/  HMMA.1688.F32.TF32 R104, R172.reuse, R12, R104 ;  /* 0x0000000cac68723c */ /* 0x040ff00000081068 */
[C---:B------:R-:W-:Y:S08]  /*cb80*/  HMMA.1688.F32.TF32 R108, R172.reuse, R16, R108 ;  /* 0x00000010ac6c723c */ /* 0x040ff0000008106c */
[C---:B------:R-:W-:Y:S07]  /*cb90*/  HMMA.1688.F32.TF32 R112, R172.reuse, R36, R112 ;  /* 0x00000024ac70723c */ /* 0x040fee0000081070 */
[----:B------:R-:W-:Y:S01]  /*cba0*/  IMAD R36, R196, 0x2000, R202 ;  /* 0x00002000c4247824 */ /* 0x000fe200078e02ca */
[C---:B------:R-:W-:Y:S08]  /*cbb0*/  HMMA.1688.F32.TF32 R116, R172.reuse, R76, R116 ;  /* 0x0000004cac74723c */ /* 0x040ff00000081074 */
[C---:B------:R-:W-:Y:S08]  /*cbc0*/  HMMA.1688.F32.TF32 R120, R172.reuse, R80, R120 ;  /* 0x00000050ac78723c */ /* 0x040ff00000081078 */
[C---:B------:R-:W-:Y:S08]  /*cbd0*/  HMMA.1688.F32.TF32 R124, R172.reuse, R84, R124 ;  /* 0x00000054ac7c723c */ /* 0x040ff0000008107c */
[----:B------:R-:W-:Y:S08]  /*cbe0*/  HMMA.1688.F32.TF32 R164, R172, R92, R164 ;  /* 0x0000005caca4723c */ /* 0x000ff000000810a4 */
[----:B-1----:R-:W-:Y:S08]  /*cbf0*/  HMMA.1688.F32.TF32 R176, R96, R82, R140 ;  /* 0x0000005260b0723c */ /* 0x002ff0000008108c */
[C---:B---3--:R-:W-:Y:S08]  /*cc00*/  HMMA.1688.F32.TF32 R100, R132.reuse, R10, R100 ;  /* 0x0000000a8464723c */ /* 0x048ff00000081064 */
[C---:B------:R-:W-:Y:S08]  /*cc10*/  HMMA.1688.F32.TF32 R104, R132.reuse, R14, R104 ;  /* 0x0000000e8468723c */ /* 0x040ff00000081068 */
        /* <DEDUP_REMOVED lines=10> */
[----:B------:R-:W-:Y:S03]  /*ccc0*/  LDS R135, [R197+0x1480] ;  /* 0x00148000c5877984 */ /* 0x000fe60000000800 */
[C---:B------:R-:W-:Y:S08]  /*ccd0*/  HMMA.1688.F32.TF32 R156, R96.reuse, R14, R156 ;  /* 0x0000000e609c723c */ /* 0x040ff0000008109c */
[C---:B------:R-:W-:Y:S08]  /*cce0*/  HMMA.1688.F32.TF32 R152, R96.reuse, R18, R152 ;  /* 0x000000126098723c */ /* 0x040ff00000081098 */
[C---:B------:R-:W-:Y:S08]  /*ccf0*/  HMMA.1688.F32.TF32 R184, R96.reuse, R38, R148 ;  /* 0x0000002660b8723c */ /* 0x040ff00000081094 */
[C---:B------:R-:W-:Y:S08]  /*cd00*/  HMMA.1688.F32.TF32 R144, R96.reuse, R78, R144 ;  /* 0x0000004e6090723c */ /* 0x040ff00000081090 */
[C---:B------:R-:W-:Y:S01]  /*cd10*/  HMMA.1688.F32.TF32 R172, R96.reuse, R86, R136 ;  /* 0x0000005660ac723c */ /* 0x040fe20000081088 */
[----:B------:R-:W-:Y:S04]  /*cd20*/  LDS R136, [R200+0x1000] ;  /* 0x00100000c8887984 */ /* 0x000fe80000000800 */
[----:B------:R-:W-:Y:S03]  /*cd30*/  LDS R138, [R200+0x1400] ;  /* 0x00140000c88a7984 */ /* 0x000fe60000000800 */
[----:B------:R-:W-:Y:S01]  /*cd40*/  HMMA.1688.F32.TF32 R168, R96, R94, R168 ;  /* 0x0000005e60a8723c */ /* 0x000fe200000810a8 */
[----:B------:R-:W-:Y:S04]  /*cd50*/  LDS R137, [R197+0x1000] ;  /* 0x00100000c5897984 */ /* 0x000fe80000000800 */
[----:B------:R-:W-:Y:S03]  /*cd60*/  LDS R139, [R197+0x1400] ;  /* 0x00140000c58b7984 */ /* 0x000fe60000000800 */
[C---:B----4-:R-:W-:Y:S01]  /*cd70*/  HMMA.1688.F32.TF32 R140, R88.reuse, R10, R180 ;  /* 0x0000000a588c723c */ /* 0x050fe200000810b4 */
        /* <DEDUP_REMOVED lines=16> */
[C---:B------:R-:W-:Y:S01]  /*ce80*/  HMMA.1688.F32.TF32 R180, R128.reuse, R10, R192 ;  /* 0x0000000a80b4723c */ /* 0x040fe200000810c0 */
[----:B------:R-:W1:Y:S04]  /*ce90*/  LDSM.16.M88.4 R16, [R36+0x4800] ;  /* 0x004800002410783b */ /* 0x000e680000000200 */
[----:B------:R-:W3:Y:S03]  /*cea0*/  LDL R195, [R1+0x6c] ;  /* 0x00006c0001c37983 */ /* 0x000ee60000100800 */
[C---:B------:R-:W-:Y:S01]  /*ceb0*/  HMMA.1688.F32.TF32 R148, R128.reuse, R14, R188 ;  /* 0x0000000e8094723c */ /* 0x040fe200000810bc */
[----:B------:R-:W2:Y:S04]  /*cec0*/  LDL R194, [R1+0x74] ;  /* 0x0000740001c27983 */ /* 0x000ea80000100800 */
[----:B------:R-:W2:Y:S03]  /*ced0*/  LDL R193, [R1+0x68] ;  /* 0x0000680001c17983 */ /* 0x000ea60000100800 */
[C---:B------:R-:W-:Y:S01]  /*cee0*/  HMMA.1688.F32.TF32 R72, R128.reuse, R38, R72 ;  /* 0x000000268048723c */ /* 0x040fe20000081048 */
[----:B------:R-:W2:Y:S04]  /*cef0*/  LDL R192, [R1+0x78] ;  /* 0x0000780001c07983 */ /* 0x000ea80000100800 */
[----:B------:R-:W1:Y:S03]  /*cf00*/  LDSM.16.M88.4 R8, [R36+0x4000] ;  /* 0x004000002408783b */ /* 0x000e660000000200 */
[----:B------:R-:W-:Y:S01]  /*cf10*/  HMMA.1688.F32.TF32 R92, R128, R94, R48 ;  /* 0x0000005e805c723c */ /* 0x000fe20000081030 */
[----:B------:R-:W1:Y:S07]  /*cf20*/  LDSM.16.M88.4 R12, [R36+0x4400] ;  /* 0x00440000240c783b */ /* 0x000e6e0000000200 */
[-C--:B-1----:R-:W-:Y:S08]  /*cf30*/  HMMA.1688.F32.TF32 R108, R136, R16.reuse, R108 ;  /* 0x00000010886c723c */ /* 0x082ff0000008106c */
[-C--:B------:R-:W-:Y:S08]  /*cf40*/  HMMA.1688.F32.TF32 R152, R132, R16.reuse, R152 ;  /* 0x000000108498723c */ /* 0x080ff00000081098 */
[-C--:B------:R-:W-:Y:S08]  /*cf50*/  HMMA.1688.F32.TF32 R44, R96, R16.reuse, R44 ;  /* 0x00000010602c723c */ /* 0x080ff0000008102c */
[----:B------:R-:W-:Y:S01]  /*cf60*/  HMMA.1688.F32.TF32 R48, R88, R16, R20 ;  /* 0x000000105830723c */ /* 0x000fe20000081014 */
[----:B------:R-:W2:Y:S04]  /*cf70*/  LDL R17, [R1+0xc0] ;  /* 0x0000c00001117983 */ /* 0x000ea80000100800 */
[----:B------:R-:W2:Y:S03]  /*cf80*/  LDL R16, [R1+0xbc] ;  /* 0x0000bc0001107983 */ /* 0x000ea60000100800 */
[C---:B------:R-:W-:Y:S01]  /*cf90*/  HMMA.1688.F32.TF32 R76, R128.reuse, R78, R24 ;  /* 0x0000004e804c723c */ /* 0x040fe20000081018 */
[----:B------:R-:W1:Y:S04]  /*cfa0*/  LDSM.16.M88.4 R20, [R36+0x4c00] ;  /* 0x004c00002414783b */ /* 0x000e680000000200 */
[----:B------:R-:W1:Y:S03]  /*cfb0*/  LDSM.16.M88.4 R24, [R36+0x5000] ;  /* 0x005000002418783b */ /* 0x000e660000000200 */
[C---:B------:R-:W-:Y:S01]  /*cfc0*/  HMMA.1688.F32.TF32 R80, R128.reuse, R82, R28 ;  /* 0x000000528050723c */ /* 0x040fe2000008101c */
[----:B------:R-:W1:Y:S07]  /*cfd0*/  LDSM.16.M88.4 R28, [R36+0x5400] ;  /* 0x00540000241c783b */ /* 0x000e6e0000000200 */
[----:B------:R-:W-:Y:S01]  /*cfe0*/  HMMA.1688.F32.TF32 R84, R128, R86, R32 ;  /* 0x000000568054723c */ /* 0x000fe20000081020 */
[----:B------:R-:W1:Y:S04]  /*cff0*/  LDSM.16.M88.4 R32, [R36+0x5800] ;  /* 0x005800002420783b */ /* 0x000e680000000200 */
[----:B------:R-:W1:Y:S03]  /*d000*/  LDSM.16.M88.4 R36, [R36+0x5c00] ;  /* 0x005c00002424783b */ /* 0x000e660000000200 */
[-C--:B------:R-:W-:Y:S08]  /*d010*/  HMMA.1688.F32.TF32 R188, R88, R8.reuse, R180 ;  /* 0x0000000858bc723c */ /* 0x080ff000000810b4 */
[-C--:B------:R-:W-:Y:S08]  /*d020*/  HMMA.1688.F32.TF32 R100, R136, R8.reuse, R100 ;  /* 0x000000088864723c */ /* 0x080ff00000081064 */
[----:B------:R-:W-:Y:S08]  /*d030*/  HMMA.1688.F32.TF32 R128, R96, R8, R140 ;  /* 0x000000086080723c */ /* 0x000ff0000008108c */
[-C--:B------:R-:W-:Y:S08]  /*d040*/  HMMA.1688.F32.TF32 R104, R136, R12.reuse, R104 ;  /* 0x0000000c8868723c */ /* 0x080ff00000081068 */
[----:B------:R-:W-:Y:S08]  /*d050*/  HMMA.1688.F32.TF32 R180, R88, R12, R148 ;  /* 0x0000000c58b4723c */ /* 0x000ff00000081094 */
[C---:B-1----:R-:W-:Y:S08]  /*d060*/  HMMA.1688.F32.TF32 R112, R136.reuse, R20, R112 ;  /* 0x000000148870723c */ /* 0x042ff00000081070 */
[C---:B------:R-:W-:Y:S08]  /*d070*/  HMMA.1688.F32.TF32 R116, R136.reuse, R24, R116 ;  /* 0x000000188874723c */ /* 0x040ff00000081074 */
[C---:B------:R-:W-:Y:S08]  /*d080*/  HMMA.1688.F32.TF32 R120, R136.reuse, R28, R120 ;  /* 0x0000001c8878723c */ /* 0x040ff00000081078 */
[C---:B------:R-:W-:Y:S08]  /*d090*/  HMMA.1688.F32.TF32 R124, R136.reuse, R32, R124 ;  /* 0x00000020887c723c */ /* 0x040ff0000008107c */
[----:B------:R-:W-:Y:S01]  /*d0a0*/  HMMA.1688.F32.TF32 R164, R136, R36, R164 ;  /* 0x0000002488a4723c */ /* 0x000fe200000810a4 */
[----:B------:R-:W-:-:S07]  /*d0b0*/  IMAD.MOV.U32 R202, RZ, RZ, 0x1f ;  /* 0x0000001fffca7424 */ /* 0x000fce00078e00ff */
        /* <DEDUP_REMOVED lines=11> */
[C---:B------:R-:W-:Y:S08]  /*d170*/  HMMA.1688.F32.TF32 R76, R88.reuse, R24, R76 ;  /* 0x00000018584c723c */ /* 0x040ff0000008104c */
[C---:B------:R-:W-:Y:S08]  /*d180*/  HMMA.1688.F32.TF32 R80, R88.reuse, R28, R80 ;  /* 0x0000001c5850723c */ /* 0x040ff00000081050 */
[----:B------:R-:W-:Y:S08]  /*d190*/  HMMA.1688.F32.TF32 R84, R88, R32, R84 ;  /* 0x000000205854723c */ /* 0x000ff00000081054 */
[C---:B------:R-:W-:Y:S08]  /*d1a0*/  HMMA.1688.F32.TF32 R40, R96.reuse, R12, R40 ;  /* 0x0000000c6028723c */ /* 0x040ff00000081028 */
[C---:B------:R-:W-:Y:S08]  /*d1b0*/  HMMA.1688.F32.TF32 R52, R96.reuse, R20, R52 ;  /* 0x000000146034723c */ /* 0x040ff00000081034 */
[C---:B------:R-:W-:Y:S08]  /*d1c0*/  HMMA.1688.F32.TF32 R56, R96.reuse, R24, R56 ;  /* 0x000000186038723c */ /* 0x040ff00000081038 */
[C---:B------:R-:W-:Y:S08]  /*d1d0*/  HMMA.1688.F32.TF32 R60, R96.reuse, R28, R60 ;  /* 0x0000001c603c723c */ /* 0x040ff0000008103c */
[C---:B------:R-:W-:Y:S08]  /*d1e0*/  HMMA.1688.F32.TF32 R64, R96.reuse, R32, R64 ;  /* 0x000000206040723c */ /* 0x040ff00000081040 */
[-C--:B------:R-:W-:Y:S01]  /*d1f0*/  HMMA.1688.F32.TF32 R68, R96, R36.reuse, R68 ;  /* 0x000000246044723c */ /* 0x080fe20000081044 */
[----:B------:R-:W-:Y:S04]  /*d200*/  LDS R96, [R198+0x1880] ;  /* 0x00188000c6607984 */ /* 0x000fe80000000800 */
[----:B------:R-:W-:Y:S03]  /*d210*/  LDS R98, [R198+0x1c80] ;  /* 0x001c8000c6627984 */ /* 0x000fe60000000800 */
[-C--:B------:R-:W-:Y:S01]  /*d220*/  HMMA.1688.F32.TF32 R132, R132, R36.reuse, R168 ;  /* 0x000000248484723c */ /* 0x080fe200000810a8 */
[----:B------:R-:W-:Y:S04]  /*d230*/  LDS R168, [R200+0x1880] ;  /* 0x00188000c8a87984 */ /* 0x000fe80000000800 */
[----:B------:R-:W-:Y:S03]  /*d240*/  LDS R170, [R200+0x1c80] ;  /* 0x001c8000c8aa7984 */ /* 0x000fe60000000800 */
[----:B------:R-:W-:Y:S01]  /*d250*/  HMMA.1688.F32.TF32 R88, R88, R36, R92 ;  /* 0x000000245858723c */ /* 0x000fe2000008105c */
[----:B------:R-:W-:Y:S04]  /*d260*/  LDS R169, [R197+0x1880] ;  /* 0x00188000c5a97984 */ /* 0x000fe80000000800 */
[----:B------:R-:W3:Y:S04]  /*d270*/  LDS R171, [R197+0x1c80] ;  /* 0x001c8000c5ab7984 */ /* 0x000ee80000000800 */
[----:B------:R-:W-:Y:S04]  /*d280*/  LDS R92, [R198+0x1800] ;  /* 0x00180000c65c7984 */ /* 0x000fe80000000800 */
[----:B------:R-:W-:Y:S04]  /*d290*/  LDS R94, [R198+0x1c00] ;  /* 0x001c0000c65e7984 */ /* 0x000fe80000000800 */
[----:B------:R-:W-:Y:S04]  /*d2a0*/  LDS R93, [R199+0x1800] ;  /* 0x00180000c75d7984 */ /* 0x000fe80000000800 */
[----:B------:R-:W2:Y:S04]  /*d2b0*/  LDS R95, [R199+0x1c00] ;  /* 0x001c0000c75f7984 */ /* 0x000ea80000000800 */
[----:B------:R-:W-:Y:S04]  /*d2c0*/  LDS R97, [R199+0x1880] ;  /* 0x00188000c7617984 */ /* 0x000fe80000000800 */
[----:B------:R-:W2:Y:S01]  /*d2d0*/  LDS R99, [R199+0x1c80] ;  /* 0x001c8000c7637984 */ /* 0x000ea20000000800 */
[----:B------:R-:W-:-:S02]  /*d2e0*/  IADD3 R202, R202, c[0x0][0x180], RZ ;  /* 0x00006000caca7a10 */ /* 0x000fc40007ffe0ff */
[----:B------:R-:W-:Y:S01]  /*d2f0*/  ISETP.GT.AND P3, PT, R3, RZ, PT ;  /* 0x000000ff0300720c */ /* 0x000fe20003f64270 */
[----:B------:R-:W4:Y:S01]  /*d300*/  LDL R13, [R1+0xc8] ;  /* 0x0000c800010d7983 */ /* 0x000f220000100800 */
[----:B------:R-:W-:Y:S01]  /*d310*/  SHF.R.S32.HI R203, RZ, 0x1f, R202 ;  /* 0x0000001fffcb7819 */ /* 0x000fe200000114ca */
[----:B-1----:R-:W-:Y:S01]  /*d320*/  HMMA.1688.F32.TF32 R100, R172, R10, R100 ;  /* 0x0000000aac64723c */ /* 0x002fe20000081064 */
[----:B------:R-:W-:Y:S01]  /*d330*/  IADD3 R7, R7, 0x1, RZ ;  /* 0x0000000107077810 */ /* 0x000fe20007ffe0ff */
[----:B------:R-:W4:Y:S01]  /*d340*/  LDL R21, [R1+0xfc] ;  /* 0x0000fc0001157983 */ /* 0x000f220000100800 */
[----:B------:R-:W-:-:S03]  /*d350*/  LEA.HI R203, R203, R202, RZ, 0x5 ;  /* 0x000000cacbcb7211 */ /* 0x000fc600078f28ff */
[----:B------:R-:W1:Y:S01]  /*d360*/  S2R R202, SR_TID.X ;  /* 0x0000000000ca7919 */ /* 0x000e620000002100 */
[----:B------:R-:W-:Y:S01]  /*d370*/  SHF.R.S32.HI R203, RZ, 0x5, R203 ;  /* 0x00000005ffcb7819 */ /* 0x000fe200000114cb */
[----:B------:R-:W-:Y:S02]  /*d380*/  HMMA.1688.F32.TF32 R104, R172, R14, R104 ;  /* 0x0000000eac68723c */ /* 0x000fe40000081068 */
[----:B------:R-:W4:Y:S01]  /*d390*/  LDL R20, [R1+0x104] ;  /* 0x0001040001147983 */ /* 0x000f220000100800 */
[----:B------:R-:W-:Y:S02]  /*d3a0*/  IADD3 R203, R203, -0x2, RZ ;  /* 0xfffffffecbcb7810 */ /* 0x000fe40007ffe0ff */
[----:B------:R-:W-:Y:S01]  /*d3b0*/  SEL R8, RZ, 0x4, !P3 ;  /* 0x00000004ff087807 */ /* 0x000fe20005800000 */
[----:B------:R-:W4:Y:S01]  /*d3c0*/  LDL R24, [R1+0x188] ;  /* 0x0001880001187983 */ /* 0x000f220000100800 */
[----:B------:R-:W-:Y:S01]  /*d3d0*/  ISETP.GE.AND P1, PT, R205, R203, PT ;  /* 0x000000cbcd00720c */ /* 0x000fe20003f26270 */
[----:B---3--:R-:W-:Y:S02]  /*d3e0*/  HMMA.1688.F32.TF32 R160, R168, R10, R160 ;  /* 0x0000000aa8a0723c */ /* 0x008fe400000810a0 */
[----:B------:R-:W3:Y:S01]  /*d3f0*/  LDL R28, [R1+0xa4] ;  /* 0x0000a400011c7983 */ /* 0x000ee20000100800 */
[----:B------:R-:W-:-:S02]  /*d400*/  SEL R8, R8, RZ, !P1 ;  /* 0x000000ff08087207 */ /* 0x000fc40004800000 */
[----:B------:R-:W-:-:S03]  /*d410*/  ISETP.GT.AND P3, PT, R7, 0x1, PT ;  /* 0x000000010700780c */ /* 0x000fc60003f64270 */
[----:B--2---:R-:W-:Y:S01]  /*d420*/  HMMA.1688.F32.TF32 R128, R92, R10, R128 ;  /* 0x0000000a5c80723c */ /* 0x004fe20000081080 */
[----:B------:R-:W-:Y:S02]  /*d430*/  ISETP.NE.U32.AND P5, PT, R8, RZ, PT ;  /* 0x000000ff0800720c */ /* 0x000fe40003fa5070 */
[----:B-1----:R-:W-:-:S05]  /*d440*/  LOP3.LUT R203, R202, 0x1f, RZ, 0xc0, !PT ;  /* 0x0000001fcacb7812 */ /* 0x002fca00078ec0ff */
[----:B------:R-:W-:Y:S01]  /*d450*/  HMMA.1688.F32.TF32 R184, R96, R10, R188 ;  /* 0x0000000a60b8723c */ /* 0x000fe200000810bc */
[----:B------:R-:W2:Y:S01]  /*d460*/  LDL R11, [R1+0xc4] ;  /* 0x0000c400010b7983 */ /* 0x000ea20000100800 */
[----:B------:R-:W-:Y:S01]  /*d470*/  IADD3 R8, P6, R5, R195, RZ ;  /* 0x000000c305087210 */ /* 0x000fe20007fde0ff */
[----:B------:R-:W-:Y:S01]  /*d480*/  IMAD.SHL.U32 R220, R203, 0x4, RZ ;  /* 0x00000004cbdc7824 */ /* 0x000fe200078e00ff */
[----:B------:R-:W-:-:S04]  /*d490*/  SEL R7, R7, RZ, !P3 ;  /* 0x000000ff07077207 */ /* 0x000fc80005800000 */
[----:B------:R-:W-:Y:S01]  /*d4a0*/  HMMA.1688.F32.TF32 R156, R168, R14, R156 ;  /* 0x0000000ea89c723c */ /* 0x000fe2000008109c */
[----:B------:R-:W-:-:S07]  /*d4b0*/  IMAD.X R9, R6, 0x1, R194, P6 ;  /* 0x0000000106097824 */ /* 0x000fce00030e06c2 */
[-C--:B------:R-:W-:Y:S01]  /*d4c0*/  HMMA.1688.F32.TF32 R40, R92, R14.reuse, R40 ;  /* 0x0000000e5c28723c */ /* 0x080fe20000081028 */
[----:B------:R-:W-:Y:S01]  /*d4d0*/  IMAD R12, R7, 0x2000, R220 ;  /* 0x00002000070c7824 */ /* 0x000fe200078e02dc */
[----:B------:R-:W-:Y:S06]  /*d4e0*/  BAR.SYNC.DEFER_BLOCKING 0x0 ;  /* 0x0000000000007b1d */ /* 0x000fec0000010000 */
[----:B------:R-:W-:Y:S01]  /*d4f0*/  HMMA.1688.F32.TF32 R176, R96, R14, R180 ;  /* 0x0000000e60b0723c */ /* 0x000fe200000810b4 */
[----:B------:R-:W3:Y:S01]  /*d500*/  LDL R15, [R1+0x100] ;  /* 0x00010000010f7983 */ /* 0x000ee20000100800 */
[----:B------:R-:W-:-:S03]  /*d510*/  ISETP.GT.AND P3, PT, R3, 0x4, PT ;  /* 0x000000040300780c */ /* 0x000fc60003f64270 */
[----:B------:R-:W3:Y:S03]  /*d520*/  LDL R14, [R1+0x108] ;  /* 0x00010800010e7983 */ /* 0x000ee60000100800 */
[C---:B------:R-:W-:Y:S01]  /*d530*/  HMMA.1688.F32.TF32 R44, R92.reuse, R18, R44 ;  /* 0x000000125c2c723c */ /* 0x040fe2000008102c */
[----:B------:R-:W-:Y:S01]  /*d540*/  @!PT LDS RZ, [RZ] ;  /* 0x00000000fffff984 */ /* 0x000fe20000000800 */
[----:B------:R-:W-:Y:S01]  /*d550*/  @!PT LDS RZ, [RZ] ;  /* 0x00000000fffff984 */ /* 0x000fe20000000800 */
[----:B------:R-:W-:Y:S01]  /*d560*/  @!PT LDS RZ, [RZ] ;  /* 0x00000000fffff984 */ /* 0x000fe20000000800 */
[----:B------:R1:W-:Y:S07]  /*d570*/  LDGSTS.E [R12], [R8.64], P5 ;  /* 0x00000000080c7fae */ /* 0x0003ee000a921860 */
[----:B------:R-:W-:Y:S01]  /*d580*/  HMMA.1688.F32.TF32 R52, R92, R22, R52 ;  /* 0x000000165c34723c */ /* 0x000fe20000081034 */
[----:B-1----:R-:W-:-:S02]  /*d590*/  SEL R9, RZ, 0x4, !P3 ;  /* 0x00000004ff097807 */ /* 0x002fc40005800000 */
[----:B------:R-:W-:-:S05]  /*d5a0*/  IADD3 R8, P3, R5, R193, RZ ;  /* 0x000000c105087210 */ /* 0x000fca0007f7e0ff */
[----:B------:R-:W-:Y:S01]  /*d5b0*/  HMMA.1688.F32.TF32 R56, R92, R26, R56 ;  /* 0x0000001a5c38723c */ /* 0x000fe20000081038 */
[----:B------:R-:W-:Y:S01]  /*d5c0*/  SEL R10, R9, RZ, !P1 ;  /* 0x000000ff090a7207 */ /* 0x000fe20004800000 */
[----:B------:R-:W-:-:S06]  /*d5d0*/  IMAD.X R9, R6, 0x1, R192, P3 ;  /* 0x0000000106097824 */ /* 0x000fcc00018e06c0 */
[C---:B------:R-:W-:Y:S01]  /*d5e0*/  HMMA.1688.F32.TF32 R60, R92.reuse, R30, R60 ;  /* 0x0000001e5c3c723c */ /* 0x040fe2000008103c */
[----:B------:R1:W-:Y:S07]  /*d5f0*/  LDGSTS.E [R12+0x80], [R8.64], P5 ;  /* 0x00080000080c7fae */ /* 0x0003ee000a921860 */
[C---:B------:R-:W-:Y:S08]  /*d600*/  HMMA.1688.F32.TF32 R64, R92.reuse, R34, R64 ;  /* 0x000000225c40723c */ /* 0x040ff00000081040 */
[----:B------:R-:W-:Y:S01]  /*d610*/  HMMA.1688.F32.TF32 R68, R92, R38, R68 ;  /* 0x000000265c44723c */ /* 0x000fe20000081044 */
[----:B-1----:R-:W-:-:S02]  /*d620*/  IADD3 R8, P5, R5, R17, RZ ;  /* 0x0000001105087210 */ /* 0x002fc40007fbe0ff */
[----:B------:R-:W3:Y:S05]  /*d630*/  LDL R17, [R1+0x148] ;  /* 0x0001480001117983 */ /* 0x000eea0000100800 */
[-C--:B------:R-:W-:Y:S08]  /*d640*/  HMMA.1688.F32.TF32 R108, R172, R18.reuse, R108 ;  /* 0x00000012ac6c723c */ /* 0x080ff0000008106c */
[-C--:B------:R-:W-:Y:S08]  /*d650*/  HMMA.1688.F32.TF32 R152, R168, R18.reuse, R152 ;  /* 0x00000012a898723c */ /* 0x080ff00000081098 */
[----:B------:R-:W-:Y:S01]  /*d660*/  HMMA.1688.F32.TF32 R92, R96, R18, R48 ;  /* 0x00000012605c723c */ /* 0x000fe20000081030 */
[----:B------:R-:W3:Y:S04]  /*d670*/  LDL R19, [R1+0x140] ;  /* 0x0001400001137983 */ /* 0x000ee80000100800 */
[----:B------:R-:W3:Y:S01]  /*d680*/  LDL R18, [R1+0x13c] ;  /* 0x00013c0001127983 */ /* 0x000ee20000100800 */
[----:B------:R-:W-:-:S03]  /*d690*/  IMAD.X R9, R6, 0x1, R16, P5 ;  /* 0x0000000106097824 */ /* 0x000fc600028e0610 */
[----:B------:R-:W3:Y:S01]  /*d6a0*/  LDL R16, [R1+0x144] ;  /* 0x0001440001107983 */ /* 0x000ee20000100800 */
[----:B------:R-:W-:Y:S02]  /*d6b0*/  ISETP.NE.U32.AND P3, PT, R10, RZ, PT ;  /* 0x000000ff0a00720c */ /* 0x000fe40003f65070 */
[C---:B------:R-:W-:Y:S02]  /*d6c0*/  ISETP.GT.AND P5, PT, R3.reuse, 0x8, PT ;  /* 0x000000080300780c */ /* 0x040fe40003fa4270 */
[----:B------:R-:W-:-:S09]  /*d6d0*/  ISETP.GT.AND P6, PT, R3, 0xc, PT ;  /* 0x0000000c0300780c */ /* 0x000fd20003fc4270 */
[----:B------:R1:W-:Y:S02]  /*d6e0*/  LDGSTS.E [R12+0x400], [R8.64], P3 ;  /* 0x00400000080c7fae */ /* 0x0003e40009921860 */
[----:B-1----:R-:W-:-:S04]  /*d6f0*/  SEL R9, RZ, 0x4, !P5 ;  /* 0x00000004ff097807 */ /* 0x002fc80006800000 */
[----:B------:R-:W-:Y:S01]  /*d700*/  SEL R10, R9, RZ, !P1 ;  /* 0x000000ff090a7207 */ /* 0x000fe20004800000 */
[-C--:B------:R-:W-:Y:S08]  /*d710*/  HMMA.1688.F32.TF32 R112, R172, R22.reuse, R112 ;  /* 0x00000016ac70723c */ /* 0x080ff00000081070 */
[-C--:B------:R-:W-:Y:S08]  /*d720*/  HMMA.1688.F32.TF32 R148, R168, R22.reuse, R148 ;  /* 0x00000016a894723c */ /* 0x080ff00000081094 */
[----:B------:R-:W-:Y:S01]  /*d730*/  HMMA.1688.F32.TF32 R72, R96, R22, R72 ;  /* 0x000000166048723c */ /* 0x000fe20000081048 */
[----:B------:R-:W3:Y:S04]  /*d740*/  LDL R23, [R1+0x184] ;  /* 0x0001840001177983 */ /* 0x000ee80000100800 */
[----:B------:R-:W3:Y:S01]  /*d750*/  LDL R22, [R1+0x1c0] ;  /* 0x0001c00001167983 */ /* 0x000ee20000100800 */
[----:B----4-:R-:W-:-:S03]  /*d760*/  IADD3 R8, P5, R5, R13, RZ ;  /* 0x0000000d05087210 */ /* 0x010fc60007fbe0ff */
[----:B------:R-:W4:Y:S02]  /*d770*/  LDL R13, [R1+0x180] ;  /* 0x00018000010d7983 */ /* 0x000f240000100800 */
[----:B--2---:R-:W-:Y:S01]  /*d780*/  IMAD.X R9, R6, 0x1, R11, P5 ;  /* 0x0000000106097824 */ /* 0x004fe200028e060b */
[----:B------:R-:W-:Y:S02]  /*d790*/  ISETP.NE.U32.AND P5, PT, R10, RZ, PT ;  /* 0x000000ff0a00720c */ /* 0x000fe40003fa5070 */
[----:B------:R-:W-:Y:S02]  /*d7a0*/  SEL R11, RZ, 0x4, !P6 ;  /* 0x00000004ff0b7807 */ /* 0x000fe40007000000 */
[----:B------:R1:W-:Y:S02]  /*d7b0*/  LDGSTS.E [R12+0x480], [R8.64], P3 ;  /* 0x00480000080c7fae */ /* 0x0003e40009921860 */
[----:B-1----:R-:W-:Y:S02]  /*d7c0*/  SEL R8, R11, RZ, !P1 ;  /* 0x000000ff0b087207 */ /* 0x002fe40004800000 */
[----:B---3--:R-:W-:-:S02]  /*d7d0*/  IADD3 R10, P3, R5, R15, RZ ;  /* 0x0000000f050a7210 */ /* 0x008fc40007f7e0ff */
[----:B------:R-:W2:Y:S03]  /*d7e0*/  LDL R15, [R1+0x17c] ;  /* 0x00017c00010f7983 */ /* 0x000ea60000100800 */
[----:B------:R-:W-:Y:S01]  /*d7f0*/  IMAD.X R11, R6, 0x1, R21, P3 ;  /* 0x00000001060b7824 */ /* 0x000fe200018e0615 */
[----:B------:R-:W-:Y:S01]  /*d800*/  ISETP.NE.U32.AND P3, PT, R8, RZ, PT ;  /* 0x000000ff0800720c */ /* 0x000fe20003f65070 */
[----:B------:R-:W3:Y:S01]  /*d810*/  LDL R21, [R1+0x204] ;  /* 0x0002040001157983 */ /* 0x000ee20000100800 */
[----:B------:R-:W-:-:S03]  /*d820*/  IADD3 R8, P6, R5, R14, RZ ;  /* 0x0000000e05087210 */ /* 0x000fc60007fde0ff */
[----:B------:R-:W3:Y:S02]  /*d830*/  LDL R14, [R1+0x1bc] ;  /* 0x0001bc00010e7983 */ /* 0x000ee40000100800 */
[----:B------:R-:W-:Y:S02]  /*d840*/  IMAD.X R9, R6, 0x1, R20, P6 ;  /* 0x0000000106097824 */ /* 0x000fe400030e0614 */
[----:B------:R1:W-:Y:S04]  /*d850*/  LDGSTS.E [R12+0x800], [R10.64], P5 ;  /* 0x008000000a0c7fae */ /* 0x0003e8000a921860 */
[----:B------:R1:W-:Y:S01]  /*d860*/  LDGSTS.E [R12+0x880], [R8.64], P5 ;  /* 0x00880000080c7fae */ /* 0x0003e2000a921860 */
[----:B------:R-:W-:-:S03]  /*d870*/  ISETP.GT.AND P5, PT, R3, 0x10, PT ;  /* 0x000000100300780c */ /* 0x000fc60003fa4270 */
[----:B------:R-:W3:Y:S01]  /*d880*/  LDL R20, [R1+0x200] ;  /* 0x0002000001147983 */ /* 0x000ee20000100800 */
[----:B-1----:R-:W-:Y:S02]  /*d890*/  SEL R9, RZ, 0x4, !P5 ;  /* 0x00000004ff097807 */ /* 0x002fe40006800000 */
[C---:B------:R-:W-:Y:S02]  /*d8a0*/  IADD3 R8, P5, R5.reuse, R17, RZ ;  /* 0x0000001105087210 */ /* 0x040fe40007fbe0ff */
[----:B------:R-:W3:Y:S01]  /*d8b0*/  LDL R17, [R1+0x1c4] ;  /* 0x0001c40001117983 */ /* 0x000ee20000100800 */
[----:B------:R-:W-:-:S03]  /*d8c0*/  IADD3 R10, P6, R5, R19, RZ ;  /* 0x00000013050a7210 */ /* 0x000fc60007fde0ff */
[----:B------:R-:W3:Y:S02]  /*d8d0*/  LDL R19, [R1+0x1c8] ;  /* 0x0001c80001137983 */ /* 0x000ee40000100800 */
[C---:B------:R-:W-:Y:S02]  /*d8e0*/  IMAD.X R11, R6.reuse, 0x1, R18, P6 ;  /* 0x00000001060b7824 */ /* 0x040fe400030e0612 */
[----:B------:R-:W3:Y:S04]  /*d8f0*/  LDL R18, [R1+0x240] ;  /* 0x0002400001127983 */ /* 0x000ee80000100800 */
[----:B------:R1:W-:Y:S02]  /*d900*/  LDGSTS.E [R12+0xc00], [R10.64], P3 ;  /* 0x00c000000a0c7fae */ /* 0x0003e40009921860 */
[----:B-1----:R-:W-:Y:S01]  /*d910*/  SEL R10, R9, RZ, !P1 ;  /* 0x000000ff090a7207 */ /* 0x002fe20004800000 */
[----:B------:R-:W-:-:S02]  /*d920*/  IMAD.X R9, R6, 0x1, R16, P5 ;  /* 0x0000000106097824 */ /* 0x000fc400028e0610 */
[----:B------:R-:W3:Y:S01]  /*d930*/  LDL R16, [R1+0x1fc] ;  /* 0x0001fc0001107983 */ /* 0x000ee20000100800 */
[----:B------:R-:W-:Y:S02]  /*d940*/  ISETP.GT.AND P6, PT, R3, 0x14, PT ;  /* 0x000000140300780c */ /* 0x000fe40003fc4270 */
[----:B------:R-:W-:Y:S01]  /*d950*/  ISETP.NE.U32.AND P5, PT, R10, RZ, PT ;  /* 0x000000ff0a00720c */ /* 0x000fe20003fa5070 */
[----:B------:R1:W-:Y:S01]  /*d960*/  LDGSTS.E [R12+0xc80], [R8.64], P3 ;  /* 0x00c80000080c7fae */ /* 0x0003e20009921860 */
[----:B------:R-:W-:-:S04]  /*d970*/  SEL R11, RZ, 0x4, !P6 ;  /* 0x00000004ff0b7807 */ /* 0x000fc80007000000 */
[----:B-1----:R-:W-:Y:S02]  /*d980*/  SEL R8, R11, RZ, !P1 ;  /* 0x000000ff0b087207 */ /* 0x002fe40004800000 */
[C---:B----4-:R-:W-:Y:S02]  /*d990*/  IADD3 R10, P3, R5.reuse, R13, RZ ;  /* 0x0000000d050a7210 */ /* 0x050fe40007f7e0ff */
[----:B------:R-:W4:Y:S03]  /*d9a0*/  LDL R13, [R1+0x208] ;  /* 0x00020800010d7983 */ /* 0x000f260000100800 */
[----:B--2---:R-:W-:Y:S01]  /*d9b0*/  IMAD.X R11, R6, 0x1, R15, P3 ;  /* 0x00000001060b7824 */ /* 0x004fe200018e060f */
[----:B------:R-:W-:Y:S01]  /*d9c0*/  ISETP.NE.U32.AND P3, PT, R8, RZ, PT ;  /* 0x000000ff0800720c */ /* 0x000fe20003f65070 */
[----:B------:R-:W2:Y:S01]  /*d9d0*/  LDL R15, [R1+0x23c] ;  /* 0x00023c00010f7983 */ /* 0x000ea20000100800 */
[----:B------:R-:W-:-:S03]  /*d9e0*/  IADD3 R8, P6, R5, R24, RZ ;  /* 0x0000001805087210 */ /* 0x000fc60007fde0ff */
[----:B------:R1:W-:Y:S02]  /*d9f0*/  LDGSTS.E [R12+0x1000], [R10.64], P5 ;  /* 0x010000000a0c7fae */ /* 0x0003e4000a921860 */
[----:B------:R-:W-:Y:S02]  /*da00*/  IMAD.X R9, R6, 0x1, R23, P6 ;  /* 0x0000000106097824 */ /* 0x000fe400030e0617 */
[----:B------:R-:W2:Y:S04]  /*da10*/  S2R R195, SR_TID.X ;  /* 0x0000000000c37919 */ /* 0x000ea80000002100 */
[----:B------:R3:W-:Y:S01]  /*da20*/  LDGSTS.E [R12+0x1080], [R8.64], P5 ;  /* 0x01080000080c7fae */ /* 0x0007e2000a921860 */
[----:B-1----:R-:W-:-:S03]  /*da30*/  IADD3 R10, P6, R5, R22, RZ ;  /* 0x00000016050a7210 */ /* 0x002fc60007fde0ff */
[----:B------:R-:W2:Y:S01]  /*da40*/  LDL R23, [R1+0x198] ;  /* 0x0001980001177983 */ /* 0x000ea20000100800 */
[----:B------:R-:W-:Y:S01]  /*da50*/  ISETP.GT.AND P5, PT, R3, 0x18, PT ;  /* 0x000000180300780c */ /* 0x000fe20003fa4270 */
[----:B---3--:R-:W-:Y:S02]  /*da60*/  IMAD.X R11, R6, 0x1, R14, P6 ;  /* 0x00000001060b7824 */ /* 0x008fe400030e060e */
[----:B------:R-:W3:Y:S04]  /*da70*/  LDL R22, [R1+0xcc] ;  /* 0x0000cc0001167983 */ /* 0x000ee80000100800 */
[----:B------:R-:W3:Y:S01]  /*da80*/  LDL R14, [R1+0x248] ;  /* 0x00024800010e7983 */ /* 0x000ee20000100800 */
[----:B------:R-:W-:-:S03]  /*da90*/  SEL R9, RZ, 0x4, !P5 ;  /* 0x00000004ff097807 */ /* 0x000fc60006800000 */
[----:B------:R1:W-:Y:S01]  /*daa0*/  LDGSTS.E [R12+0x1400], [R10.64], P3 ;  /* 0x014000000a0c7fae */ /* 0x0003e20009921860 */
[----:B------:R-:W-:Y:S02]  /*dab0*/  ISETP.GT.AND P6, PT, R3, 0x1c, PT ;  /* 0x0000001c0300780c */ /* 0x000fe40003fc4270 */
[----:B-1----:R-:W-:Y:S02]  /*dac0*/  SEL R10, R9, RZ, !P1 ;  /* 0x000000ff090a7207 */ /* 0x002fe40004800000 */
[----:B------:R-:W-:Y:S02]  /*dad0*/  SEL R11, RZ, 0x4, !P6 ;  /* 0x00000004ff0b7807 */ /* 0x000fe40007000000 */
[----:B------:R-:W-:Y:S02]  /*dae0*/  IADD3 R8, P5, R5, R19, RZ ;  /* 0x0000001305087210 */ /* 0x000fe40007fbe0ff */
[----:B------:R-:W3:Y:S03]  /*daf0*/  LDL R19, [R1+0x244] ;  /* 0x0002440001137983 */ /* 0x000ee60000100800 */
[----:B------:R-:W-:-:S02]  /*db00*/  IMAD.X R9, R6, 0x1, R17, P5 ;  /* 0x0000000106097824 */ /* 0x000fc400028e0611 */
[----:B------:R-:W3:Y:S01]  /*db10*/  LDL R17, [R1+0x90] ;  /* 0x0000900001117983 */ /* 0x000ee20000100800 */
[----:B------:R-:W-:-:S03]  /*db20*/  ISETP.NE.U32.AND P5, PT, R10, RZ, PT ;  /* 0x000000ff0a00720c */ /* 0x000fc60003fa5070 */
[----:B------:R1:W-:Y:S01]  /*db30*/  LDGSTS.E [R12+0x1480], [R8.64], P3 ;  /* 0x01480000080c7fae */ /* 0x0003e20009921860 */
[----:B------:R-:W-:-:S03]  /*db40*/  IADD3 R10, P3, R5, R20, RZ ;  /* 0x00000014050a7210 */ /* 0x000fc60007f7e0ff */
[----:B------:R-:W3:Y:S01]  /*db50*/  LDL R20, [R1+0x8c] ;  /* 0x00008c0001147983 */ /* 0x000ee20000100800 */
[----:B-1----:R-:W-:Y:S01]  /*db60*/  SEL R8, R11, RZ, !P1 ;  /* 0x000000ff0b087207 */ /* 0x002fe20004800000 */
[----:B------:R-:W-:Y:S02]  /*db70*/  IMAD.X R11, R6, 0x1, R16, P3 ;  /* 0x00000001060b7824 */ /* 0x000fe400018e0610 */
[----:B------:R-:W3:Y:S01]  /*db80*/  LDL R16, [R1+0x98] ;  /* 0x0000980001107983 */ /* 0x000ee20000100800 */
[----:B------:R-:W-:-:S03]  /*db90*/  ISETP.NE.U32.AND P6, PT, R8, RZ, PT ;  /* 0x000000ff0800720c */ /* 0x000fc60003fc5070 */
[----:B------:R1:W-:Y:S01]  /*dba0*/  LDGSTS.E [R12+0x1800], [R10.64], P5 ;  /* 0x018000000a0c7fae */ /* 0x0003e2000a921860 */
[----:B----4-:R-:W-:-:S03]  /*dbb0*/  IADD3 R8, P3, R5, R13, RZ ;  /* 0x0000000d05087210 */ /* 0x010fc60007f7e0ff */
[----:B------:R-:W4:Y:S02]  /*dbc0*/  LDL R13, [R1+0x94] ;  /* 0x00009400010d7983 */ /* 0x000f240000100800 */
[C---:B------:R-:W-:Y:S01]  /*dbd0*/  IMAD.X R9, R6.reuse, 0x1, R21, P3 ;  /* 0x0000000106097824 */ /* 0x040fe200018e0615 */
[----:B-1----:R-:W-:Y:S01]  /*dbe0*/  IADD3 R10, P3, R5, R18, RZ ;  /* 0x00000012050a7210 */ /* 0x002fe20007f7e0ff */
[----:B------:R-:W4:Y:S04]  /*dbf0*/  LDL R21, [R1+0x10c] ;  /* 0x00010c0001157983 */ /* 0x000f280000100800 */
[----:B------:R-:W4:Y:S04]  /*dc00*/  LDL R18, [R1+0xd0] ;  /* 0x0000d00001127983 */ /* 0x000f280000100800 */
[----:B------:R1:W-:Y:S01]  /*dc10*/  LDGSTS.E [R12+0x1880], [R8.64], P5 ;  /* 0x01880000080c7fae */ /* 0x0003e2000a921860 */
[----:B--2---:R-:W-:-:S03]  /*dc20*/  IMAD.X R11, R6, 0x1, R15, P3 ;  /* 0x00000001060b7824 */ /* 0x004fc600018e060f */
[----:B------:R-:W2:Y:S01]  /*dc30*/  LDL R15, [R1+0xd8] ;  /* 0x0000d800010f7983 */ /* 0x000ea20000100800 */
[----:B------:R-:W-:-:S03]  /*dc40*/  ISETP.GT.AND P3, PT, R3, 0x1, PT ;  /* 0x000000010300780c */ /* 0x000fc60003f64270 */
[----:B------:R3:W-:Y:S01]  /*dc50*/  LDGSTS.E [R12+0x1c00], [R10.64], P6 ;  /* 0x01c000000a0c7fae */ /* 0x0007e2000b121860 */
[----:B-1----:R-:W-:Y:S02]  /*dc60*/  SEL R8, RZ, 0x4, !P3 ;  /* 0x00000004ff087807 */ /* 0x002fe40005800000 */
[----:B------:R-:W-:Y:S02]  /*dc70*/  ISETP.GT.AND P3, PT, R3, 0x5, PT ;  /* 0x000000050300780c */ /* 0x000fe40003f64270 */
[----:B------:R-:W-:Y:S02]  /*dc80*/  SEL R8, R8, RZ, !P1 ;  /* 0x000000ff08087207 */ /* 0x000fe40004800000 */
[----:B------:R-:W-:Y:S02]  /*dc90*/  SEL R9, RZ, 0x4, !P3 ;  /* 0x00000004ff097807 */ /* 0x000fe40005800000 */
[----:B------:R-:W-:Y:S02]  /*dca0*/  ISETP.NE.U32.AND P3, PT, R8, RZ, PT ;  /* 0x000000ff0800720c */ /* 0x000fe40003f65070 */
[----:B---3--:R-:W-:-:S02]  /*dcb0*/  IADD3 R10, P5, R5, R14, RZ ;  /* 0x0000000e050a7210 */ /* 0x008fc40007fbe0ff */
[----:B------:R-:W3:Y:S01]  /*dcc0*/  LDL R14, [R1+0xd4] ;  /* 0x0000d400010e7983 */ /* 0x000ee20000100800 */
[----:B------:R-:W-:Y:S02]  /*dcd0*/  SEL R9, R9, RZ, !P1 ;  /* 0x000000ff09097207 */ /* 0x000fe40004800000 */
[----:B------:R-:W-:Y:S02]  /*dce0*/  IMAD.X R11, R6, 0x1, R19, P5 ;  /* 0x00000001060b7824 */ /* 0x000fe400028e0613 */
[----:B------:R-:W3:Y:S01]  /*dcf0*/  LDL R19, [R1+0x110] ;  /* 0x0001100001137983 */ /* 0x000ee20000100800 */
[----:B------:R-:W-:-:S03]  /*dd00*/  IADD3 R8, P5, R5, R17, RZ ;  /* 0x0000001105087210 */ /* 0x000fc60007fbe0ff */
[----:B------:R1:W-:Y:S04]  /*dd10*/  LDGSTS.E [R12+0x1c80], [R10.64], P6 ;  /* 0x01c800000a0c7fae */ /* 0x0003e8000b121860 */
[----:B------:R-:W3:Y:S01]  /*dd20*/  LDL R17, [R1+0x118] ;  /* 0x0001180001117983 */ /* 0x000ee20000100800 */
[----:B------:R-:W-:Y:S01]  /*dd30*/  ISETP.NE.U32.AND P6, PT, R9, RZ, PT ;  /* 0x000000ff0900720c */ /* 0x000fe20003fc5070 */
[----:B------:R-:W-:Y:S01]  /*dd40*/  IMAD.X R9, R6, 0x1, R20, P5 ;  /* 0x0000000106097824 */ /* 0x000fe200028e0614 */
[----:B-1----:R-:W-:Y:S02]  /*dd50*/  IADD3 R10, P5, R5, R16, RZ ;  /* 0x00000010050a7210 */ /* 0x002fe40007fbe0ff */
[----:B------:R-:W3:Y:S01]  /*dd60*/  LDL R16, [R1+0x114] ;  /* 0x0001140001107983 */ /* 0x000ee20000100800 */
[----:B------:R-:W-:-:S05]  /*dd70*/  LOP3.LUT R195, R195, 0x1f, RZ, 0xc0, !PT ;  /* 0x0000001fc3c37812 */ /* 0x000fca00078ec0ff */
[----:B------:R-:W-:-:S05]  /*dd80*/  IMAD.SHL.U32 R195, R195, 0x4, RZ ;  /* 0x00000004c3c37824 */ /* 0x000fca00078e00ff */
[----:B------:R-:W-:-:S05]  /*dd90*/  LOP3.LUT R20, R195, 0x20, RZ, 0x3c, !PT ;  /* 0x00000020c3147812 */ /* 0x000fca00078e3cff */
[----:B------:R-:W-:Y:S02]  /*dda0*/  IMAD R181, R7, 0x2000, R20 ;  /* 0x0000200007b57824 */ /* 0x000fe400078e0214 */
[----:B------:R-:W3:Y:S04]  /*ddb0*/  LDL R20, [R1+0x14c] ;  /* 0x00014c0001147983 */ /* 0x000ee80000100800 */
[----:B------:R1:W-:Y:S01]  /*ddc0*/  LDGSTS.E [R181+0x100], [R8.64], P3 ;  /* 0x0010000008b57fae */ /* 0x0003e20009921860 */
[----:B----4-:R-:W-:-:S03]  /*ddd0*/  IMAD.X R11, R6, 0x1, R13, P5 ;  /* 0x00000001060b7824 */ /* 0x010fc600028e060d */
[----:B------:R-:W4:Y:S01]  /*dde0*/  LDL R13, [R1+0x150] ;  /* 0x00015000010d7983 */ /* 0x000f220000100800 */
[----:B------:R-:W-:-:S03]  /*ddf0*/  ISETP.GT.AND P5, PT, R3, 0x9, PT ;  /* 0x000000090300780c */ /* 0x000fc60003fa4270 */
[----:B------:R1:W-:Y:S02]  /*de00*/  LDGSTS.E [R181+0x180], [R10.64], P3 ;  /* 0x001800000ab57fae */ /* 0x0003e40009921860 */
[----:B-1----:R-:W-:Y:S02]  /*de10*/  IADD3 R8, P3, R5, R18, RZ ;  /* 0x0000001205087210 */ /* 0x002fe40007f7e0ff */
[----:B------:R-:W4:Y:S01]  /*de20*/  LDL R18, [R1+0x158] ;  /* 0x0001580001127983 */ /* 0x000f220000100800 */
[----:B------:R-:W-:-:S04]  /*de30*/  SEL R9, RZ, 0x4, !P5 ;  /* 0x00000004ff097807 */ /* 0x000fc80006800000 */
[----:B------:R-:W-:Y:S01]  /*de40*/  SEL R11, R9, RZ, !P1 ;  /* 0x000000ff090b7207 */ /* 0x000fe20004800000 */
[----:B------:R-:W-:Y:S02]  /*de50*/  IMAD.X R9, R6, 0x1, R22, P3 ;  /* 0x0000000106097824 */ /* 0x000fe400018e0616 */
[----:B------:R-:W4:Y:S01]  /*de60*/  LDL R22, [R1+0x1cc] ;  /* 0x0001cc0001167983 */ /* 0x000f220000100800 */
[----:B------:R-:W-:-:S03]  /*de70*/  ISETP.NE.U32.AND P3, PT, R11, RZ, PT ;  /* 0x000000ff0b00720c */ /* 0x000fc60003f65070 */
[----:B------:R1:W-:Y:S01]  /*de80*/  LDGSTS.E [R181+0x500], [R8.64], P6 ;  /* 0x0050000008b57fae */ /* 0x0003e2000b121860 */
[----:B--2---:R-:W-:-:S03]  /*de90*/  IADD3 R10, P5, R5, R15, RZ ;  /* 0x0000000f050a7210 */ /* 0x004fc60007fbe0ff */
[----:B------:R-:W2:Y:S02]  /*dea0*/  LDL R15, [R1+0x154] ;  /* 0x00015400010f7983 */ /* 0x000ea40000100800 */
[----:B---3--:R-:W-:Y:S02]  /*deb0*/  IMAD.X R11, R6, 0x1, R14, P5 ;  /* 0x00000001060b7824 */ /* 0x008fe400028e060e */
[----:B------:R-:W3:Y:S01]  /*dec0*/  LDL R14, [R1+0x190] ;  /* 0x00019000010e7983 */ /* 0x000ee20000100800 */
[----:B------:R-:W-:-:S03]  /*ded0*/  ISETP.GT.AND P5, PT, R3, 0xd, PT ;  /* 0x0000000d0300780c */ /* 0x000fc60003fa4270 */
[----:B------:R1:W-:Y:S02]  /*dee0*/  LDGSTS.E [R181+0x580], [R10.64], P6 ;  /* 0x005800000ab57fae */ /* 0x0003e4000b121860 */
[----:B-1----:R-:W-:-:S04]  /*def0*/  SEL R9, RZ, 0x4, !P5 ;  /* 0x00000004ff097807 */ /* 0x002fc80006800000 */
[----:B------:R-:W-:Y:S02]  /*df00*/  SEL R11, R9, RZ, !P1 ;  /* 0x000000ff090b7207 */ /* 0x000fe40004800000 */
[C---:B------:R-:W-:Y:S02]  /*df10*/  IADD3 R8, P5, R5.reuse, R19, RZ ;  /* 0x0000001305087210 */ /* 0x040fe40007fbe0ff */
[----:B------:R-:W3:Y:S01]  /*df20*/  LDL R19, [R1+0x18c] ;  /* 0x00018c0001137983 */ /* 0x000ee20000100800 */
[----:B------:R-:W-:-:S03]  /*df30*/  IADD3 R10, P6, R5, R17, RZ ;  /* 0x00000011050a7210 */ /* 0x000fc60007fde0ff */
[----:B------:R-:W3:Y:S01]  /*df40*/  LDL R17, [R1+0x194] ;  /* 0x0001940001117983 */ /* 0x000ee20000100800 */
[C---:B------:R-:W-:Y:S01]  /*df50*/  IMAD.X R9, R6.reuse, 0x1, R21, P5 ;  /* 0x0000000106097824 */ /* 0x040fe200028e0615 */
[----:B------:R-:W-:Y:S02]  /*df60*/  ISETP.NE.U32.AND P5, PT, R11, RZ, PT ;  /* 0x000000ff0b00720c */ /* 0x000fe40003fa5070 */
[----:B------:R-:W3:Y:S04]  /*df70*/  LDL R21, [R1+0x20c] ;  /* 0x00020c0001157983 */ /* 0x000ee80000100800 */
[----:B------:R1:W-:Y:S01]  /*df80*/  LDGSTS.E [R181+0x900], [R8.64], P3 ;  /* 0x0090000008b57fae */ /* 0x0003e20009921860 */
[----:B------:R-:W-:-:S03]  /*df90*/  IMAD.X R11, R6, 0x1, R16, P6 ;  /* 0x00000001060b7824 */ /* 0x000fc600030e0610 */
[----:B------:R-:W3:Y:S01]  /*dfa0*/  LDL R16, [R1+0x1d0] ;  /* 0x0001d00001107983 */ /* 0x000ee20000100800 */
[----:B------:R-:W-:-:S03]  /*dfb0*/  ISETP.GT.AND P6, PT, R3, 0x11, PT ;  /* 0x000000110300780c */ /* 0x000fc60003fc4270 */
[----:B------:R1:W-:Y:S02]  /*dfc0*/  LDGSTS.E [R181+0x980], [R10.64], P3 ;  /* 0x009800000ab57fae */ /* 0x0003e40009921860 */
[----:B-1----:R-:W-:-:S04]  /*dfd0*/  SEL R9, RZ, 0x4, !P6 ;  /* 0x00000004ff097807 */ /* 0x002fc80007000000 */
[----:B------:R-:W-:Y:S02]  /*dfe0*/  SEL R11, R9, RZ, !P1 ;  /* 0x000000ff090b7207 */ /* 0x000fe40004800000 */
[C---:B----4-:R-:W-:Y:S02]  /*dff0*/  IADD3 R8, P3, R5.reuse, R13, RZ ;  /* 0x0000000d05087210 */ /* 0x050fe40007f7e0ff */
[----:B------:R-:W4:Y:S03]  /*e000*/  LDL R13, [R1+0x1d8] ;  /* 0x0001d800010d7983 */ /* 0x000f260000100800 */
[----:B------:R-:W-:Y:S01]  /*e010*/  IMAD.X R9, R6, 0x1, R20, P3 ;  /* 0x0000000106097824 */ /* 0x000fe200018e0614 */
[----:B------:R-:W-:Y:S01]  /*e020*/  IADD3 R10, P6, R5, R18, RZ ;  /* 0x00000012050a7210 */ /* 0x000fe20007fde0ff */
[----:B------:R-:W4:Y:S04]  /*e030*/  LDL R20, [R1+0x210] ;  /* 0x0002100001147983 */ /* 0x000f280000100800 */
[----:B------:R-:W4:Y:S01]  /*e040*/  LDL R18, [R1+0x1d4] ;  /* 0x0001d40001127983 */ /* 0x000f220000100800 */
[----:B------:R-:W-:-:S03]  /*e050*/  ISETP.NE.U32.AND P3, PT, R11, RZ, PT ;  /* 0x000000ff0b00720c */ /* 0x000fc60003f65070 */
[----:B------:R1:W-:Y:S01]  /*e060*/  LDGSTS.E [R181+0xd00], [R8.64], P5 ;  /* 0x00d0000008b57fae */ /* 0x0003e2000a921860 */
[----:B--2---:R-:W-:-:S03]  /*e070*/  IMAD.X R11, R6, 0x1, R15, P6 ;  /* 0x00000001060b7824 */ /* 0x004fc600030e060f */
[----:B------:R-:W2:Y:S01]  /*e080*/  LDL R15, [R1+0x218] ;  /* 0x00021800010f7983 */ /* 0x000ea20000100800 */
[----:B------:R-:W-:-:S03]  /*e090*/  ISETP.GT.AND P6, PT, R3, 0x15, PT ;  /* 0x000000150300780c */ /* 0x000fc60003fc4270 */
[----:B------:R3:W-:Y:S01]  /*e0a0*/  LDGSTS.E [R181+0xd80], [R10.64], P5 ;  /* 0x00d800000ab57fae */ /* 0x0007e2000a921860 */
[----:B-1----:R-:W-:-:S04]  /*e0b0*/  SEL R9, RZ, 0x4, !P6 ;  /* 0x00000004ff097807 */ /* 0x002fc80007000000 */
[----:B---3--:R-:W-:Y:S02]  /*e0c0*/  SEL R11, R9, RZ, !P1 ;  /* 0x000000ff090b7207 */ /* 0x008fe40004800000 */
[C---:B------:R-:W-:Y:S02]  /*e0d0*/  IADD3 R10, P6, R5.reuse, R23, RZ ;  /* 0x00000017050a7210 */ /* 0x040fe40007fde0ff */
[----:B------:R-:W3:Y:S01]  /*e0e0*/  LDL R23, [R1+0xe0] ;  /* 0x0000e00001177983 */ /* 0x000ee20000100800 */
[----:B------:R-:W-:-:S03]  /*e0f0*/  IADD3 R8, P5, R5, R14, RZ ;  /* 0x0000000e05087210 */ /* 0x000fc60007fbe0ff */
[----:B------:R-:W3:Y:S02]  /*e100*/  LDL R14, [R1+0x214] ;  /* 0x00021400010e7983 */ /* 0x000ee40000100800 */
[C---:B------:R-:W-:Y:S01]  /*e110*/  IMAD.X R9, R6.reuse, 0x1, R19, P5 ;  /* 0x0000000106097824 */ /* 0x040fe200028e0613 */
[----:B------:R-:W-:Y:S01]  /*e120*/  ISETP.NE.U32.AND P5, PT, R11, RZ, PT ;  /* 0x000000ff0b00720c */ /* 0x000fe20003fa5070 */
[----:B------:R-:W3:Y:S04]  /*e130*/  LDL R19, [R1+0x258] ;  /* 0x0002580001137983 */ /* 0x000ee80000100800 */
[----:B------:R1:W-:Y:S01]  /*e140*/  LDGSTS.E [R181+0x1100], [R8.64], P3 ;  /* 0x0110000008b57fae */ /* 0x0003e20009921860 */
[----:B------:R-:W-:-:S03]  /*e150*/  IMAD.X R11, R6, 0x1, R17, P6 ;  /* 0x00000001060b7824 */ /* 0x000fc600030e0611 */
[----:B------:R-:W3:Y:S04]  /*e160*/  LDL R17, [R1+0x250] ;  /* 0x0002500001117983 */ /* 0x000ee80000100800 */
[----:B------:R1:W-:Y:S02]  /*e170*/  LDGSTS.E [R181+0x1180], [R10.64], P3 ;  /* 0x011800000ab57fae */ /* 0x0003e40009921860 */
[----:B-1----:R-:W-:Y:S02]  /*e180*/  IADD3 R8, P3, R5, R16, RZ ;  /* 0x0000001005087210 */ /* 0x002fe40007f7e0ff */
[----:B------:R-:W3:Y:S01]  /*e190*/  LDL R16, [R1+0x24c] ;  /* 0x00024c0001107983 */ /* 0x000ee20000100800 */
[----:B------:R-:W-:-:S04]  /*e1a0*/  ISETP.GT.AND P6, PT, R3, 0x19, PT ;  /* 0x000000190300780c */ /* 0x000fc80003fc4270 */
[----:B------:R-:W-:-:S04]  /*e1b0*/  SEL R9, RZ, 0x4, !P6 ;  /* 0x00000004ff097807 */ /* 0x000fc80007000000 */
[----:B------:R-:W-:Y:S01]  /*e1c0*/  SEL R11, R9, RZ, !P1 ;  /* 0x000000ff090b7207 */ /* 0x000fe20004800000 */
[----:B------:R-:W-:Y:S01]  /*e1d0*/  IMAD.X R9, R6, 0x1, R22, P3 ;  /* 0x0000000106097824 */ /* 0x000fe200018e0616 */
[----:B------:R-:W-:Y:S01]  /*e1e0*/  LOP3.LUT R202, R202, 0x1f, RZ, 0xc0, !PT ;  /* 0x0000001fcaca7812 */ /* 0x000fe200078ec0ff */
[----:B------:R-:W3:Y:S01]  /*e1f0*/  LDL R22, [R1+0x120] ;  /* 0x0001200001167983 */ /* 0x000ee20000100800 */
[----:B------:R-:W-:-:S03]  /*e200*/  ISETP.NE.U32.AND P3, PT, R11, RZ, PT ;  /* 0x000000ff0b00720c */ /* 0x000fc60003f65070 */
[----:B------:R1:W-:Y:S01]  /*e210*/  LDGSTS.E [R181+0x1500], [R8.64], P5 ;  /* 0x0150000008b57fae */ /* 0x0003e2000a921860 */
[----:B----4-:R-:W-:-:S03]  /*e220*/  IADD3 R10, P6, R5, R13, RZ ;  /* 0x0000000d050a7210 */ /* 0x010fc60007fde0ff */
[----:B------:R-:W4:Y:S02]  /*e230*/  LDL R13, [R1+0x254] ;  /* 0x00025400010d7983 */ /* 0x000f240000100800 */
[----:B------:R-:W-:Y:S01]  /*e240*/  IMAD.X R11, R6, 0x1, R18, P6 ;  /* 0x00000001060b7824 */ /* 0x000fe200030e0612 */
[----:B------:R-:W-:Y:S01]  /*e250*/  ISETP.GT.AND P6, PT, R3, 0x1d, PT ;  /* 0x0000001d0300780c */ /* 0x000fe20003fc4270 */
[----:B------:R-:W4:Y:S03]  /*e260*/  LDL R18, [R1+0xa0] ;  /* 0x0000a00001127983 */ /* 0x000f260000100800 */
[----:B-1----:R-:W-:Y:S01]  /*e270*/  SEL R9, RZ, 0x4, !P6 ;  /* 0x00000004ff097807 */ /* 0x002fe20007000000 */
[----:B------:R1:W-:Y:S01]  /*e280*/  LDGSTS.E [R181+0x1580], [R10.64], P5 ;  /* 0x015800000ab57fae */ /* 0x0003e2000a921860 */
[----:B------:R-:W-:-:S03]  /*e290*/  IADD3 R8, P5, R5, R20, RZ ;  /* 0x0000001405087210 */ /* 0x000fc60007fbe0ff */
[----:B------:R-:W4:Y:S01]  /*e2a0*/  LDL R20, [R1+0x9c] ;  /* 0x00009c0001147983 */ /* 0x000f220000100800 */
[----:B-1----:R-:W-:Y:S01]  /*e2b0*/  SEL R11, R9, RZ, !P1 ;  /* 0x000000ff090b7207 */ /* 0x002fe20004800000 */
[----:B------:R-:W-:Y:S02]  /*e2c0*/  IMAD.X R9, R6, 0x1, R21, P5 ;  /* 0x0000000106097824 */ /* 0x000fe400028e0615 */
[----:B------:R-:W-:Y:S01]  /*e2d0*/  IMAD.SHL.U32 R202, R202, 0x4, RZ ;  /* 0x00000004caca7824 */ /* 0x000fe200078e00ff */
[----:B------:R-:W-:Y:S01]  /*e2e0*/  ISETP.NE.U32.AND P5, PT, R11, RZ, PT ;  /* 0x000000ff0b00720c */ /* 0x000fe20003fa5070 */
[----:B------:R-:W4:Y:S04]  /*e2f0*/  LDL R21, [R1+0x11c] ;  /* 0x00011c0001157983 */ /* 0x000f280000100800 */
[----:B------:R1:W-:Y:S01]  /*e300*/  LDGSTS.E [R181+0x1900], [R8.64], P3 ;  /* 0x0190000008b57fae */ /* 0x0003e20009921860 */
[----:B--2---:R-:W-:-:S03]  /*e310*/  IADD3 R10, P6, R5, R15, RZ ;  /* 0x0000000f050a7210 */ /* 0x004fc60007fde0ff */
[----:B------:R-:W2:Y:S02]  /*e320*/  LDL R15, [R1+0xa8] ;  /* 0x0000a800010f7983 */ /* 0x000ea40000100800 */
[----:B---3--:R-:W-:Y:S02]  /*e330*/  IMAD.X R11, R6, 0x1, R14, P6 ;  /* 0x00000001060b7824 */ /* 0x008fe400030e060e */
[----:B------:R-:W3:Y:S01]  /*e340*/  LDL R14, [R1+0xdc] ;  /* 0x0000dc00010e7983 */ /* 0x000ee20000100800 */
[----:B------:R-:W-:-:S03]  /*e350*/  ISETP.GT.AND P6, PT, R3, 0x2, PT ;  /* 0x000000020300780c */ /* 0x000fc60003fc4270 */
[----:B------:R1:W-:Y:S02]  /*e360*/  LDGSTS.E [R181+0x1980], [R10.64], P3 ;  /* 0x019800000ab57fae */ /* 0x0003e40009921860 */
[----:B-1----:R-:W-:Y:S02]  /*e370*/  SEL R8, RZ, 0x4, !P6 ;  /* 0x00000004ff087807 */ /* 0x002fe40007000000 */
[----:B------:R-:W-:Y:S02]  /*e380*/  IADD3 R10, P6, R5, R17, RZ ;  /* 0x00000011050a7210 */ /* 0x000fe40007fde0ff */
[----:B------:R-:W3:Y:S03]  /*e390*/  LDL R17, [R1+0xe8] ;  /* 0x0000e80001117983 */ /* 0x000ee60000100800 */
[----:B------:R-:W-:Y:S02]  /*e3a0*/  IMAD.X R11, R6, 0x1, R16, P6 ;  /* 0x00000001060b7824 */ /* 0x000fe400030e0610 */
[----:B------:R-:W3:Y:S01]  /*e3b0*/  LDL R16, [R1+0xe4] ;  /* 0x0000e40001107983 */ /* 0x000ee20000100800 */
[----:B------:R-:W-:-:S02]  /*e3c0*/  SEL R9, R8, RZ, !P1 ;  /* 0x000000ff08097207 */ /* 0x000fc40004800000 */
[----:B------:R-:W-:Y:S01]  /*e3d0*/  IADD3 R8, P3, R5, R19, RZ ;  /* 0x0000001305087210 */ /* 0x000fe20007f7e0ff */
[----:B------:R1:W-:Y:S01]  /*e3e0*/  LDGSTS.E [R181+0x1d00], [R10.64], P5 ;  /* 0x01d000000ab57fae */ /* 0x0003e2000a921860 */
[----:B------:R-:W-:Y:S02]  /*e3f0*/  ISETP.NE.U32.AND P6, PT, R9, RZ, PT ;  /* 0x000000ff0900720c */ /* 0x000fe40003fc5070 */
[----:B------:R-:W-:-:S05]  /*e400*/  LOP3.LUT R19, R202, 0x40, RZ, 0x3c, !PT ;  /* 0x00000040ca137812 */ /* 0x000fca00078e3cff */
[----:B------:R-:W-:Y:S02]  /*e410*/  IMAD R180, R7, 0x2000, R19 ;  /* 0x0000200007b47824 */ /* 0x000fe400078e0213 */
[----:B------:R-:W3:Y:S01]  /*e420*/  LDL R19, [R1+0x160] ;  /* 0x0001600001137983 */ /* 0x000ee20000100800 */
[----:B----4-:R-:W-:Y:S01]  /*e430*/  IMAD.X R9, R6, 0x1, R13, P3 ;  /* 0x0000000106097824 */ /* 0x010fe200018e060d */
[----:B------:R-:W-:-:S04]  /*e440*/  ISETP.GT.AND P3, PT, R3, 0x6, PT ;  /* 0x000000060300780c */ /* 0x000fc80003f64270 */
[----:B------:R-:W-:Y:S01]  /*e450*/  SEL R13, RZ, 0x4, !P3 ;  /* 0x00000004ff0d7807 */ /* 0x000fe20005800000 */
[----:B------:R2:W-:Y:S01]  /*e460*/  LDGSTS.E [R181+0x1d80], [R8.64], P5 ;  /* 0x01d8000008b57fae */ /* 0x0005e2000a921860 */
[----:B-1----:R-:W-:-:S03]  /*e470*/  IADD3 R10, P3, R5, R18, RZ ;  /* 0x00000012050a7210 */ /* 0x002fc60007f7e0ff */
[----:B------:R-:W4:Y:S02]  /*e480*/  LDL R18, [R1+0x128] ;  /* 0x0001280001127983 */ /* 0x000f240000100800 */
[----:B------:R-:W-:Y:S02]  /*e490*/  IMAD.X R11, R6, 0x1, R20, P3 ;  /* 0x00000001060b7824 */ /* 0x000fe400018e0614 */
[----:B------:R-:W4:Y:S04]  /*e4a0*/  LDL R20, [R1+0x124] ;  /* 0x0001240001147983 */ /* 0x000f280000100800 */
[----:B------:R1:W-:Y:S01]  /*e4b0*/  LDGSTS.E [R180+0x200], [R10.64], P6 ;  /* 0x002000000ab47fae */ /* 0x0003e2000b121860 */
[----:B------:R-:W-:-:S04]  /*e4c0*/  SEL R13, R13, RZ, !P1 ;  /* 0x000000ff0d0d7207 */ /* 0x000fc80004800000 */
[----:B------:R-:W-:Y:S02]  /*e4d0*/  ISETP.NE.U32.AND P3, PT, R13, RZ, PT ;  /* 0x000000ff0d00720c */ /* 0x000fe40003f65070 */
[----:B------:R-:W4:Y:S01]  /*e4e0*/  LDL R13, [R1+0x19c] ;  /* 0x00019c00010d7983 */ /* 0x000f220000100800 */
[----:B--2---:R-:W-:-:S03]  /*e4f0*/  IADD3 R8, P5, R5, R15, RZ ;  /* 0x0000000f05087210 */ /* 0x004fc60007fbe0ff */
[----:B------:R-:W2:Y:S02]  /*e500*/  LDL R15, [R1+0x15c] ;  /* 0x00015c00010f7983 */ /* 0x000ea40000100800 */
[C---:B------:R-:W-:Y:S01]  /*e510*/  IMAD.X R9, R6.reuse, 0x1, R28, P5 ;  /* 0x0000000106097824 */ /* 0x040fe200028e061c */
[----:B-1----:R-:W-:Y:S01]  /*e520*/  IADD3 R10, P5, R5, R23, RZ ;  /* 0x00000017050a7210 */ /* 0x002fe20007fbe0ff */
[----:B------:R-:W2:Y:S04]  /*e530*/  LDL R28, [R1+0x1a8] ;  /* 0x0001a800011c7983 */ /* 0x000ea80000100800 */
[----:B------:R1:W-:Y:S04]  /*e540*/  LDGSTS.E [R180+0x280], [R8.64], P6 ;  /* 0x0028000008b47fae */ /* 0x0003e8000b121860 */
[----:B------:R-:W2:Y:S01]  /*e550*/  LDL R23, [R1+0x1a4] ;  /* 0x0001a40001177983 */ /* 0x000ea20000100800 */
[----:B---3--:R-:W-:-:S03]  /*e560*/  IMAD.X R11, R6, 0x1, R14, P5 ;  /* 0x00000001060b7824 */ /* 0x008fc600028e060e */
[----:B------:R-:W3:Y:S01]  /*e570*/  LDL R14, [R1+0x168] ;  /* 0x00016800010e7983 */ /* 0x000ee20000100800 */
[----:B------:R-:W-:-:S03]  /*e580*/  ISETP.GT.AND P5, PT, R3, 0xa, PT ;  /* 0x0000000a0300780c */ /* 0x000fc60003fa4270 */
[----:B------:R1:W-:Y:S02]  /*e590*/  LDGSTS.E [R180+0x600], [R10.64], P3 ;  /* 0x006000000ab47fae */ /* 0x0003e40009921860 */
[----:B-1----:R-:W-:-:S04]  /*e5a0*/  SEL R9, RZ, 0x4, !P5 ;  /* 0x00000004ff097807 */ /* 0x002fc80006800000 */
[----:B------:R-:W-:Y:S02]  /*e5b0*/  SEL R10, R9, RZ, !P1 ;  /* 0x000000ff090a7207 */ /* 0x000fe40004800000 */
[----:B------:R-:W-:Y:S02]  /*e5c0*/  IADD3 R8, P5, R5, R17, RZ ;  /* 0x0000001105087210 */ /* 0x000fe40007fbe0ff */
[----:B------:R-:W3:Y:S03]  /*e5d0*/  LDL R17, [R1+0x164] ;  /* 0x0001640001117983 */ /* 0x000ee60000100800 */
[----:B------:R-:W-:Y:S02]  /*e5e0*/  IMAD.X R9, R6, 0x1, R16, P5 ;  /* 0x0000000106097824 */ /* 0x000fe400028e0610 */
[----:B------:R-:W3:Y:S01]  /*e5f0*/  LDL R16, [R1+0x1a0] ;  /* 0x0001a00001107983 */ /* 0x000ee20000100800 */
[----:B------:R-:W-:-:S02]  /*e600*/  ISETP.GT.AND P6, PT, R3, 0xe, PT ;  /* 0x0000000e0300780c */ /* 0x000fc40003fc4270 */
[----:B------:R-:W-:Y:S01]  /*e610*/  ISETP.NE.U32.AND P5, PT, R10, RZ, PT ;  /* 0x000000ff0a00720c */ /* 0x000fe20003fa5070 */
[----:B------:R1:W-:Y:S01]  /*e620*/  LDGSTS.E [R180+0x680], [R8.64], P3 ;  /* 0x0068000008b47fae */ /* 0x0003e20009921860 */
[----:B------:R-:W-:Y:S02]  /*e630*/  SEL R11, RZ, 0x4, !P6 ;  /* 0x00000004ff0b7807 */ /* 0x000fe40007000000 */
[----:B------:R-:W-:Y:S02]  /*e640*/  IADD3 R10, P3, R5, R22, RZ ;  /* 0x00000016050a7210 */ /* 0x000fe40007f7e0ff */
[----:B------:R-:W3:Y:S01]  /*e650*/  LDL R22, [R1+0x1e0] ;  /* 0x0001e00001167983 */ /* 0x000ee20000100800 */
[----:B-1----:R-:W-:Y:S02]  /*e660*/  SEL R8, R11, RZ, !P1 ;  /* 0x000000ff0b087207 */ /* 0x002fe40004800000 */
[----:B------:R-:W-:Y:S02]  /*e670*/  IMAD.X R11, R6, 0x1, R21, P3 ;  /* 0x00000001060b7824 */ /* 0x000fe400018e0615 */
[----:B------:R-:W3:Y:S01]  /*e680*/  LDL R21, [R1+0x220] ;  /* 0x0002200001157983 */ /* 0x000ee20000100800 */
[----:B------:R-:W-:-:S03]  /*e690*/  ISETP.NE.U32.AND P3, PT, R8, RZ, PT ;  /* 0x000000ff0800720c */ /* 0x000fc60003f65070 */
[----:B------:R1:W-:Y:S01]  /*e6a0*/  LDGSTS.E [R180+0xa00], [R10.64], P5 ;  /* 0x00a000000ab47fae */ /* 0x0003e2000a921860 */
[----:B----4-:R-:W-:-:S03]  /*e6b0*/  IADD3 R8, P6, R5, R18, RZ ;  /* 0x0000001205087210 */ /* 0x010fc60007fde0ff */
[----:B------:R-:W4:Y:S02]  /*e6c0*/  LDL R18, [R1+0x1dc] ;  /* 0x0001dc0001127983 */ /* 0x000f240000100800 */
[----:B------:R-:W-:Y:S01]  /*e6d0*/  IMAD.X R9, R6, 0x1, R20, P6 ;  /* 0x0000000106097824 */ /* 0x000fe200030e0614 */
[----:B-1----:R-:W-:Y:S01]  /*e6e0*/  IADD3 R10, P6, R5, R19, RZ ;  /* 0x00000013050a7210 */ /* 0x002fe20007fde0ff */
[----:B------:R-:W4:Y:S04]  /*e6f0*/  LDL R20, [R1+0x228] ;  /* 0x0002280001147983 */ /* 0x000f280000100800 */
[----:B------:R1:W-:Y:S01]  /*e700*/  LDGSTS.E [R180+0xa80], [R8.64], P5 ;  /* 0x00a8000008b47fae */ /* 0x0003e2000a921860 */
[----:B------:R-:W-:-:S03]  /*e710*/  ISETP.GT.AND P5, PT, R3, 0x12, PT ;  /* 0x000000120300780c */ /* 0x000fc60003fa4270 */
[----:B------:R-:W4:Y:S01]  /*e720*/  LDL R19, [R1+0x224] ;  /* 0x0002240001137983 */ /* 0x000f220000100800 */
[----:B-1----:R-:W-:Y:S01]  /*e730*/  SEL R9, RZ, 0x4, !P5 ;  /* 0x00000004ff097807 */ /* 0x002fe20006800000 */
[----:B--2---:R-:W-:Y:S02]  /*e740*/  IMAD.X R11, R6, 0x1, R15, P6 ;  /* 0x00000001060b7824 */ /* 0x004fe400030e060f */
[----:B------:R-:W2:Y:S04]  /*e750*/  LDL R15, [R1+0x1e8] ;  /* 0x0001e800010f7983 */ /* 0x000ea80000100800 */
[----:B------:R1:W-:Y:S01]  /*e760*/  LDGSTS.E [R180+0xe00], [R10.64], P3 ;  /* 0x00e000000ab47fae */ /* 0x0003e20009921860 */
[----:B---3--:R-:W-:-:S03]  /*e770*/  IADD3 R8, P5, R5, R14, RZ ;  /* 0x0000000e05087210 */ /* 0x008fc60007fbe0ff */
[----:B------:R-:W3:Y:S01]  /*e780*/  LDL R14, [R1+0x1e4] ;  /* 0x0001e400010e7983 */ /* 0x000ee20000100800 */
[----:B-1----:R-:W-:Y:S01]  /*e790*/  SEL R10, R9, RZ, !P1 ;  /* 0x000000ff090a7207 */ /* 0x002fe20004800000 */
[----:B------:R-:W-:Y:S02]  /*e7a0*/  IMAD.X R9, R6, 0x1, R17, P5 ;  /* 0x0000000106097824 */ /* 0x000fe400028e0611 */
[----:B------:R-:W3:Y:S01]  /*e7b0*/  LDL R17, [R1+0x21c] ;  /* 0x00021c0001117983 */ /* 0x000ee20000100800 */
[----:B------:R-:W-:-:S03]  /*e7c0*/  ISETP.NE.U32.AND P5, PT, R10, RZ, PT ;  /* 0x000000ff0a00720c */ /* 0x000fc60003fa5070 */
[----:B------:R1:W-:Y:S01]  /*e7d0*/  LDGSTS.E [R180+0xe80], [R8.64], P3 ;  /* 0x00e8000008b47fae */ /* 0x0003e20009921860 */
[----:B------:R-:W-:-:S03]  /*e7e0*/  IADD3 R10, P3, R5, R16, RZ ;  /* 0x00000010050a7210 */ /* 0x000fc60007f7e0ff */
[----:B------:R-:W3:Y:S01]  /*e7f0*/  LDL R16, [R1+0x260] ;  /* 0x0002600001107983 */ /* 0x000ee20000100800 */
[----:B------:R-:W-:-:S04]  /*e800*/  ISETP.GT.AND P6, PT, R3, 0x16, PT ;  /* 0x000000160300780c */ /* 0x000fc80003fc4270 */
[----:B------:R-:W-:-:S04]  /*e810*/  SEL R11, RZ, 0x4, !P6 ;  /* 0x00000004ff0b7807 */ /* 0x000fc80007000000 */
[----:B-1----:R-:W-:Y:S01]  /*e820*/  SEL R8, R11, RZ, !P1 ;  /* 0x000000ff0b087207 */ /* 0x002fe20004800000 */
[----:B------:R-:W-:Y:S02]  /*e830*/  IMAD.X R11, R6, 0x1, R13, P3 ;  /* 0x00000001060b7824 */ /* 0x000fe400018e060d */
[----:B------:R-:W3:Y:S01]  /*e840*/  LDL R13, [R1+0x25c] ;  /* 0x00025c00010d7983 */ /* 0x000ee20000100800 */
[----:B------:R-:W-:Y:S02]  /*e850*/  ISETP.NE.U32.AND P3, PT, R8, RZ, PT ;  /* 0x000000ff0800720c */ /* 0x000fe40003f65070 */
[----:B------:R-:W-:Y:S01]  /*e860*/  IADD3 R8, P6, R5, R28, RZ ;  /* 0x0000001c05087210 */ /* 0x000fe20007fde0ff */
[----:B------:R1:W-:Y:S04]  /*e870*/  LDGSTS.E [R180+0x1200], [R10.64], P5 ;  /* 0x012000000ab47fae */ /* 0x0003e8000a921860 */
[----:B------:R-:W-:-:S02]  /*e880*/  IMAD.X R9, R6, 0x1, R23, P6 ;  /* 0x0000000106097824 */ /* 0x000fc400030e0617 */
[----:B------:R-:W-:Y:S01]  /*e890*/  IMAD.SHL.U32 R203, R203, 0x4, RZ ;  /* 0x00000004cbcb7824 */ /* 0x000fe200078e00ff */
[----:B------:R-:W3:Y:S04]  /*e8a0*/  LDL R23, [R1+0x1f8] ;  /* 0x0001f80001177983 */ /* 0x000ee80000100800 */
[----:B------:R1:W-:Y:S02]  /*e8b0*/  LDGSTS.E [R180+0x1280], [R8.64], P5 ;  /* 0x0128000008b47fae */ /* 0x0003e4000a921860 */
[----:B-1----:R-:W-:Y:S02]  /*e8c0*/  IADD3 R10, P6, R5, R22, RZ ;  /* 0x00000016050a7210 */ /* 0x002fe40007fde0ff */
[----:B------:R-:W-:Y:S01]  /*e8d0*/  ISETP.GT.AND P5, PT, R3, 0x1a, PT ;  /* 0x0000001a0300780c */ /* 0x000fe20003fa4270 */
[----:B------:R-:W3:Y:S03]  /*e8e0*/  LDL R22, [R1+0x12c] ;  /* 0x00012c0001167983 */ /* 0x000ee60000100800 */
[----:B------:R-:W-:Y:S01]  /*e8f0*/  SEL R9, RZ, 0x4, !P5 ;  /* 0x00000004ff097807 */ /* 0x000fe20006800000 */
[----:B----4-:R-:W-:-:S02]  /*e900*/  IMAD.X R11, R6, 0x1, R18, P6 ;  /* 0x00000001060b7824 */ /* 0x010fc400030e0612 */
[----:B------:R-:W4:Y:S04]  /*e910*/  LDL R18, [R1+0x268] ;  /* 0x0002680001127983 */ /* 0x000f280000100800 */
[----:B------:R1:W-:Y:S01]  /*e920*/  LDGSTS.E [R180+0x1600], [R10.64], P3 ;  /* 0x016000000ab47fae */ /* 0x0003e20009921860 */
[----:B------:R-:W-:Y:S02]  /*e930*/  ISETP.GT.AND P6, PT, R3, 0x1e, PT ;  /* 0x0000001e0300780c */ /* 0x000fe40003fc4270 */
[----:B-1----:R-:W-:Y:S02]  /*e940*/  SEL R10, R9, RZ, !P1 ;  /* 0x000000ff090a7207 */ /* 0x002fe40004800000 */
[----:B------:R-:W-:Y:S02]  /*e950*/  SEL R11, RZ, 0x4, !P6 ;  /* 0x00000004ff0b7807 */ /* 0x000fe40007000000 */
[----:B--2---:R-:W-:-:S02]  /*e960*/  IADD3 R8, P5, R5, R15, RZ ;  /* 0x0000000f05087210 */ /* 0x004fc40007fbe0ff */
[----:B------:R-:W2:Y:S03]  /*e970*/  LDL R15, [R1+0x264] ;  /* 0x00026400010f7983 */ /* 0x000ea60000100800 */
[----:B---3--:R-:W-:Y:S01]  /*e980*/  IMAD.X R9, R6, 0x1, R14, P5 ;  /* 0x0000000106097824 */ /* 0x008fe200028e060e */
[----:B------:R-:W-:Y:S01]  /*e990*/  ISETP.NE.U32.AND P5, PT, R10, RZ, PT ;  /* 0x000000ff0a00720c */ /* 0x000fe20003fa5070 */
[----:B------:R-:W3:Y:S04]  /*e9a0*/  LDL R14, [R1+0xb0] ;  /* 0x0000b000010e7983 */ /* 0x000ee80000100800 */
[----:B------:R1:W-:Y:S01]  /*e9b0*/  LDGSTS.E [R180+0x1680], [R8.64], P3 ;  /* 0x0168000008b47fae */ /* 0x0003e20009921860 */
[----:B------:R-:W-:-:S03]  /*e9c0*/  IADD3 R10, P3, R5, R21, RZ ;  /* 0x00000015050a7210 */ /* 0x000fc60007f7e0ff */
[----:B------:R-:W3:Y:S01]  /*e9d0*/  LDL R21, [R1+0xac] ;  /* 0x0000ac0001157983 */ /* 0x000ee20000100800 */
[----:B-1----:R-:W-:-:S04]  /*e9e0*/  SEL R8, R11, RZ, !P1 ;  /* 0x000000ff0b087207 */ /* 0x002fc80004800000 */
[----:B------:R-:W-:Y:S01]  /*e9f0*/  ISETP.NE.U32.AND P6, PT, R8, RZ, PT ;  /* 0x000000ff0800720c */ /* 0x000fe20003fc5070 */
[----:B------:R-:W-:Y:S02]  /*ea00*/  IMAD.X R11, R6, 0x1, R17, P3 ;  /* 0x00000001060b7824 */ /* 0x000fe400018e0611 */
[----:B------:R-:W3:Y:S01]  /*ea10*/  LDL R17, [R1+0xb8] ;  /* 0x0000b80001117983 */ /* 0x000ee20000100800 */
[----:B------:R-:W-:-:S03]  /*ea20*/  IADD3 R8, P3, R5, R20, RZ ;  /* 0x0000001405087210 */ /* 0x000fc60007f7e0ff */
[----:B------:R-:W3:Y:S02]  /*ea30*/  LDL R20, [R1+0xb4] ;  /* 0x0000b40001147983 */ /* 0x000ee40000100800 */
[----:B------:R-:W-:Y:S02]  /*ea40*/  IMAD.X R9, R6, 0x1, R19, P3 ;  /* 0x0000000106097824 */ /* 0x000fe400018e0613 */
[----:B------:R1:W-:Y:S04]  /*ea50*/  LDGSTS.E [R180+0x1a00], [R10.64], P5 ;  /* 0x01a000000ab47fae */ /* 0x0003e8000a921860 */
[----:B------:R1:W-:Y:S04]  /*ea60*/  LDGSTS.E [R180+0x1a80], [R8.64], P5 ;  /* 0x01a8000008b47fae */ /* 0x0003e8000a921860 */
[----:B------:R-:W3:Y:S01]  /*ea70*/  LDL R19, [R1+0xec] ;  /* 0x0000ec0001137983 */ /* 0x000ee20000100800 */
[----:B-1----:R-:W-:-:S03]  /*ea80*/  IADD3 R10, P3, R5, R16, RZ ;  /* 0x00000010050a7210 */ /* 0x002fc60007f7e0ff */
[----:B------:R-:W3:Y:S02]  /*ea90*/  LDL R16, [R1+0xf0] ;  /* 0x0000f00001107983 */ /* 0x000ee40000100800 */
[----:B------:R-:W-:Y:S01]  /*eaa0*/  IMAD.X R11, R6, 0x1, R13, P3 ;  /* 0x00000001060b7824 */ /* 0x000fe200018e060d */
[C---:B------:R-:W-:Y:S01]  /*eab0*/  ISETP.GT.AND P3, PT, R3.reuse, 0x3, PT ;  /* 0x000000030300780c */ /* 0x040fe20003f64270 */
[----:B------:R-:W3:Y:S03]  /*eac0*/  LDL R13, [R1+0xf8] ;  /* 0x0000f800010d7983 */ /* 0x000ee60000100800 */
[----:B------:R-:W-:Y:S01]  /*ead0*/  SEL R8, RZ, 0x4, !P3 ;  /* 0x00000004ff087807 */ /* 0x000fe20005800000 */
[----:B------:R4:W-:Y:S01]  /*eae0*/  LDGSTS.E [R180+0x1e00], [R10.64], P6 ;  /* 0x01e000000ab47fae */ /* 0x0009e2000b121860 */
[----:B------:R-:W-:Y:S02]  /*eaf0*/  ISETP.GT.AND P3, PT, R3, 0x7, PT ;  /* 0x000000070300780c */ /* 0x000fe40003f64270 */
[----:B------:R-:W-:-:S02]  /*eb00*/  SEL R8, R8, RZ, !P1 ;  /* 0x000000ff08087207 */ /* 0x000fc40004800000 */
[----:B------:R-:W-:Y:S02]  /*eb10*/  SEL R9, RZ, 0x4, !P3 ;  /* 0x00000004ff097807 */ /* 0x000fe40005800000 */
[----:B------:R-:W-:Y:S02]  /*eb20*/  ISETP.NE.U32.AND P3, PT, R8, RZ, PT ;  /* 0x000000ff0800720c */ /* 0x000fe40003f65070 */
[----:B------:R-:W-:Y:S02]  /*eb30*/  SEL R9, R9, RZ, !P1 ;  /* 0x000000ff09097207 */ /* 0x000fe40004800000 */
[----:B----4-:R-:W-:Y:S02]  /*eb40*/  IADD3 R10, P5, R5, R18, RZ ;  /* 0x00000012050a7210 */ /* 0x010fe40007fbe0ff */
[----:B------:R-:W4:Y:S03]  /*eb50*/  LDL R18, [R1+0xf4] ;  /* 0x0000f40001127983 */ /* 0x000f260000100800 */
[----:B--2---:R-:W-:-:S02]  /*eb60*/  IMAD.X R11, R6, 0x1, R15, P5 ;  /* 0x00000001060b7824 */ /* 0x004fc400028e060f */
[----:B------:R-:W2:Y:S04]  /*eb70*/  LDL R15, [R1+0x130] ;  /* 0x00013000010f7983 */ /* 0x000ea80000100800 */
[----:B------:R1:W-:Y:S01]  /*eb80*/  LDGSTS.E [R180+0x1e80], [R10.64], P6 ;  /* 0x01e800000ab47fae */ /* 0x0003e2000b121860 */
[----:B------:R-:W-:Y:S02]  /*eb90*/  ISETP.NE.U32.AND P6, PT, R9, RZ, PT ;  /* 0x000000ff0900720c */ /* 0x000fe40003fc5070 */
[----:B---3--:R-:W-:Y:S02]  /*eba0*/  IADD3 R8, P5, R5, R14, RZ ;  /* 0x0000000e05087210 */ /* 0x008fe40007fbe0ff */
[----:B------:R-:W3:Y:S03]  /*ebb0*/  LDL R14, [R1+0x138] ;  /* 0x00013800010e7983 */ /* 0x000ee60000100800 */
[----:B------:R-:W-:Y:S01]  /*ebc0*/  IMAD.X R9, R6, 0x1, R21, P5 ;  /* 0x0000000106097824 */ /* 0x000fe200028e0615 */
[----:B------:R-:W-:-:S05]  /*ebd0*/  LOP3.LUT R21, R203, 0x60, RZ, 0x3c, !PT ;  /* 0x00000060cb157812 */ /* 0x000fca00078e3cff */
[----:B------:R-:W-:Y:S02]  /*ebe0*/  IMAD R182, R7, 0x2000, R21 ;  /* 0x0000200007b67824 */ /* 0x000fe400078e0215 */
[----:B------:R-:W3:Y:S04]  /*ebf0*/  LDL R21, [R1+0x170] ;  /* 0x0001700001157983 */ /* 0x000ee80000100800 */
[----:B------:R1:W-:Y:S02]  /*ec00*/  LDGSTS.E [R182+0x300], [R8.64], P3 ;  /* 0x0030000008b67fae */ /* 0x0003e40009921860 */
[----:B-1----:R-:W-:Y:S02]  /*ec10*/  IADD3 R10, P5, R5, R17, RZ ;  /* 0x00000011050a7210 */ /* 0x002fe40007fbe0ff */
[----:B------:R-:W3:Y:S03]  /*ec20*/  LDL R17, [R1+0x134] ;  /* 0x0001340001117983 */ /* 0x000ee60000100800 */
[----:B------:R-:W-:-:S02]  /*ec30*/  IMAD.X R11, R6, 0x1, R20, P5 ;  /* 0x00000001060b7824 */ /* 0x000fc400028e0614 */
[----:B------:R-:W3:Y:S04]  /*ec40*/  LDL R20, [R1+0x178] ;  /* 0x0001780001147983 */ /* 0x000ee80000100800 */
[----:B------:R1:W-:Y:S01]  /*ec50*/  LDGSTS.E [R182+0x380], [R10.64], P3 ;  /* 0x003800000ab67fae */ /* 0x0003e20009921860 */
[----:B------:R-:W-:-:S03]  /*ec60*/  IADD3 R8, P3, R5, R16, RZ ;  /* 0x0000001005087210 */ /* 0x000fc60007f7e0ff */
[----:B------:R-:W3:Y:S01]  /*ec70*/  LDL R16, [R1+0x16c] ;  /* 0x00016c0001107983 */ /* 0x000ee20000100800 */
[----:B------:R-:W-:-:S04]  /*ec80*/  ISETP.GT.AND P5, PT, R3, 0xb, PT ;  /* 0x0000000b0300780c */ /* 0x000fc80003fa4270 */
[----:B------:R-:W-:Y:S02]  /*ec90*/  SEL R9, RZ, 0x4, !P5 ;  /* 0x00000004ff097807 */ /* 0x000fe40006800000 */
[----:B-1----:R-:W-:Y:S02]  /*eca0*/  IADD3 R10, P5, R5, R13, RZ ;  /* 0x0000000d050a7210 */ /* 0x002fe40007fbe0ff */
[----:B------:R-:W-:Y:S01]  /*ecb0*/  SEL R11, R9, RZ, !P1 ;  /* 0x000000ff090b7207 */ /* 0x000fe20004800000 */
[----:B------:R-:W3:Y:S01]  /*ecc0*/  LDL R13, [R1+0x174] ;  /* 0x00017400010d7983 */ /* 0x000ee20000100800 */
[C---:B------:R-:W-:Y:S02]  /*ecd0*/  IMAD.X R9, R6.reuse, 0x1, R19, P3 ;  /* 0x0000000106097824 */ /* 0x040fe400018e0613 */
[----:B------:R-:W-:Y:S01]  /*ece0*/  ISETP.NE.U32.AND P3, PT, R11, RZ, PT ;  /* 0x000000ff0b00720c */ /* 0x000fe20003f65070 */
[----:B------:R-:W3:Y:S04]  /*ecf0*/  LDL R19, [R1+0x1b0] ;  /* 0x0001b00001137983 */ /* 0x000ee80000100800 */
[----:B------:R1:W-:Y:S01]  /*ed00*/  LDGSTS.E [R182+0x700], [R8.64], P6 ;  /* 0x0070000008b67fae */ /* 0x0003e2000b121860 */
[----:B----4-:R-:W-:Y:S01]  /*ed10*/  IMAD.X R11, R6, 0x1, R18, P5 ;  /* 0x00000001060b7824 */ /* 0x010fe200028e0612 */
[----:B------:R-:W-:-:S02]  /*ed20*/  ISETP.GT.AND P5, PT, R3, 0xf, PT ;  /* 0x0000000f0300780c */ /* 0x000fc40003fa4270 */
[----:B------:R-:W4:Y:S02]  /*ed30*/  LDL R18, [R1+0x1b8] ;  /* 0x0001b80001127983 */ /* 0x000f240000100800 */
[----:B-1----:R-:W-:Y:S02]  /*ed40*/  SEL R9, RZ, 0x4, !P5 ;  /* 0x00000004ff097807 */ /* 0x002fe40006800000 */
[----:B------:R1:W-:Y:S02]  /*ed50*/  LDGSTS.E [R182+0x780], [R10.64], P6 ;  /* 0x007800000ab67fae */ /* 0x0003e4000b121860 */
[----:B-1----:R-:W-:Y:S02]  /*ed60*/  SEL R11, R9, RZ, !P1 ;  /* 0x000000ff090b7207 */ /* 0x002fe40004800000 */
[----:B--2---:R-:W-:Y:S02]  /*ed70*/  IADD3 R8, P5, R5, R15, RZ ;  /* 0x0000000f05087210 */ /* 0x004fe40007fbe0ff */
[----:B------:R-:W2:Y:S03]  /*ed80*/  LDL R15, [R1+0x1ac] ;  /* 0x0001ac00010f7983 */ /* 0x000ea60000100800 */
[----:B------:R-:W-:Y:S01]  /*ed90*/  IMAD.X R9, R6, 0x1, R22, P5 ;  /* 0x0000000106097824 */ /* 0x000fe200028e0616 */
[----:B------:R-:W-:Y:S01]  /*eda0*/  ISETP.NE.U32.AND P5, PT, R11, RZ, PT ;  /* 0x000000ff0b00720c */ /* 0x000fe20003fa5070 */
[----:B------:R-:W2:Y:S04]  /*edb0*/  LDL R22, [R1+0x1ec] ;  /* 0x0001ec0001167983 */ /* 0x000ea80000100800 */
[----:B------:R1:W-:Y:S01]  /*edc0*/  LDGSTS.E [R182+0xb00], [R8.64], P3 ;  /* 0x00b0000008b67fae */ /* 0x0003e20009921860 */
[----:B---3--:R-:W-:-:S03]  /*edd0*/  IADD3 R10, P6, R5, R14, RZ ;  /* 0x0000000e050a7210 */ /* 0x008fc60007fde0ff */
[----:B------:R-:W3:Y:S02]  /*ede0*/  LDL R14, [R1+0x1b4] ;  /* 0x0001b400010e7983 */ /* 0x000ee40000100800 */
[----:B------:R-:W-:Y:S02]  /*edf0*/  IMAD.X R11, R6, 0x1, R17, P6 ;  /* 0x00000001060b7824 */ /* 0x000fe400030e0611 */
[----:B------:R-:W3:Y:S01]  /*ee00*/  LDL R17, [R1+0x1f0] ;  /* 0x0001f00001117983 */ /* 0x000ee20000100800 */
[----:B------:R-:W-:-:S03]  /*ee10*/  ISETP.GT.AND P6, PT, R3, 0x13, PT ;  /* 0x000000130300780c */ /* 0x000fc60003fc4270 */
[----:B------:R1:W-:Y:S02]  /*ee20*/  LDGSTS.E [R182+0xb80], [R10.64], P3 ;  /* 0x00b800000ab67fae */ /* 0x0003e40009921860 */
[----:B-1----:R-:W-:Y:S02]  /*ee30*/  IADD3 R8, P3, R5, R21, RZ ;  /* 0x0000001505087210 */ /* 0x002fe40007f7e0ff */
[----:B------:R-:W-:Y:S01]  /*ee40*/  SEL R9, RZ, 0x4, !P6 ;  /* 0x00000004ff097807 */ /* 0x000fe20007000000 */
[----:B------:R-:W3:Y:S03]  /*ee50*/  LDL R21, [R1+0x1f4] ;  /* 0x0001f40001157983 */ /* 0x000ee60000100800 */
[----:B------:R-:W-:Y:S01]  /*ee60*/  SEL R11, R9, RZ, !P1 ;  /* 0x000000ff090b7207 */ /* 0x000fe20004800000 */
[----:B------:R-:W-:Y:S02]  /*ee70*/  IMAD.X R9, R6, 0x1, R16, P3 ;  /* 0x0000000106097824 */ /* 0x000fe400018e0610 */
[----:B------:R-:W3:Y:S01]  /*ee80*/  LDL R16, [R1+0x230] ;  /* 0x0002300001107983 */ /* 0x000ee20000100800 */
[----:B------:R-:W-:-:S02]  /*ee90*/  IADD3 R10, P6, R5, R20, RZ ;  /* 0x00000014050a7210 */ /* 0x000fc40007fde0ff */
[----:B------:R-:W-:Y:S01]  /*eea0*/  ISETP.NE.U32.AND P3, PT, R11, RZ, PT ;  /* 0x000000ff0b00720c */ /* 0x000fe20003f65070 */
[----:B------:R1:W-:Y:S02]  /*eeb0*/  LDGSTS.E [R182+0xf00], [R8.64], P5 ;  /* 0x00f0000008b67fae */ /* 0x0003e4000a921860 */
[----:B------:R-:W-:Y:S01]  /*eec0*/  IMAD.X R11, R6, 0x1, R13, P6 ;  /* 0x00000001060b7824 */ /* 0x000fe200030e060d */
[----:B------:R-:W-:Y:S01]  /*eed0*/  ISETP.GT.AND P6, PT, R3, 0x17, PT ;  /* 0x000000170300780c */ /* 0x000fe20003fc4270 */
[----:B------:R-:W3:Y:S04]  /*eee0*/  LDL R13, [R1+0x238] ;  /* 0x00023800010d7983 */ /* 0x000ee80000100800 */
[----:B------:R1:W-:Y:S02]  /*eef0*/  LDGSTS.E [R182+0xf80], [R10.64], P5 ;  /* 0x00f800000ab67fae */ /* 0x0003e4000a921860 */
[----:B-1----:R-:W-:-:S02]  /*ef00*/  SEL R9, RZ, 0x4, !P6 ;  /* 0x00000004ff097807 */ /* 0x002fc40007000000 */
[----:B------:R-:W-:Y:S01]  /*ef10*/  IADD3 R8, P5, R5, R19, RZ ;  /* 0x0000001305087210 */ /* 0x000fe20007fbe0ff */
[----:B------:R-:W3:Y:S04]  /*ef20*/  LDL R20, [R1+0x22c] ;  /* 0x00022c0001147983 */ /* 0x000ee80000100800 */
[----:B------:R-:W3:Y:S01]  /*ef30*/  LDL R19, [R1+0x234] ;  /* 0x0002340001137983 */ /* 0x000ee20000100800 */
[----:B------:R-:W-:-:S03]  /*ef40*/  SEL R11, R9, RZ, !P1 ;  /* 0x000000ff090b7207 */ /* 0x000fc60004800000 */
[----:B------:R-:W1:Y:S01]  /*ef50*/  S2R R203, SR_TID.X ;  /* 0x0000000000cb7919 */ /* 0x000e620000002100 */
[----:B----4-:R-:W-:-:S03]  /*ef60*/  IADD3 R10, P6, R5, R18, RZ ;  /* 0x00000012050a7210 */ /* 0x010fc60007fde0ff */
[----:B------:R-:W4:Y:S01]  /*ef70*/  LDL R18, [R1+0x270] ;  /* 0x0002700001127983 */ /* 0x000f220000100800 */
[C---:B--2---:R-:W-:Y:S01]  /*ef80*/  IMAD.X R9, R6.reuse, 0x1, R15, P5 ;  /* 0x0000000106097824 */ /* 0x044fe200028e060f */
[----:B------:R-:W-:Y:S02]  /*ef90*/  ISETP.NE.U32.AND P5, PT, R11, RZ, PT ;  /* 0x000000ff0b00720c */ /* 0x000fe40003fa5070 */
[----:B------:R-:W2:Y:S04]  /*efa0*/  LDL R15, [R1+0x278] ;  /* 0x00027800010f7983 */ /* 0x000ea80000100800 */
[----:B------:R1:W-:Y:S01]  /*efb0*/  LDGSTS.E [R182+0x1300], [R8.64], P3 ;  /* 0x0130000008b67fae */ /* 0x0003e20009921860 */
[----:B---3--:R-:W-:Y:S01]  /*efc0*/  IMAD.X R11, R6, 0x1, R14, P6 ;  /* 0x00000001060b7824 */ /* 0x008fe200030e060e */
[----:B------:R-:W-:-:S02]  /*efd0*/  ISETP.GT.AND P6, PT, R3, 0x1b, PT ;  /* 0x0000001b0300780c */ /* 0x000fc40003fc4270 */
[----:B------:R-:W3:Y:S02]  /*efe0*/  LDL R14, [R1+0x26c] ;  /* 0x00026c00010e7983 */ /* 0x000ee40000100800 */
[----:B-1----:R-:W-:Y:S02]  /*eff0*/  SEL R9, RZ, 0x4, !P6 ;  /* 0x00000004ff097807 */ /* 0x002fe40007000000 */
[----:B------:R1:W-:Y:S02]  /*f000*/  LDGSTS.E [R182+0x1380], [R10.64], P3 ;  /* 0x013800000ab67fae */ /* 0x0003e40009921860 */
[----:B-1----:R-:W-:Y:S02]  /*f010*/  SEL R11, R9, RZ, !P1 ;  /* 0x000000ff090b7207 */ /* 0x002fe40004800000 */
[C---:B------:R-:W-:Y:S02]  /*f020*/  IADD3 R10, P3, R5.reuse, R23, RZ ;  /* 0x00000017050a7210 */ /* 0x040fe40007f7e0ff */
[----:B------:R-:W-:-:S02]  /*f030*/  IADD3 R8, P6, R5, R17, RZ ;  /* 0x0000001105087210 */ /* 0x000fc40007fde0ff */
[----:B------:R-:W3:Y:S04]  /*f040*/  LDL R17, [R1+0x274] ;  /* 0x0002740001117983 */ /* 0x000ee80000100800 */
[----:B------:R-:W3:Y:S01]  /*f050*/  LDL.LU R190, [R1+0x64] ;  /* 0x0000640001be7983 */ /* 0x000ee20000300800 */
[C---:B------:R-:W-:Y:S01]  /*f060*/  IMAD.X R9, R6.reuse, 0x1, R22, P6 ;  /* 0x0000000106097824 */ /* 0x040fe200030e0616 */
[----:B------:R-:W-:Y:S01]  /*f070*/  ISETP.NE.U32.AND P6, PT, R11, RZ, PT ;  /* 0x000000ff0b00720c */ /* 0x000fe20003fc5070 */
[----:B------:R-:W-:Y:S01]  /*f080*/  IMAD.X R11, R6, 0x1, R21, P3 ;  /* 0x00000001060b7824 */ /* 0x000fe200018e0615 */
[----:B------:R-:W3:Y:S04]  /*f090*/  LDL.LU R188, [R1+0x60] ;  /* 0x0000600001bc7983 */ /* 0x000ee80000300800 */
[----:B------:R1:W-:Y:S04]  /*f0a0*/  LDGSTS.E [R182+0x1700], [R8.64], P5 ;  /* 0x0170000008b67fae */ /* 0x0003e8000a921860 */
[----:B------:R1:W-:Y:S02]  /*f0b0*/  LDGSTS.E [R182+0x1780], [R10.64], P5 ;  /* 0x017800000ab67fae */ /* 0x0003e4000a921860 */
[----:B-1----:R-:W-:-:S02]  /*f0c0*/  IADD3 R8, P5, R5, R16, RZ ;  /* 0x0000001005087210 */ /* 0x002fc40007fbe0ff */
[----:B------:R-:W-:Y:S02]  /*f0d0*/  LOP3.LUT R16, R203, 0x1f, RZ, 0xc0, !PT ;  /* 0x0000001fcb107812 */ /* 0x000fe400078ec0ff */
[----:B------:R-:W3:Y:S04]  /*f0e0*/  LDL.LU R203, [R1+0x4] ;  /* 0x0000040001cb7983 */ /* 0x000ee80000300800 */
[----:B------:R-:W3:Y:S04]  /*f0f0*/  LDL.LU R202, [R1] ;  /* 0x0000000001ca7983 */ /* 0x000ee80000300800 */
[----:B------:R-:W3:Y:S04]  /*f100*/  LDL.LU R198, [R1+0x3c] ;  /* 0x00003c0001c67983 */ /* 0x000ee80000300800 */
[----:B------:R-:W3:Y:S04]  /*f110*/  LDL.LU R197, [R1+0x44] ;  /* 0x0000440001c57983 */ /* 0x000ee80000300800 */
[----:B------:R-:W3:Y:S04]  /*f120*/  LDL.LU R193, [R1+0x38] ;  /* 0x0000380001c17983 */ /* 0x000ee80000300800 */
[----:B------:R-:W3:Y:S04]  /*f130*/  LDL.LU R192, [R1+0x5c] ;  /* 0x00005c0001c07983 */ /* 0x000ee80000300800 */
[----:B------:R-:W3:Y:S04]  /*f140*/  LDL.LU R191, [R1+0x40] ;  /* 0x0000400001bf7983 */ /* 0x000ee80000300800 */
[----:B------:R-:W3:Y:S01]  /*f150*/  LDL.LU R189, [R1+0x58] ;  /* 0x0000580001bd7983 */ /* 0x000ee20000300800 */
[----:B------:R-:W-:-:S04]  /*f160*/  ISETP.GT.AND P3, PT, R3, 0x1f, PT ;  /* 0x0000001f0300780c */ /* 0x000fc80003f64270 */
[----:B------:R-:W-:Y:S02]  /*f170*/  SEL R9, RZ, 0x4, !P3 ;  /* 0x00000004ff097807 */ /* 0x000fe40005800000 */
[----:B------:R-:W-:Y:S02]  /*f180*/  IADD3 R10, P3, R5, R13, RZ ;  /* 0x0000000d050a7210 */ /* 0x000fe40007f7e0ff */
[----:B------:R-:W-:Y:S01]  /*f190*/  SEL R13, R9, RZ, !P1 ;  /* 0x000000ff090d7207 */ /* 0x000fe20004800000 */
[----:B------:R-:W-:Y:S01]  /*f1a0*/  IMAD.X R9, R6, 0x1, R20, P5 ;  /* 0x0000000106097824 */ /* 0x000fe200028e0614 */
[----:B------:R-:W-:Y:S01]  /*f1b0*/  ISETP.GE.AND P5, PT, R16, R3, PT ;  /* 0x000000031000720c */ /* 0x000fe20003fa6270 */
[----:B------:R-:W-:Y:S01]  /*f1c0*/  IMAD.X R11, R6, 0x1, R19, P3 ;  /* 0x00000001060b7824 */ /* 0x000fe200018e0613 */
[----:B------:R-:W-:Y:S02]  /*f1d0*/  ISETP.NE.U32.AND P3, PT, R13, RZ, PT ;  /* 0x000000ff0d00720c */ /* 0x000fe40003f65070 */
[----:B------:R-:W-:Y:S01]  /*f1e0*/  SEL R13, RZ, 0x4, P5 ;  /* 0x00000004ff0d7807 */ /* 0x000fe20002800000 */
[----:B------:R4:W-:Y:S03]  /*f1f0*/  LDGSTS.E [R182+0x1b00], [R8.64], P6 ;  /* 0x01b0000008b67fae */ /* 0x0009e6000b121860 */
[----:B------:R-:W-:Y:S01]  /*f200*/  SEL R13, R13, RZ, !P1 ;  /* 0x000000ff0d0d7207 */ /* 0x000fe20004800000 */
[----:B------:R2:W-:Y:S03]  /*f210*/  LDGSTS.E [R182+0x1b80], [R10.64], P6 ;  /* 0x01b800000ab67fae */ /* 0x0005e6000b121860 */
[----:B------:R-:W-:Y:S01]  /*f220*/  ISETP.NE.U32.AND P1, PT, R13, RZ, PT ;  /* 0x000000ff0d00720c */ /* 0x000fe20003f25070 */
[----:B------:R-:W-:Y:S01]  /*f230*/  IMAD.SHL.U32 R195, R16, 0x4, RZ ;  /* 0x0000000410c37824 */ /* 0x000fe200078e00ff */
[C---:B------:R-:W-:Y:S04]  /*f240*/  HMMA.1688.F32.TF32 R144, R168.reuse, R26, R144 ;  /* 0x0000001aa890723c */ /* 0x040fe80000081090 */
[----:B------:R-:W-:Y:S01]  /*f250*/  LOP3.LUT R13, R195, 0x10, RZ, 0x3c, !PT ;  /* 0x00000010c30d7812 */ /* 0x000fe200078e3cff */
[----:B------:R-:W1:Y:S01]  /*f260*/  R2UR UR61, R4 ;  /* 0x00000000043d73c2 */ /* 0x000e6200000e0000 */
[----:B------:R-:W3:Y:S02]  /*f270*/  LDL.LU R195, [R1+0x70] ;  /* 0x0000700001c37983 */ /* 0x000ee40000300800 */
[C---:B------:R-:W-:Y:S08]  /*f280*/  HMMA.1688.F32.TF32 R140, R168.reuse, R30, R140 ;  /* 0x0000001ea88c723c */ /* 0x040ff0000008108c */
[C---:B------:R-:W-:Y:S08]  /*f290*/  HMMA.1688.F32.TF32 R136, R168.reuse, R34, R136 ;  /* 0x00000022a888723c */ /* 0x040ff00000081088 */
[----:B------:R-:W-:Y:S07]  /*f2a0*/  HMMA.1688.F32.TF32 R132, R168, R38, R132 ;  /* 0x00000026a884723c */ /* 0x000fee0000081084 */
[----:B------:R-:W-:Y:S01]  /*f2b0*/  IMAD R171, R7, 0x2000, R13 ;  /* 0x0000200007ab7824 */ /* 0x000fe200078e020d */
[----:B----4-:R-:W-:-:S02]  /*f2c0*/  IADD3 R8, P5, R5, R18, RZ ;  /* 0x0000001205087210 */ /* 0x010fc40007fbe0ff */
[----:B--2---:R-:W-:-:S03]  /*f2d0*/  IADD3 R10, P6, R5, R15, RZ ;  /* 0x0000000f050a7210 */ /* 0x004fc60007fde0ff */
[----:B---3--:R-:W-:-:S05]  /*f2e0*/  IMAD.X R9, R6, 0x1, R14, P5 ;  /* 0x0000000106097824 */ /* 0x008fca00028e060e */
[----:B------:R2:W-:Y:S01]  /*f2f0*/  LDGSTS.E [R182+0x1f00], [R8.64], P3 ;  /* 0x01f0000008b67fae */ /* 0x0005e20009921860 */
[----:B------:R-:W-:Y:S01]  /*f300*/  IMAD.X R11, R6, 0x1, R17, P6 ;  /* 0x00000001060b7824 */ /* 0x000fe200030e0611 */
[----:B------:R-:W-:-:S04]  /*f310*/  IADD3 R14, P5, R0, R190, RZ ;  /* 0x000000be000e7210 */ /* 0x000fc80007fbe0ff */
[----:B------:R3:W-:Y:S01]  /*f320*/  LDGSTS.E [R182+0x1f80], [R10.64], P3 ;  /* 0x01f800000ab67fae */ /* 0x0007e20009921860 */
[----:B--2---:R-:W-:Y:S01]  /*f330*/  IADD3 R8, P6, R0, UR38, RZ ;  /* 0x0000002600087c10 */ /* 0x004fe2000ffde0ff */
[----:B------:R-:W-:-:S03]  /*f340*/  IMAD.X R15, R188, 0x1, R2, P5 ;  /* 0x00000001bc0f7824 */ /* 0x000fc600028e0602 */
[----:B------:R-:W-:Y:S01]  /*f350*/  IADD3.X R9, R2, UR9, RZ, P6, !PT ;  /* 0x0000000902097c10 */ /* 0x000fe2000b7fe4ff */
[----:B------:R-:W0:Y:S04]  /*f360*/  LDGDEPBAR ;  /* 0x00000000000079af */ /* 0x000e280000000000 */
[----:B------:R2:W-:Y:S01]  /*f370*/  LDGSTS.E [R12+0x4000], [R14.64], P1 ;  /* 0x040000000e0c7fae */ /* 0x0005e20008921860 */
[----:B---3--:R-:W-:-:S03]  /*f380*/  IADD3 R10, P3, R0, UR46, RZ ;  /* 0x0000002e000a7c10 */ /* 0x008fc6000ff7e0ff */
[----:B------:R3:W-:Y:S01]  /*f390*/  LDGSTS.E [R12+0x4400], [R8.64], P1 ;  /* 0x04400000080c7fae */ /* 0x0007e20008921860 */
[----:B------:R-:W-:-:S05]  /*f3a0*/  IADD3.X R11, R2, UR17, RZ, P3, !PT ;  /* 0x00000011020b7c10 */ /* 0x000fca0009ffe4ff */
[----:B------:R4:W-:Y:S01]  /*f3b0*/  LDGSTS.E [R12+0x4800], [R10.64], P1 ;  /* 0x048000000a0c7fae */ /* 0x0009e20008921860 */
[----:B--2---:R-:W-:-:S04]  /*f3c0*/  IADD3 R14, P5, R0, UR54, RZ ;  /* 0x00000036000e7c10 */ /* 0x004fc8000ffbe0ff */
[----:B------:R-:W-:-:S05]  /*f3d0*/  IADD3.X R15, R2, UR25, RZ, P5, !PT ;  /* 0x00000019020f7c10 */ /* 0x000fca000affe4ff */
[----:B------:R2:W-:Y:S01]  /*f3e0*/  LDGSTS.E [R12+0x4c00], [R14.64], P1 ;  /* 0x04c000000e0c7fae */ /* 0x0005e20008921860 */
[C---:B----4-:R-:W-:Y:S02]  /*f3f0*/  IADD3 R10, P5, R0.reuse, R203, RZ ;  /* 0x000000cb000a7210 */ /* 0x050fe40007fbe0ff */
[----:B---3--:R-:W-:-:S03]  /*f400*/  IADD3 R8, P3, R0, R197, RZ ;  /* 0x000000c500087210 */ /* 0x008fc60007f7e0ff */
[--C-:B------:R-:W-:Y:S02]  /*f410*/  IMAD.X R11, R202, 0x1, R2.reuse, P5 ;  /* 0x00000001ca0b7824 */ /* 0x100fe400028e0602 */
[----:B------:R-:W-:Y:S01]  /*f420*/  IMAD.X R9, R191, 0x1, R2, P3 ;  /* 0x00000001bf097824 */ /* 0x000fe200018e0602 */
[----:B--2---:R-:W-:-:S04]  /*f430*/  IADD3 R14, P3, R0, R238, RZ ;  /* 0x000000ee000e7210 */ /* 0x004fc80007f7e0ff */
[----:B------:R2:W-:Y:S01]  /*f440*/  LDGSTS.E [R12+0x5000], [R8.64], P1 ;  /* 0x05000000080c7fae */ /* 0x0005e20008921860 */
[----:B------:R-:W-:-:S03]  /*f450*/  IMAD.X R15, R237, 0x1, R2, P3 ;  /* 0x00000001ed0f7824 */ /* 0x000fc600018e0602 */
[----:B------:R3:W-:Y:S04]  /*f460*/  LDGSTS.E [R12+0x5400], [R10.64], P1 ;  /* 0x054000000a0c7fae */ /* 0x0007e80008921860 */
[----:B------:R4:W-:Y:S01]  /*f470*/  LDGSTS.E [R12+0x5800], [R14.64], P1 ;  /* 0x058000000e0c7fae */ /* 0x0009e20008921860 */
[C---:B--2---:R-:W-:Y:S02]  /*f480*/  IADD3 R8, P5, R0.reuse, R222, RZ ;  /* 0x000000de00087210 */ /* 0x044fe40007fbe0ff */
[----:B---3--:R-:W-:-:S03]  /*f490*/  IADD3 R10, P3, R0, R192, RZ ;  /* 0x000000c0000a7210 */ /* 0x008fc60007f7e0ff */
[--C-:B------:R-:W-:Y:S01]  /*f4a0*/  IMAD.X R9, R221, 0x1, R2.reuse, P5 ;  /* 0x00000001dd097824 */ /* 0x100fe200028e0602 */
[----:B----4-:R-:W-:Y:S01]  /*f4b0*/  IADD3 R14, P5, R0, UR39, RZ ;  /* 0x00000027000e7c10 */ /* 0x010fe2000ffbe0ff */
[----:B------:R-:W-:-:S03]  /*f4c0*/  IMAD.X R11, R189, 0x1, R2, P3 ;  /* 0x00000001bd0b7824 */ /* 0x000fc600018e0602 */
[----:B------:R2:W-:Y:S01]  /*f4d0*/  LDGSTS.E [R12+0x5c00], [R8.64], P1 ;  /* 0x05c00000080c7fae */ /* 0x0005e20008921860 */
[----:B------:R-:W-:-:S03]  /*f4e0*/  IADD3.X R15, R2, UR10, RZ, P5, !PT ;  /* 0x0000000a020f7c10 */ /* 0x000fc6000affe4ff */
[----:B------:R3:W-:Y:S04]  /*f4f0*/  LDGSTS.E [R171+0x4080], [R10.64], P1 ;  /* 0x040800000aab7fae */ /* 0x0007e80008921860 */
[----:B------:R4:W-:Y:S01]  /*f500*/  LDGSTS.E [R171+0x4480], [R14.64], P1 ;  /* 0x044800000eab7fae */ /* 0x0009e20008921860 */
[C---:B--2---:R-:W-:Y:S02]  /*f510*/  IADD3 R8, P3, R0.reuse, UR47, RZ ;  /* 0x0000002f00087c10 */ /* 0x044fe4000ff7e0ff */
[C---:B------:R-:W-:Y:S02]  /*f520*/  IADD3 R12, P5, R0.reuse, R198, RZ ;  /* 0x000000c6000c7210 */ /* 0x040fe40007fbe0ff */
[----:B---3--:R-:W-:Y:S02]  /*f530*/  IADD3 R10, P6, R0, UR55, RZ ;  /* 0x00000037000a7c10 */ /* 0x008fe4000ffde0ff */
[C---:B------:R-:W-:Y:S01]  /*f540*/  IADD3.X R9, R2.reuse, UR18, RZ, P3, !PT ;  /* 0x0000001202097c10 */ /* 0x040fe20009ffe4ff */
[----:B------:R-:W-:Y:S01]  /*f550*/  IMAD.X R13, R193, 0x1, R2, P5 ;  /* 0x00000001c10d7824 */ /* 0x000fe200028e0602 */
[----:B------:R-:W-:-:S02]  /*f560*/  IADD3.X R11, R2, UR26, RZ, P6, !PT ;  /* 0x0000001a020b7c10 */ /* 0x000fc4000b7fe4ff */
[----:B----4-:R-:W-:Y:S01]  /*f570*/  IADD3 R14, P3, R0, R252, RZ ;  /* 0x000000fc000e7210 */ /* 0x010fe20007f7e0ff */
[----:B------:R2:W-:Y:S04]  /*f580*/  LDGSTS.E [R171+0x4880], [R8.64], P1 ;  /* 0x0488000008ab7fae */ /* 0x0005e80008921860 */
[----:B------:R3:W-:Y:S01]  /*f590*/  LDGSTS.E [R171+0x4c80], [R10.64], P1 ;  /* 0x04c800000aab7fae */ /* 0x0007e20008921860 */
[----:B------:R-:W-:-:S03]  /*f5a0*/  IMAD.X R15, R251, 0x1, R2, P3 ;  /* 0x00000001fb0f7824 */ /* 0x000fc600018e0602 */
[----:B------:R4:W-:Y:S01]  /*f5b0*/  LDGSTS.E [R171+0x5080], [R12.64], P1 ;  /* 0x050800000cab7fae */ /* 0x0009e20008921860 */
[----:B--2---:R-:W-:-:S03]  /*f5c0*/  IADD3 R8, P6, R0, R236, RZ ;  /* 0x000000ec00087210 */ /* 0x004fc60007fde0ff */
[----:B------:R2:W-:Y:S01]  /*f5d0*/  LDGSTS.E [R171+0x5480], [R14.64], P1 ;  /* 0x054800000eab7fae */ /* 0x0005e20008921860 */
[----:B----4-:R-:W-:-:S04]  /*f5e0*/  IADD3 R12, P3, R0, UR4, RZ ;  /* 0x00000004000c7c10 */ /* 0x010fc8000ff7e0ff */
[----:B------:R-:W-:Y:S01]  /*f5f0*/  IADD3.X R13, R2, UR60, RZ, P3, !PT ;  /* 0x0000003c020d7c10 */ /* 0x000fe20009ffe4ff */
[----:B------:R-:W4:Y:S01]  /*f600*/  R2UR UR60, R201 ;  /* 0x00000000c93c73c2 */ /* 0x000f2200000e0000 */
[----:B------:R-:W-:Y:S01]  /*f610*/  IMAD.X R9, R235, 0x1, R2, P6 ;  /* 0x00000001eb097824 */ /* 0x000fe200030e0602 */
[----:B--2---:R-:W-:-:S04]  /*f620*/  IADD3 R14, P6, R0, UR40, RZ ;  /* 0x00000028000e7c10 */ /* 0x004fc8000ffde0ff */
[----:B------:R-:W-:Y:S01]  /*f630*/  IADD3.X R15, R2, UR11, RZ, P6, !PT ;  /* 0x0000000b020f7c10 */ /* 0x000fe2000b7fe4ff */
[----:B------:R-:W-:Y:S01]  /*f640*/  HMMA.1688.F32.TF32 R164, R172, R38, R164 ;  /* 0x00000026aca4723c */ /* 0x000fe200000810a4 */
[----:B------:R-:W-:Y:S01]  /*f650*/  IADD3 R20, P6, R0, UR59, RZ ;  /* 0x0000003b00147c10 */ /* 0x000fe2000ffde0ff */
[----:B------:R2:W-:Y:S03]  /*f660*/  LDGSTS.E [R171+0x5880], [R8.64], P1 ;  /* 0x0588000008ab7fae */ /* 0x0005e60008921860 */
[----:B------:R-:W-:-:S03]  /*f670*/  IADD3.X R21, R2, UR30, RZ, P6, !PT ;  /* 0x0000001e02157c10 */ /* 0x000fc6000b7fe4ff */
[----:B------:R-:W-:Y:S07]  /*f680*/  HMMA.1688.F32.TF32 R88, R96, R38, R88 ;  /* 0x000000266058723c */ /* 0x000fee0000081058 */
[----:B------:R-:W-:Y:S01]  /*f690*/  IADD3 R38, P6, R0, UR53, RZ ;  /* 0x0000003500267c10 */ /* 0x000fe2000ffde0ff */
[----:B----4-:R-:W-:-:S03]  /*f6a0*/  UIADD3 UR53, UP2, UR53, UR60, URZ ;  /* 0x0000003c35357290 */ /* 0x010fc6000ff5e03f */
[----:B------:R-:W-:Y:S01]  /*f6b0*/  IADD3.X R39, R2, UR24, RZ, P6, !PT ;  /* 0x0000001802277c10 */ /* 0x000fe2000b7fe4ff */
[----:B-1----:R-:W-:Y:S02]  /*f6c0*/  UIADD3.X UR24, UR24, UR61, URZ, UP2, !UPT ;  /* 0x0000003d18187290 */ /* 0x002fe400097fe43f */
[----:B------:R-:W-:-:S04]  /*f6d0*/  UIADD3 UR46, UP2, UR46, UR60, URZ ;  /* 0x0000003c2e2e7290 */ /* 0x000fc8000ff5e03f */
[----:B------:R-:W-:Y:S02]  /*f6e0*/  UIADD3.X UR17, UR17, UR61, URZ, UP2, !UPT ;  /* 0x0000003d11117290 */ /* 0x000fe400097fe43f */
[----:B------:R-:W-:-:S04]  /*f6f0*/  UIADD3 UR39, UP2, UR39, UR60, URZ ;  /* 0x0000003c27277290 */ /* 0x000fc8000ff5e03f */
[----:B------:R-:W-:Y:S02]  /*f700*/  UIADD3.X UR10, UR10, UR61, URZ, UP2, !UPT ;  /* 0x0000003d0a0a7290 */ /* 0x000fe400097fe43f */
[----:B------:R-:W-:-:S06]  /*f710*/  UIADD3 UR4, UP2, UR4, UR60, URZ ;  /* 0x0000003c04047290 */ /* 0x000fcc000ff5e03f */
[----:B------:R-:W-:-:S05]  /*f720*/  IMAD.U32 R183, RZ, RZ, UR4 ;  /* 0x00000004ffb77e24 */ /* 0x000fca000f8e00ff */
[----:B------:R1:W2:Y:S02]  /*f730*/  R2UR UR4, R204 ;  /* 0x00000000cc0473c2 */ /* 0x0002a400000e0000 */
[----:B-1----:R1:W5:Y:S04]  /*f740*/  LDL.LU R204, [R1+0x378] ;  /* 0x0003780001cc7983 */ /* 0x0023680000300800 */
[----:B------:R-:W4:Y:S04]  /*f750*/  LDL.LU R200, [R1+0x34] ;  /* 0x0000340001c87983 */ /* 0x000f280000300800 */
[----:B------:R-:W4:Y:S01]  /*f760*/  LDL.LU R194, [R1+0x30] ;  /* 0x0000300001c27983 */ /* 0x000f220000300800 */
[----:B---3--:R-:W-:-:S02]  /*f770*/  IADD3 R10, P5, R0, R219, RZ ;  /* 0x000000db000a7210 */ /* 0x008fc40007fbe0ff */
[----:B------:R-:W-:-:S03]  /*f780*/  IADD3 R18, P3, R0, UR56, RZ ;  /* 0x0000003800127c10 */ /* 0x000fc6000ff7e0ff */
[----:B------:R-:W-:Y:S01]  /*f790*/  IMAD.X R11, R218, 0x1, R2, P5 ;  /* 0x00000001da0b7824 */ /* 0x000fe200028e0602 */
[----:B------:R-:W-:Y:S02]  /*f7a0*/  IADD3 R16, P5, R0, UR48, RZ ;  /* 0x0000003000107c10 */ /* 0x000fe4000ffbe0ff */
[C---:B------:R-:W-:Y:S02]  /*f7b0*/  IADD3.X R19, R2.reuse, UR27, RZ, P3, !PT ;  /* 0x0000001b02137c10 */ /* 0x040fe40009ffe4ff */
[----:B------:R-:W-:Y:S01]  /*f7c0*/  IADD3.X R17, R2, UR19, RZ, P5, !PT ;  /* 0x0000001302117c10 */ /* 0x000fe2000affe4ff */
[----:B------:R-:W-:Y:S01]  /*f7d0*/  HMMA.1688.F32.TF32 R116, R172, R26, R116 ;  /* 0x0000001aac74723c */ /* 0x000fe20000081074 */
[C---:B------:R-:W-:Y:S01]  /*f7e0*/  IADD3 R22, P5, R0.reuse, UR58, RZ ;  /* 0x0000003a00167c10 */ /* 0x040fe2000ffbe0ff */
[----:B------:R-:W-:Y:S01]  /*f7f0*/  UIADD3 UR59, UP1, UR59, UR60, URZ ;  /* 0x0000003c3b3b7290 */ /* 0x000fe2000ff3e03f */
[----:B------:R-:W-:-:S05]  /*f800*/  IADD3 R36, P3, R0, UR57, RZ ;  /* 0x0000003900247c10 */ /* 0x000fca000ff7e0ff */
[----:B------:R-:W-:Y:S01]  /*f810*/  HMMA.1688.F32.TF32 R120, R172, R30, R120 ;  /* 0x0000001eac78723c */ /* 0x000fe20000081078 */
[----:B------:R-:W-:Y:S01]  /*f820*/  IADD3.X R23, R2, UR29, RZ, P5, !PT ;  /* 0x0000001d02177c10 */ /* 0x000fe2000affe4ff */
[----:B------:R-:W-:Y:S01]  /*f830*/  UIADD3 UR56, UP6, UR56, UR60, URZ ;  /* 0x0000003c38387290 */ /* 0x000fe2000ffde03f */
[----:B------:R-:W-:Y:S01]  /*f840*/  IADD3 R48, P5, R0, UR52, RZ ;  /* 0x0000003400307c10 */ /* 0x000fe2000ffbe0ff */
[----:B------:R-:W-:Y:S01]  /*f850*/  UIADD3 UR55, UP5, UR55, UR60, URZ ;  /* 0x0000003c37377290 */ /* 0x000fe2000ffbe03f */
[----:B------:R-:W-:Y:S01]  /*f860*/  IADD3.X R37, R2, UR28, RZ, P3, !PT ;  /* 0x0000001c02257c10 */ /* 0x000fe20009ffe4ff */
[----:B------:R-:W-:Y:S01]  /*f870*/  UIADD3 UR54, UP3, UR54, UR60, URZ ;  /* 0x0000003c36367290 */ /* 0x000fe2000ff7e03f */
[----:B------:R-:W-:Y:S01]  /*f880*/  IADD3 R50, P3, R0, UR51, RZ ;  /* 0x0000003300327c10 */ /* 0x000fe2000ff7e0ff */
[----:B------:R-:W-:Y:S01]  /*f890*/  HMMA.1688.F32.TF32 R24, R96, R26, R76 ;  /* 0x0000001a6018723c */ /* 0x000fe2000008104c */
[C---:B------:R-:W-:Y:S01]  /*f8a0*/  IADD3.X R49, R2.reuse, UR23, RZ, P5, !PT ;  /* 0x0000001702317c10 */ /* 0x040fe2000affe4ff */
[----:B------:R2:W-:Y:S01]  /*f8b0*/  LDGSTS.E [R171+0x5c80], [R10.64], P1 ;  /* 0x05c800000aab7fae */ /* 0x0005e20008921860 */
[----:B------:R-:W-:-:S05]  /*f8c0*/  IADD3.X R51, R2, UR22, RZ, P3, !PT ;  /* 0x0000001602337c10 */ /* 0x000fca0009ffe4ff */
[----:B------:R-:W-:Y:S01]  /*f8d0*/  HMMA.1688.F32.TF32 R28, R96, R30, R80 ;  /* 0x0000001e601c723c */ /* 0x000fe20000081050 */
[C---:B------:R-:W-:Y:S01]  /*f8e0*/  IADD3 R76, P5, R0.reuse, UR50, RZ ;  /* 0x00000032004c7c10 */ /* 0x040fe2000ffbe0ff */
[----:B------:R-:W-:Y:S01]  /*f8f0*/  UIADD3 UR58, UP0, UR58, UR60, URZ ;  /* 0x0000003c3a3a7290 */ /* 0x000fe2000ff1e03f */
[----:B------:R-:W-:Y:S01]  /*f900*/  IADD3 R78, P6, R0, UR49, RZ ;  /* 0x00000031004e7c10 */ /* 0x000fe2000ffde0ff */
[----:B------:R-:W-:Y:S01]  /*f910*/  UIADD3 UR57, UP4, UR57, UR60, URZ ;  /* 0x0000003c39397290 */ /* 0x000fe2000ff9e03f */
[----:B------:R-:W-:-:S03]  /*f920*/  IADD3.X R77, R2, UR21, RZ, P5, !PT ;  /* 0x00000015024d7c10 */ /* 0x000fc6000affe4ff */
[-C--:B------:R-:W-:Y:S01]  /*f930*/  HMMA.1688.F32.TF32 R124, R172, R34.reuse, R124 ;  /* 0x00000022ac7c723c */ /* 0x080fe2000008107c */
[C---:B------:R-:W-:Y:S01]  /*f940*/  IADD3 R80, P3, R0.reuse, UR45, RZ ;  /* 0x0000002d00507c10 */ /* 0x040fe2000ff7e0ff */
[----:B------:R-:W-:Y:S01]  /*f950*/  UIADD3.X UR30, UR30, UR61, URZ, UP1, !UPT ;  /* 0x0000003d1e1e7290 */ /* 0x000fe20008ffe43f */
[----:B------:R-:W-:Y:S01]  /*f960*/  IADD3 R82, P5, R0, UR44, RZ ;  /* 0x0000002c00527c10 */ /* 0x000fe2000ffbe0ff */
[----:B------:R-:W-:Y:S01]  /*f970*/  UIADD3.X UR27, UR27, UR61, URZ, UP6, !UPT ;  /* 0x0000003d1b1b7290 */ /* 0x000fe2000b7fe43f */
[C---:B------:R-:W-:Y:S01]  /*f980*/  IADD3.X R81, R2.reuse, UR16, RZ, P3, !PT ;  /* 0x0000001002517c10 */ /* 0x040fe20009ffe4ff */
[----:B------:R-:W-:Y:S01]  /*f990*/  UIADD3.X UR26, UR26, UR61, URZ, UP5, !UPT ;  /* 0x0000003d1a1a7290 */ /* 0x000fe2000affe43f */
[----:B------:R3:W-:Y:S01]  /*f9a0*/  LDGSTS.E [R181+0x4100], [R12.64], P1 ;  /* 0x041000000cb57fae */ /* 0x0007e20008921860 */
[----:B------:R-:W-:Y:S01]  /*f9b0*/  HMMA.1688.F32.TF32 R32, R96, R34, R84 ;  /* 0x000000226020723c */ /* 0x000fe20000081054 */
[C---:B------:R-:W-:Y:S01]  /*f9c0*/  IADD3.X R79, R2.reuse, UR20, RZ, P6, !PT ;  /* 0x00000014024f7c10 */ /* 0x040fe2000b7fe4ff */
[----:B------:R-:W-:Y:S01]  /*f9d0*/  UIADD3.X UR29, UR29, UR61, URZ, UP0, !UPT ;  /* 0x0000003d1d1d7290 */ /* 0x000fe200087fe43f */
[----:B------:R-:W-:Y:S01]  /*f9e0*/  IADD3.X R83, R2, UR15, RZ, P5, !PT ;  /* 0x0000000f02537c10 */ /* 0x000fe2000affe4ff */
[----:B------:R-:W-:Y:S01]  /*f9f0*/  UIADD3.X UR28, UR28, UR61, URZ, UP4, !UPT ;  /* 0x0000003d1c1c7290 */ /* 0x000fe2000a7fe43f */
[----:B------:R3:W-:Y:S02]  /*fa00*/  LDGSTS.E [R181+0x4500], [R14.64], P1 ;  /* 0x045000000eb57fae */ /* 0x0007e40008921860 */
[C---:B------:R-:W-:Y:S01]  /*fa10*/  IADD3 R96, P3, R0.reuse, UR41, RZ ;  /* 0x0000002900607c10 */ /* 0x040fe2000ff7e0ff */
[----:B------:R-:W-:Y:S01]  /*fa20*/  UIADD3.X UR25, UR25, UR61, URZ, UP3, !UPT ;  /* 0x0000003d19197290 */ /* 0x000fe20009ffe43f */
[C---:B------:R-:W-:Y:S01]  /*fa30*/  IADD3 R84, P6, R0.reuse, UR43, RZ ;  /* 0x0000002b00547c10 */ /* 0x040fe2000ffde0ff */
[----:B------:R-:W-:Y:S01]  /*fa40*/  UIADD3 UR52, UP1, UR52, UR60, URZ ;  /* 0x0000003c34347290 */ /* 0x000fe2000ff3e03f */
[----:B------:R-:W-:Y:S01]  /*fa50*/  IADD3 R86, P5, R0, UR42, RZ ;  /* 0x0000002a00567c10 */ /* 0x000fe2000ffbe0ff */
[----:B------:R-:W-:Y:S01]  /*fa60*/  UIADD3 UR51, UP0, UR51, UR60, URZ ;  /* 0x0000003c33337290 */ /* 0x000fe2000ff1e03f */
[----:B------:R-:W-:Y:S01]  /*fa70*/  IADD3.X R97, R2, UR12, RZ, P3, !PT ;  /* 0x0000000c02617c10 */ /* 0x000fe20009ffe4ff */
[----:B------:R-:W-:Y:S01]  /*fa80*/  UIADD3 UR50, UP4, UR50, UR60, URZ ;  /* 0x0000003c32327290 */ /* 0x000fe2000ff9e03f */
[----:B------:R-:W-:Y:S01]  /*fa90*/  IADD3 R170, P3, R0, UR35, RZ ;  /* 0x0000002300aa7c10 */ /* 0x000fe2000ff7e0ff */
[----:B------:R-:W-:Y:S01]  /*faa0*/  UIADD3 UR49, UP6, UR49, UR60, URZ ;  /* 0x0000003c31317290 */ /* 0x000fe2000ffde03f */
[----:B------:R3:W-:Y:S01]  /*fab0*/  LDGSTS.E [R181+0x4900], [R16.64], P1 ;  /* 0x0490000010b57fae */ /* 0x0007e20008921860 */
[----:B------:R-:W-:-:S02]  /*fac0*/  UIADD3 UR48, UP5, UR48, UR60, URZ ;  /* 0x0000003c30307290 */ /* 0x000fc4000ffbe03f */
[----:B------:R-:W-:Y:S01]  /*fad0*/  UIADD3 UR47, UP3, UR47, UR60, URZ ;  /* 0x0000003c2f2f7290 */ /* 0x000fe2000ff7e03f */
[C---:B------:R-:W-:Y:S01]  /*fae0*/  IADD3.X R85, R2.reuse, UR14, RZ, P6, !PT ;  /* 0x0000000e02557c10 */ /* 0x040fe2000b7fe4ff */
[----:B------:R-:W-:Y:S01]  /*faf0*/  UIADD3.X UR23, UR23, UR61, URZ, UP1, !UPT ;  /* 0x0000003d17177290 */ /* 0x000fe20008ffe43f */
[----:B------:R-:W-:Y:S01]  /*fb00*/  IADD3.X R87, R2, UR13, RZ, P5, !PT ;  /* 0x0000000d02577c10 */ /* 0x000fe2000affe4ff */
[----:B------:R-:W-:Y:S01]  /*fb10*/  UIADD3.X UR22, UR22, UR61, URZ, UP0, !UPT ;  /* 0x0000003d16167290 */ /* 0x000fe200087fe43f */
[C---:B------:R-:W-:Y:S01]  /*fb20*/  IADD3 R98, P6, R0.reuse, UR37, RZ ;  /* 0x0000002500627c10 */ /* 0x040fe2000ffde0ff */
[----:B------:R-:W-:Y:S01]  /*fb30*/  UIADD3.X UR21, UR21, UR61, URZ, UP4, !UPT ;  /* 0x0000003d15157290 */ /* 0x000fe2000a7fe43f */
[----:B------:R-:W-:Y:S01]  /*fb40*/  IADD3 R168, P5, R0, UR36, RZ ;  /* 0x0000002400a87c10 */ /* 0x000fe2000ffbe0ff */
[----:B------:R-:W-:Y:S01]  /*fb50*/  UIADD3.X UR20, UR20, UR61, URZ, UP6, !UPT ;  /* 0x0000003d14147290 */ /* 0x000fe2000b7fe43f */
[----:B--2---:R-:W-:Y:S01]  /*fb60*/  IADD3.X R171, R2, UR6, RZ, P3, !PT ;  /* 0x0000000602ab7c10 */ /* 0x004fe20009ffe4ff */
[----:B------:R-:W-:Y:S01]  /*fb70*/  UIADD3.X UR19, UR19, UR61, URZ, UP5, !UPT ;  /* 0x0000003d13137290 */ /* 0x000fe2000affe43f */
[----:B------:R3:W-:Y:S01]  /*fb80*/  LDGSTS.E [R181+0x4d00], [R18.64], P1 ;  /* 0x04d0000012b57fae */ /* 0x0007e20008921860 */
[----:B------:R-:W-:-:S02]  /*fb90*/  UIADD3.X UR18, UR18, UR61, URZ, UP3, !UPT ;  /* 0x0000003d12127290 */ /* 0x000fc40009ffe43f */
[----:B------:R-:W-:Y:S02]  /*fba0*/  UIADD3 UR45, UP1, UR45, UR60, URZ ;  /* 0x0000003c2d2d7290 */ /* 0x000fe4000ff3e03f */
[----:B------:R-:W-:Y:S02]  /*fbb0*/  UIADD3 UR44, UP0, UR44, UR60, URZ ;  /* 0x0000003c2c2c7290 */ /* 0x000fe4000ff1e03f */
[----:B------:R-:W-:Y:S02]  /*fbc0*/  UIADD3 UR43, UP4, UR43, UR60, URZ ;  /* 0x0000003c2b2b7290 */ /* 0x000fe4000ff9e03f */
[----:B------:R-:W-:Y:S02]  /*fbd0*/  UIADD3 UR42, UP6, UR42, UR60, URZ ;  /* 0x0000003c2a2a7290 */ /* 0x000fe4000ffde03f */
[----:B------:R-:W-:Y:S02]  /*fbe0*/  UIADD3 UR41, UP5, UR41, UR60, URZ ;  /* 0x0000003c29297290 */ /* 0x000fe4000ffbe03f */
        /* <DEDUP_REMOVED lines=8> */
[----:B------:R-:W-:-:S02]  /*fc70*/  UIADD3.X UR13, UR13, UR61, URZ, UP6, !UPT ;  /* 0x0000003d0d0d7290 */ /* 0x000fc4000b7fe43f */
[----:B------:R-:W-:Y:S02]  /*fc80*/  UIADD3.X UR12, UR12, UR61, URZ, UP5, !UPT ;  /* 0x0000003d0c0c7290 */ /* 0x000fe4000affe43f */
[----:B------:R-:W-:Y:S02]  /*fc90*/  UIADD3.X UR11, UR11, UR61, URZ, UP3, !UPT ;  /* 0x0000003d0b0b7290 */ /* 0x000fe40009ffe43f */
[----:B------:R-:W-:Y:S02]  /*fca0*/  UIADD3 UR38, UP1, UR38, UR60, URZ ;  /* 0x0000003c26267290 */ /* 0x000fe4000ff3e03f */
[----:B------:R-:W-:Y:S02]  /*fcb0*/  UIADD3 UR37, UP0, UR37, UR60, URZ ;  /* 0x0000003c25257290 */ /* 0x000fe4000ff1e03f */
[----:B------:R-:W-:Y:S02]  /*fcc0*/  UIADD3 UR36, UP4, UR36, UR60, URZ ;  /* 0x0000003c24247290 */ /* 0x000fe4000ff9e03f */
[----:B------:R-:W-:-:S02]  /*fcd0*/  UIADD3 UR35, UP6, UR35, UR60, URZ ;  /* 0x0000003c23237290 */ /* 0x000fc4000ffde03f */
[----:B------:R-:W-:Y:S02]  /*fce0*/  UIADD3 UR34, UP5, UR34, UR60, URZ ;  /* 0x0000003c22227290 */ /* 0x000fe4000ffbe03f */
[----:B------:R-:W-:Y:S01]  /*fcf0*/  UIADD3 UR31, UP3, UR31, UR60, URZ ;  /* 0x0000003c1f1f7290 */ /* 0x000fe2000ff7e03f */
[----:B------:R2:W1:Y:S01]  /*fd00*/  R2UR UR60, R195 ;  /* 0x00000000c33c73c2 */ /* 0x00046200000e0000 */
[----:B------:R-:W-:Y:S02]  /*fd10*/  LOP3.LUT R199, R220, 0x30, RZ, 0x3c, !PT ;  /* 0x00000030dcc77812 */ /* 0x000fe400078e3cff */
[----:B------:R-:W-:Y:S01]  /*fd20*/  IADD3.X R175, R2, UR4, RZ, P6, !PT ;  /* 0x0000000402af7c10 */ /* 0x000fe2000b7fe4ff */
[----:B--2---:R-:W2:Y:S01]  /*fd30*/  LDL.LU R195, [R1+0x28] ;  /* 0x0000280001c37983 */ /* 0x004ea20000300800 */
[----:B-1----:R-:W-:-:S06]  /*fd40*/  UIADD3.X UR60, UR60, UR61, URZ, UP2, !UPT ;  /* 0x0000003d3c3c7290 */ /* 0x002fcc00097fe43f */
[----:B------:R-:W-:-:S05]  /*fd50*/  IMAD.U32 R10, RZ, RZ, UR60 ;  /* 0x0000003cff0a7e24 */ /* 0x000fca000f8e00ff */
[----:B------:R1:W-:Y:S04]  /*fd60*/  STL [R1+0x70], R10 ;  /* 0x0000700a01007387 */ /* 0x0003e80000100800 */
[----:B------:R-:W2:Y:S01]  /*fd70*/  LDL.LU R220, [R1+0x10] ;  /* 0x0000100001dc7983 */ /* 0x000ea20000300800 */
[----:B-1----:R-:W-:-:S03]  /*fd80*/  IMAD R10, R7, 0x2000, R199 ;  /* 0x00002000070a7824 */ /* 0x002fc600078e02c7 */
[----:B------:R-:W2:Y:S01]  /*fd90*/  LDL.LU R199, [R1+0x18] ;  /* 0x0000180001c77983 */ /* 0x000ea20000300800 */
[----:B----4-:R-:W-:-:S05]  /*fda0*/  IADD3 R8, P3, R0, R200, RZ ;  /* 0x000000c800087210 */ /* 0x010fca0007f7e0ff */
[----:B------:R-:W-:-:S05]  /*fdb0*/  IMAD.X R9, R194, 0x1, R2, P3 ;  /* 0x00000001c2097824 */ /* 0x000fca00018e0602 */
[----:B------:R1:W-:Y:S02]  /*fdc0*/  LDGSTS.E [R181+0x5100], [R8.64], P1 ;  /* 0x0510000008b57fae */ /* 0x0003e40008921860 */
[----:B-1----:R-:W-:-:S05]  /*fdd0*/  IADD3 R8, P3, R0, R250, RZ ;  /* 0x000000fa00087210 */ /* 0x002fca0007f7e0ff */
[----:B------:R-:W-:-:S05]  /*fde0*/  IMAD.X R9, R249, 0x1, R2, P3 ;  /* 0x00000001f9097824 */ /* 0x000fca00018e0602 */
[----:B------:R1:W-:Y:S02]  /*fdf0*/  LDGSTS.E [R181+0x5500], [R8.64], P1 ;  /* 0x0550000008b57fae */ /* 0x0003e40008921860 */
[----:B-1----:R-:W-:-:S05]  /*fe00*/  IADD3 R8, P3, R0, R234, RZ ;  /* 0x000000ea00087210 */ /* 0x002fca0007f7e0ff */
[----:B------:R-:W-:-:S05]  /*fe10*/  IMAD.X R9, R233, 0x1, R2, P3 ;  /* 0x00000001e9097824 */ /* 0x000fca00018e0602 */
[----:B------:R1:W-:Y:S02]  /*fe20*/  LDGSTS.E [R181+0x5900], [R8.64], P1 ;  /* 0x0590000008b57fae */ /* 0x0003e40008921860 */
[----:B-1----:R-:W-:-:S05]  /*fe30*/  IADD3 R8, P3, R0, R217, RZ ;  /* 0x000000d900087210 */ /* 0x002fca0007f7e0ff */
[----:B------:R-:W-:-:S05]  /*fe40*/  IMAD.X R9, R216, 0x1, R2, P3 ;  /* 0x00000001d8097824 */ /* 0x000fca00018e0602 */
[----:B------:R3:W-:Y:S04]  /*fe50*/  LDGSTS.E [R181+0x5d00], [R8.64], P1 ;  /* 0x05d0000008b57fae */ /* 0x0007e80008921860 */
[----:B------:R1:W-:Y:S04]  /*fe60*/  LDGSTS.E [R10+0x4180], [R174.64], P1 ;  /* 0x04180000ae0a7fae */ /* 0x0003e80008921860 */
[----:B------:R4:W-:Y:S04]  /*fe70*/  LDGSTS.E [R10+0x4580], [R96.64], P1 ;  /* 0x04580000600a7fae */ /* 0x0009e80008921860 */
[----:B---3--:R-:W3:Y:S04]  /*fe80*/  LDL.LU R181, [R1+0x20] ;  /* 0x0000200001b57983 */ /* 0x008ee80000300800 */
[----:B------:R-:W2:Y:S04]  /*fe90*/  LDL.LU R17, [R1+0x54] ;  /* 0x0000540001117983 */ /* 0x000ea80000300800 */
[----:B------:R-:W2:Y:S04]  /*fea0*/  LDL.LU R19, [R1+0x50] ;  /* 0x0000500001137983 */ /* 0x000ea80000300800 */
[----:B-1----:R-:W2:Y:S04]  /*feb0*/  LDL.LU R174, [R1+0x24] ;  /* 0x0000240001ae7983 */ /* 0x002ea80000300800 */
[----:B------:R-:W2:Y:S04]  /*fec0*/  LDL.LU R175, [R1+0x2c] ;  /* 0x00002c0001af7983 */ /* 0x000ea80000300800 */
[----:B----4-:R-:W2:Y:S04]  /*fed0*/  LDL.LU R96, [R1+0x14] ;  /* 0x0000140001607983 */ /* 0x010ea80000300800 */
[----:B------:R-:W3:Y:S04]  /*fee0*/  LDL.LU R97, [R1+0x1c] ;  /* 0x00001c0001617983 */ /* 0x000ee80000300800 */
[----:B------:R1:W-:Y:S04]  /*fef0*/  LDGSTS.E [R10+0x4980], [R78.64], P1 ;  /* 0x049800004e0a7fae */ /* 0x0003e80008921860 */
[----:B------:R1:W-:Y:S01]  /*ff00*/  LDGSTS.E [R10+0x4d80], [R36.64], P1 ;  /* 0x04d80000240a7fae */ /* 0x0003e20008921860 */
[----:B------:R-:W-:-:S03]  /*ff10*/  IADD3.X R173, R2, UR5, RZ, P5, !PT ;  /* 0x0000000502ad7c10 */ /* 0x000fc6000affe4ff */
[----:B-1----:R-:W3:Y:S04]  /*ff20*/  LDL.LU R36, [R1+0xc] ;  /* 0x00000c0001247983 */ /* 0x002ee80000300800 */
[----:B------:R-:W1:Y:S01]  /*ff30*/  S2R R11, SR_TID.X ;  /* 0x00000000000b7919 */ /* 0x000e620000002100 */
[----:B--2---:R-:W-:-:S05]  /*ff40*/  IADD3 R8, P3, R0, R175, RZ ;  /* 0x000000af00087210 */ /* 0x004fca0007f7e0ff */
[----:B------:R-:W-:-:S05]  /*ff50*/  IMAD.X R9, R195, 0x1, R2, P3 ;  /* 0x00000001c3097824 */ /* 0x000fca00018e0602 */
[----:B------:R2:W-:Y:S02]  /*ff60*/  LDGSTS.E [R10+0x5180], [R8.64], P1 ;  /* 0x05180000080a7fae */ /* 0x0005e40008921860 */
        /* <DEDUP_REMOVED lines=8> */
[----:B------:R2:W-:Y:S04]  /*fff0*/  LDGSTS.E [R10+0x5d80], [R8.64], P1 ;  /* 0x05d80000080a7fae */ /* 0x0005e80008921860 */
[----:B------:R1:W-:Y:S04]  /*10000*/  LDGSTS.E [R180+0x4200], [R172.64], P1 ;  /* 0x04200000acb47fae */ /* 0x0003e80008921860 */
[----:B------:R1:W-:Y:S04]  /*10010*/  LDGSTS.E [R180+0x4600], [R86.64], P1 ;  /* 0x0460000056b47fae */ /* 0x0003e80008921860 */
[----:B------:R1:W-:Y:S04]  /*10020*/  LDGSTS.E [R180+0x4a00], [R76.64], P1 ;  /* 0x04a000004cb47fae */ /* 0x0003e80008921860 */
[----:B------:R1:W-:Y:S04]  /*10030*/  LDGSTS.E [R180+0x4e00], [R22.64], P1 ;  /* 0x04e0000016b47fae */ /* 0x0003e80008921860 */
[----:B-1----:R-:W4:Y:S04]  /*10040*/  LDL.LU R23, [R1+0x8] ;  /* 0x0000080001177983 */ /* 0x002f280000300800 */
[----:B------:R-:W4:Y:S04]  /*10050*/  LDL.LU R18, [R1+0x4c] ;  /* 0x00004c0001127983 */ /* 0x000f280000300800 */
[----:B------:R-:W4:Y:S01]  /*10060*/  LDL.LU R22, [R1+0x48] ;  /* 0x0000480001167983 */ /* 0x000f220000300800 */
[----:B--2---:R-:W-:-:S05]  /*10070*/  IADD3 R8, P3, R0, R174, RZ ;  /* 0x000000ae00087210 */ /* 0x004fca0007f7e0ff */
[----:B---3--:R-:W-:-:S05]  /*10080*/  IMAD.X R9, R181, 0x1, R2, P3 ;  /* 0x00000001b5097824 */ /* 0x008fca00018e0602 */
[----:B------:R1:W-:Y:S02]  /*10090*/  LDGSTS.E [R180+0x5200], [R8.64], P1 ;  /* 0x0520000008b47fae */ /* 0x0003e40008921860 */
[----:B-1----:R-:W-:-:S05]  /*100a0*/  IADD3 R8, P3, R0, R246, RZ ;  /* 0x000000f600087210 */ /* 0x002fca0007f7e0ff */
[----:B------:R-:W-:-:S05]  /*100b0*/  IMAD.X R9, R245, 0x1, R2, P3 ;  /* 0x00000001f5097824 */ /* 0x000fca00018e0602 */
[----:B------:R1:W-:Y:S01]  /*100c0*/  LDGSTS.E [R180+0x5600], [R8.64], P1 ;  /* 0x0560000008b47fae */ /* 0x0003e20008921860 */
[----:B------:R-:W-:Y:S02]  /*100d0*/  LOP3.LUT R11, R11, 0x1f, RZ, 0xc0, !PT ;  /* 0x0000001f0b0b7812 */ /* 0x000fe400078ec0ff */
[----:B-1----:R-:W-:-:S05]  /*100e0*/  IADD3 R8, P3, R0, R230, RZ ;  /* 0x000000e600087210 */ /* 0x002fca0007f7e0ff */
[----:B------:R-:W-:Y:S02]  /*100f0*/  IMAD.X R9, R229, 0x1, R2, P3 ;  /* 0x00000001e5097824 */ /* 0x000fe400018e0602 */
[----:B------:R-:W-:-:S03]  /*10100*/  IMAD.SHL.U32 R11, R11, 0x4, RZ ;  /* 0x000000040b0b7824 */ /* 0x000fc600078e00ff */
[----:B------:R1:W-:Y:S02]  /*10110*/  LDGSTS.E [R180+0x5a00], [R8.64], P1 ;  /* 0x05a0000008b47fae */ /* 0x0003e40008921860 */
[----:B------:R-:W-:Y:S02]  /*10120*/  LOP3.LUT R11, R11, 0x50, RZ, 0x3c, !PT ;  /* 0x000000500b0b7812 */ /* 0x000fe400078e3cff */
[----:B-1----:R-:W-:-:S05]  /*10130*/  IADD3 R8, P3, R0, R213, RZ ;  /* 0x000000d500087210 */ /* 0x002fca0007f7e0ff */
[----:B------:R-:W-:Y:S02]  /*10140*/  IMAD.X R9, R212, 0x1, R2, P3 ;  /* 0x00000001d4097824 */ /* 0x000fe400018e0602 */
[----:B------:R-:W-:-:S03]  /*10150*/  IMAD R12, R7, 0x2000, R11 ;  /* 0x00002000070c7824 */ /* 0x000fc600078e020b */
[----:B------:R1:W-:Y:S01]  /*10160*/  LDGSTS.E [R180+0x5e00], [R8.64], P1 ;  /* 0x05e0000008b47fae */ /* 0x0003e20008921860 */
[----:B------:R-:W-:-:S03]  /*10170*/  IADD3 R10, P5, R0, R244, RZ ;  /* 0x000000f4000a7210 */ /* 0x000fc60007fbe0ff */
[----:B------:R2:W-:Y:S04]  /*10180*/  LDGSTS.E [R12+0x4280], [R170.64], P1 ;  /* 0x04280000aa0c7fae */ /* 0x0005e80008921860 */
[----:B------:R2:W-:Y:S01]  /*10190*/  LDGSTS.E [R12+0x4680], [R84.64], P1 ;  /* 0x04680000540c7fae */ /* 0x0005e20008921860 */
[----:B-1----:R-:W-:-:S03]  /*101a0*/  IADD3 R8, P3, R0, R97, RZ ;  /* 0x0000006100087210 */ /* 0x002fc60007f7e0ff */
[----:B------:R-:W1:Y:S02]  /*101b0*/  S2R R13, SR_TID.X ;  /* 0x00000000000d7919 */ /* 0x000e640000002100 */
[--C-:B------:R-:W-:Y:S02]  /*101c0*/  IMAD.X R9, R199, 0x1, R2.reuse, P3 ;  /* 0x00000001c7097824 */ /* 0x100fe400018e0602 */
[----:B------:R2:W-:Y:S01]  /*101d0*/  LDGSTS.E [R12+0x4a80], [R50.64], P1 ;  /* 0x04a80000320c7fae */ /* 0x0005e20008921860 */
[----:B------:R-:W-:-:S03]  /*101e0*/  IMAD.X R11, R243, 0x1, R2, P5 ;  /* 0x00000001f30b7824 */ /* 0x000fc600028e0602 */
[----:B------:R2:W-:Y:S04]  /*101f0*/  LDGSTS.E [R12+0x4e80], [R20.64], P1 ;  /* 0x04e80000140c7fae */ /* 0x0005e80008921860 */
[----:B------:R3:W-:Y:S04]  /*10200*/  LDGSTS.E [R12+0x5280], [R8.64], P1 ;  /* 0x05280000080c7fae */ /* 0x0007e80008921860 */
[----:B------:R1:W-:Y:S01]  /*10210*/  LDGSTS.E [R12+0x5680], [R10.64], P1 ;  /* 0x056800000a0c7fae */ /* 0x0003e20008921860 */
[C---:B---3--:R-:W-:Y:S02]  /*10220*/  IADD3 R8, P3, R0.reuse, R228, RZ ;  /* 0x000000e400087210 */ /* 0x048fe40007f7e0ff */
[----:B-1----:R-:W-:-:S03]  /*10230*/  IADD3 R10, P5, R0, R211, RZ ;  /* 0x000000d3000a7210 */ /* 0x002fc60007fbe0ff */
[--C-:B------:R-:W-:Y:S02]  /*10240*/  IMAD.X R9, R227, 0x1, R2.reuse, P3 ;  /* 0x00000001e3097824 */ /* 0x100fe400018e0602 */
[----:B------:R-:W-:-:S03]  /*10250*/  IMAD.X R11, R210, 0x1, R2, P5 ;  /* 0x00000001d20b7824 */ /* 0x000fc600028e0602 */
[----:B------:R1:W-:Y:S04]  /*10260*/  LDGSTS.E [R12+0x5a80], [R8.64], P1 ;  /* 0x05a80000080c7fae */ /* 0x0003e80008921860 */
[----:B------:R3:W-:Y:S01]  /*10270*/  LDGSTS.E [R12+0x5e80], [R10.64], P1 ;  /* 0x05e800000a0c7fae */ /* 0x0007e20008921860 */
[----:B------:R-:W-:-:S03]  /*10280*/  IADD3 R14, P6, R0, R242, RZ ;  /* 0x000000f2000e7210 */ /* 0x000fc60007fde0ff */
[----:B------:R2:W-:Y:S01]  /*10290*/  LDGSTS.E [R182+0x4300], [R168.64], P1 ;  /* 0x04300000a8b67fae */ /* 0x0005e20008921860 */
[----:B-1----:R-:W-:-:S03]  /*102a0*/  IADD3 R8, P5, R0, R17, RZ ;  /* 0x0000001100087210 */ /* 0x002fc60007fbe0ff */
[----:B------:R1:W-:Y:S01]  /*102b0*/  LDGSTS.E [R182+0x4700], [R82.64], P1 ;  /* 0x0470000052b67fae */ /* 0x0003e20008921860 */
[C---:B---3--:R-:W-:Y:S01]  /*102c0*/  IADD3 R10, P3, R0.reuse, R96, RZ ;  /* 0x00000060000a7210 */ /* 0x048fe20007f7e0ff */
[--C-:B------:R-:W-:Y:S02]  /*102d0*/  IMAD.X R9, R19, 0x1, R2.reuse, P5 ;  /* 0x0000000113097824 */ /* 0x100fe400028e0602 */
[----:B------:R1:W-:Y:S01]  /*102e0*/  LDGSTS.E [R182+0x4b00], [R48.64], P1 ;  /* 0x04b0000030b67fae */ /* 0x0003e20008921860 */
[----:B------:R-:W-:Y:S02]  /*102f0*/  LOP3.LUT R16, R13, 0x1f, RZ, 0xc0, !PT ;  /* 0x0000001f0d107812 */ /* 0x000fe400078ec0ff */
[----:B--2---:R-:W-:Y:S01]  /*10300*/  IADD3 R12, P5, R0, R226, RZ ;  /* 0x000000e2000c7210 */ /* 0x004fe20007fbe0ff */
[----:B------:R-:W-:Y:S01]  /*10310*/  IMAD.X R11, R220, 0x1, R2, P3 ;  /* 0x00000001dc0b7824 */ /* 0x000fe200018e0602 */
[----:B------:R2:W-:Y:S01]  /*10320*/  LDGSTS.E [R182+0x4f00], [R8.64], P1 ;  /* 0x04f0000008b67fae */ /* 0x0005e20008921860 */
[----:B------:R-:W-:-:S02]  /*10330*/  IMAD.SHL.U32 R16, R16, 0x4, RZ ;  /* 0x0000000410107824 */ /* 0x000fc400078e00ff */
[--C-:B------:R-:W-:Y:S01]  /*10340*/  IMAD.X R15, R241, 0x1, R2.reuse, P6 ;  /* 0x00000001f10f7824 */ /* 0x100fe200030e0602 */
[----:B------:R3:W-:Y:S01]  /*10350*/  LDGSTS.E [R182+0x5300], [R10.64], P1 ;  /* 0x053000000ab67fae */ /* 0x0007e20008921860 */
[--C-:B------:R-:W-:Y:S01]  /*10360*/  IMAD.X R13, R225, 0x1, R2.reuse, P5 ;  /* 0x00000001e10d7824 */ /* 0x100fe200028e0602 */
[----:B--2---:R-:W-:Y:S02]  /*10370*/  IADD3 R8, P3, R0, R209, RZ ;  /* 0x000000d100087210 */ /* 0x004fe40007f7e0ff */
[----:B------:R2:W-:Y:S01]  /*10380*/  LDGSTS.E [R182+0x5700], [R14.64], P1 ;  /* 0x057000000eb67fae */ /* 0x0005e20008921860 */
[----:B------:R-:W-:Y:S02]  /*10390*/  LOP3.LUT R16, R16, 0x70, RZ, 0x3c, !PT ;  /* 0x0000007010107812 */ /* 0x000fe400078e3cff */
[----:B------:R-:W-:Y:S01]  /*103a0*/  IMAD.X R9, R208, 0x1, R2, P3 ;  /* 0x00000001d0097824 */ /* 0x000fe200018e0602 */
[----:B------:R1:W-:Y:S02]  /*103b0*/  LDGSTS.E [R182+0x5b00], [R12.64], P1 ;  /* 0x05b000000cb67fae */ /* 0x0003e40008921860 */
[----:B------:R-:W-:-:S02]  /*103c0*/  IMAD R16, R7, 0x2000, R16 ;  /* 0x0000200007107824 */ /* 0x000fc400078e0210 */
[----:B------:R4:W-:Y:S01]  /*103d0*/  LDGSTS.E [R182+0x5f00], [R8.64], P1 ;  /* 0x05f0000008b67fae */ /* 0x0009e20008921860 */
[----:B---3--:R-:W-:-:S03]  /*103e0*/  IADD3 R10, P3, R0, R36, RZ ;  /* 0x00000024000a7210 */ /* 0x008fc60007f7e0ff */
[----:B------:R3:W-:Y:S01]  /*103f0*/  LDGSTS.E [R16+0x4380], [R98.64], P1 ;  /* 0x0438000062107fae */ /* 0x0007e20008921860 */
[----:B--2---:R-:W-:-:S03]  /*10400*/  IADD3 R14, P6, R0, R240, RZ ;  /* 0x000000f0000e7210 */ /* 0x004fc60007fde0ff */
[----:B------:R3:W-:Y:S04]  /*10410*/  LDGSTS.E [R16+0x4780], [R80.64], P1 ;  /* 0x0478000050107fae */ /* 0x0007e80008921860 */
[----:B------:R3:W-:Y:S01]  /*10420*/  LDGSTS.E [R16+0x4b80], [R38.64], P1 ;  /* 0x04b8000026107fae */ /* 0x0007e20008921860 */
[----:B------:R-:W-:Y:S01]  /*10430*/  IMAD.X R15, R239, 0x1, R2, P6 ;  /* 0x00000001ef0f7824 */ /* 0x000fe200030e0602 */
[----:B------:R-:W-:-:S05]  /*10440*/  IADD3 R209, P6, R209, R201, RZ ;  /* 0x000000c9d1d17210 */ /* 0x000fca0007fde0ff */
        /* <DEDUP_REMOVED lines=13> */
[----:B------:R-:W-:Y:S02]  /*10520*/  IADD3 R200, P6, R200, R201, RZ ;  /* 0x000000c9c8c87210 */ /* 0x000fe40007fde0ff */
[----:B----4-:R-:W-:-:S05]  /*10530*/  IADD3 R8, P5, R0, R18, RZ ;  /* 0x0000001200087210 */ /* 0x010fca0007fbe0ff */
[--C-:B------:R-:W-:Y:S01]  /*10540*/  IMAD.X R9, R22, 0x1, R2.reuse, P5 ;  /* 0x0000000116097824 */ /* 0x100fe200028e0602 */
[----:B-1----:R-:W-:Y:S01]  /*10550*/  IADD3 R12, P5, R0, R224, RZ ;  /* 0x000000e0000c7210 */ /* 0x002fe20007fbe0ff */
[----:B------:R-:W-:-:S03]  /*10560*/  IMAD.X R11, R23, 0x1, R2, P3 ;  /* 0x00000001170b7824 */ /* 0x000fc600018e0602 */
[----:B------:R1:W-:Y:S01]  /*10570*/  LDGSTS.E [R16+0x4f80], [R8.64], P1 ;  /* 0x04f8000008107fae */ /* 0x0003e20008921860 */
[----:B------:R-:W-:-:S03]  /*10580*/  IMAD.X R13, R223, 0x1, R2, P5 ;  /* 0x00000001df0d7824 */ /* 0x000fc600028e0602 */
[----:B------:R3:W-:Y:S04]  /*10590*/  LDGSTS.E [R16+0x5380], [R10.64], P1 ;  /* 0x053800000a107fae */ /* 0x0007e80008921860 */
[----:B------:R3:W-:Y:S01]  /*105a0*/  LDGSTS.E [R16+0x5780], [R14.64], P1 ;  /* 0x057800000e107fae */ /* 0x0007e20008921860 */
[----:B-1----:R-:W-:-:S03]  /*105b0*/  IADD3 R8, P3, R0, R207, RZ ;  /* 0x000000cf00087210 */ /* 0x002fc60007f7e0ff */
[----:B------:R3:W-:Y:S02]  /*105c0*/  LDGSTS.E [R16+0x5b80], [R12.64], P1 ;  /* 0x05b800000c107fae */ /* 0x0007e40008921860 */
[C---:B------:R-:W-:Y:S01]  /*105d0*/  IMAD.X R9, R206.reuse, 0x1, R2, P3 ;  /* 0x00000001ce097824 */ /* 0x040fe200018e0602 */
[-C--:B------:R-:W-:Y:S02]  /*105e0*/  IADD3 R207, P3, R207, R201.reuse, RZ ;  /* 0x000000c9cfcf7210 */ /* 0x080fe40007f7e0ff */
[-C--:B------:R-:W-:Y:S02]  /*105f0*/  IADD3 R211, P5, R211, R201.reuse, RZ ;  /* 0x000000c9d3d37210 */ /* 0x080fe40007fbe0ff */
[----:B------:R1:W-:Y:S01]  /*10600*/  LDGSTS.E [R16+0x5f80], [R8.64], P1 ;  /* 0x05f8000008107fae */ /* 0x0003e20008921860 */
[-C--:B------:R-:W-:Y:S01]  /*10610*/  IADD3 R213, P1, R213, R201.reuse, RZ ;  /* 0x000000c9d5d57210 */ /* 0x080fe20007f3e0ff */
[--C-:B------:R-:W-:Y:S01]  /*10620*/  IMAD.X R206, R206, 0x1, R4.reuse, P3 ;  /* 0x00000001cece7824 */ /* 0x100fe200018e0604 */
[-C--:B------:R-:W-:Y:S01]  /*10630*/  IADD3 R215, P3, R215, R201.reuse, RZ ;  /* 0x000000c9d7d77210 */ /* 0x080fe20007f7e0ff */
[--C-:B------:R-:W-:Y:S01]  /*10640*/  IMAD.X R210, R210, 0x1, R4.reuse, P5 ;  /* 0x00000001d2d27824 */ /* 0x100fe200028e0604 */
[----:B------:R-:W-:Y:S01]  /*10650*/  IADD3 R205, R205, 0x1, RZ ;  /* 0x00000001cdcd7810 */ /* 0x000fe20007ffe0ff */
[--C-:B------:R-:W-:Y:S01]  /*10660*/  IMAD.X R212, R212, 0x1, R4.reuse, P1 ;  /* 0x00000001d4d47824 */ /* 0x100fe200008e0604 */
[-C--:B------:R-:W-:Y:S01]  /*10670*/  IADD3 R222, P1, R222, R201.reuse, RZ ;  /* 0x000000c9dede7210 */ /* 0x080fe20007f3e0ff */
        /* <DEDUP_REMOVED lines=29> */
[----:B------:R2:W-:Y:S01]  /*10850*/  STL [R1+0x4], R203 ;  /* 0x000004cb01007387 */ /* 0x0005e20000100800 */
[--C-:B------:R-:W-:Y:S01]  /*10860*/  IMAD.X R251, R251, 0x1, R4.reuse, P5 ;  /* 0x00000001fbfb7824 */ /* 0x100fe200028e0604 */
[-C--:B------:R-:W-:Y:S01]  /*10870*/  IADD3 R97, P5, R97, R201.reuse, RZ ;  /* 0x000000c961617210 */ /* 0x080fe20007fbe0ff */
[--C-:B------:R-:W-:Y:S01]  /*10880*/  IMAD.X R23, R23, 0x1, R4.reuse, P3 ;  /* 0x0000000117177824 */ /* 0x100fe200018e0604 */
[-C--:B------:R-:W-:Y:S01]  /*10890*/  IADD3 R174, P1, R174, R201.reuse, RZ ;  /* 0x000000c9aeae7210 */ /* 0x080fe20007f3e0ff */
[----:B------:R-:W-:Y:S01]  /*108a0*/  UIADD3.X UR9, UR9, UR61, URZ, UP1, !UPT ;  /* 0x0000003d09097290 */ /* 0x000fe20008ffe43f */
[----:B------:R-:W-:Y:S01]  /*108b0*/  IADD3 R175, P3, R175, R201, RZ ;  /* 0x000000c9afaf7210 */ /* 0x000fe20007f7e0ff */
[----:B------:R-:W-:Y:S01]  /*108c0*/  UIADD3.X UR8, UR8, UR61, URZ, UP0, !UPT ;  /* 0x0000003d08087290 */ /* 0x000fe200087fe43f */
[----:B------:R-:W0:Y:S04]  /*108d0*/  LDGDEPBAR ;  /* 0x00000000000079af */ /* 0x000e280000000000 */
[----:B--2---:R3:W5:Y:S04]  /*108e0*/  LDL.LU R203, [R1+0x374] ;  /* 0x0003740001cb7983 */ /* 0x0047680000300800 */
[----:B------:R-:W-:Y:S04]  /*108f0*/  STL [R1+0xc], R36 ;  /* 0x00000c2401007387 */ /* 0x000fe80000100800 */
[----:B------:R-:W-:Y:S01]  /*10900*/  STL [R1+0x14], R96 ;  /* 0x0000146001007387 */ /* 0x000fe20000100800 */
[----:B------:R-:W-:-:S03]  /*10910*/  IMAD.X R199, R199, 0x1, R4, P5 ;  /* 0x00000001c7c77824 */ /* 0x000fc600028e0604 */
[----:B------:R2:W-:Y:S01]  /*10920*/  STL [R1], R202 ;  /* 0x000000ca01007387 */ /* 0x0005e20000100800 */
[-C--:B------:R-:W-:Y:S01]  /*10930*/  IADD3 R198, P5, R198, R201.reuse, RZ ;  /* 0x000000c9c6c67210 */ /* 0x080fe20007fbe0ff */
[--C-:B------:R-:W-:Y:S01]  /*10940*/  IMAD.X R181, R181, 0x1, R4.reuse, P1 ;  /* 0x00000001b5b57824 */ /* 0x100fe200008e0604 */
[-C--:B------:R-:W-:Y:S01]  /*10950*/  IADD3 R197, P1, R197, R201.reuse, RZ ;  /* 0x000000c9c5c57210 */ /* 0x080fe20007f3e0ff */
[----:B------:R-:W-:Y:S01]  /*10960*/  IMAD.X R195, R195, 0x1, R4, P3 ;  /* 0x00000001c3c37824 */ /* 0x000fe200018e0604 */
[----:B--2---:R3:W5:Y:S04]  /*10970*/  LDL.LU R202, [R1+0x370] ;  /* 0x0003700001ca7983 */ /* 0x0047680000300800 */
[----:B------:R-:W-:Y:S04]  /*10980*/  STL [R1+0x1c], R97 ;  /* 0x00001c6101007387 */ /* 0x000fe80000100800 */
[----:B------:R-:W-:Y:S04]  /*10990*/  STL [R1+0x24], R174 ;  /* 0x000024ae01007387 */ /* 0x000fe80000100800 */
[----:B------:R-:W-:Y:S01]  /*109a0*/  STL [R1+0x8], R23 ;  /* 0x0000081701007387 */ /* 0x000fe20000100800 */
[----:B------:R-:W-:-:S03]  /*109b0*/  IADD3 R18, P3, R18, R201, RZ ;  /* 0x000000c912127210 */ /* 0x000fc60007f7e0ff */
[----:B------:R-:W-:Y:S04]  /*109c0*/  STL [R1+0x2c], R175 ;  /* 0x00002caf01007387 */ /* 0x000fe80000100800 */
[----:B------:R2:W-:Y:S01]  /*109d0*/  STL [R1+0x10], R220 ;  /* 0x000010dc01007387 */ /* 0x0005e20000100800 */
[----:B------:R-:W-:-:S03]  /*109e0*/  IADD3 R17, P6, R17, R201, RZ ;  /* 0x000000c911117210 */ /* 0x000fc60007fde0ff */
[----:B------:R-:W-:Y:S01]  /*109f0*/  STL [R1+0x34], R200 ;  /* 0x000034c801007387 */ /* 0x000fe20000100800 */
[----:B------:R-:W-:-:S03]  /*10a00*/  IMAD.X R193, R193, 0x1, R4, P5 ;  /* 0x00000001c1c17824 */ /* 0x000fc600028e0604 */
[----:B------:R-:W-:Y:S01]  /*10a10*/  STL [R1+0x18], R199 ;  /* 0x000018c701007387 */ /* 0x000fe20000100800 */
[----:B--2---:R-:W-:-:S03]  /*10a20*/  IMAD.MOV.U32 R220, RZ, RZ, 0x1f ;  /* 0x0000001fffdc7424 */ /* 0x004fc600078e00ff */
[----:B------:R-:W-:Y:S01]  /*10a30*/  STL [R1+0x3c], R198 ;  /* 0x00003cc601007387 */ /* 0x000fe20000100800 */
[--C-:B------:R-:W-:Y:S01]  /*10a40*/  IMAD.X R191, R191, 0x1, R4.reuse, P1 ;  /* 0x00000001bfbf7824 */ /* 0x100fe200008e0604 */
[-C--:B------:R-:W-:Y:S02]  /*10a50*/  IADD3 R192, P5, R192, R201.reuse, RZ ;  /* 0x000000c9c0c07210 */ /* 0x080fe40007fbe0ff */
[----:B------:R-:W-:Y:S01]  /*10a60*/  STL [R1+0x20], R181 ;  /* 0x000020b501007387 */ /* 0x000fe20000100800 */
[----:B------:R-:W-:Y:S02]  /*10a70*/  IADD3 R220, R220, c[0x0][0x180], RZ ;  /* 0x00006000dcdc7a10 */ /* 0x000fe40007ffe0ff */
[----:B------:R-:W-:Y:S01]  /*10a80*/  IADD3 R190, P1, R190, R201, RZ ;  /* 0x000000c9bebe7210 */ /* 0x000fe20007f3e0ff */
[----:B------:R-:W-:Y:S01]  /*10a90*/  STL [R1+0x44], R197 ;  /* 0x000044c501007387 */ /* 0x000fe20000100800 */
[----:B------:R-:W-:-:S03]  /*10aa0*/  IMAD.X R22, R22, 0x1, R4, P3 ;  /* 0x0000000116167824 */ /* 0x000fc600018e0604 */
[----:B------:R-:W-:Y:S01]  /*10ab0*/  STL [R1+0x28], R195 ;  /* 0x000028c301007387 */ /* 0x000fe20000100800 */
[----:B------:R-:W-:-:S03]  /*10ac0*/  IMAD.X R19, R19, 0x1, R4, P6 ;  /* 0x0000000113137824 */ /* 0x000fc600030e0604 */
[----:B------:R2:W-:Y:S01]  /*10ad0*/  STL [R1+0x4c], R18 ;  /* 0x00004c1201007387 */ /* 0x0005e20000100800 */
[----:B------:R-:W-:-:S03]  /*10ae0*/  IMAD.X R188, R188, 0x1, R4, P1 ;  /* 0x00000001bcbc7824 */ /* 0x000fc600008e0604 */
[----:B------:R-:W-:Y:S01]  /*10af0*/  STL [R1+0x30], R194 ;  /* 0x000030c201007387 */ /* 0x000fe20000100800 */
[----:B------:R-:W-:-:S03]  /*10b00*/  IMAD.X R189, R189, 0x1, R4, P5 ;  /* 0x00000001bdbd7824 */ /* 0x000fc600028e0604 */
[----:B------:R4:W-:Y:S01]  /*10b10*/  STL [R1+0x54], R17 ;  /* 0x0000541101007387 */ /* 0x0009e20000100800 */
[----:B--2---:R-:W-:-:S03]  /*10b20*/  SHF.R.S32.HI R18, RZ, 0x1f, R220 ;  /* 0x0000001fff127819 */ /* 0x004fc600000114dc */
[----:B------:R3:W-:Y:S04]  /*10b30*/  STL [R1+0x38], R193 ;  /* 0x000038c101007387 */ /* 0x0007e80000100800 */
[----:B------:R3:W-:Y:S01]  /*10b40*/  STL [R1+0x5c], R192 ;  /* 0x00005cc001007387 */ /* 0x0007e20000100800 */
[----:B------:R-:W-:-:S03]  /*10b50*/  LEA.HI R18, R18, R220, RZ, 0x5 ;  /* 0x000000dc12127211 */ /* 0x000fc600078f28ff */
[----:B------:R3:W-:Y:S04]  /*10b60*/  STL [R1+0x40], R191 ;  /* 0x000040bf01007387 */ /* 0x0007e80000100800 */
[----:B------:R3:W-:Y:S04]  /*10b70*/  STL [R1+0x64], R190 ;  /* 0x000064be01007387 */ /* 0x0007e80000100800 */
[----:B------:R3:W-:Y:S01]  /*10b80*/  STL [R1+0x48], R22 ;  /* 0x0000481601007387 */ /* 0x0007e20000100800 */
[----:B------:R-:W-:-:S03]  /*10b90*/  SHF.R.S32.HI R18, RZ, 0x5, R18 ;  /* 0x00000005ff127819 */ /* 0x000fc60000011412 */
[----:B------:R3:W-:Y:S01]  /*10ba0*/  STL [R1+0x50], R19 ;  /* 0x0000501301007387 */ /* 0x0007e20000100800 */
[----:B------:R-:W-:-:S03]  /*10bb0*/  IMAD.MOV.U32 R195, RZ, RZ, c[0x0][0x188] ;  /* 0x00006200ffc37624 */ /* 0x000fc600078e00ff */
[----:B------:R3:W-:Y:S04]  /*10bc0*/  STL [R1+0x60], R188 ;  /* 0x000060bc01007387 */ /* 0x0007e80000100800 */
[----:B------:R3:W-:Y:S01]  /*10bd0*/  STL [R1+0x58], R189 ;  /* 0x000058bd01007387 */ /* 0x0007e20000100800 */
[----:B------:R-:W-:Y:S01]  /*10be0*/  ISETP.NE.U32.AND P6, PT, R18, R205, PT ;  /* 0x000000cd1200720c */ /* 0x000fe20003fc5070 */
[----:B----4-:R-:W-:-:S05]  /*10bf0*/  IMAD.SHL.U32 R17, R195, 0x20, RZ ;  /* 0x00000020c3117824 */ /* 0x010fca00078e00ff */
[----:B-1----:R-:W-:Y:S02]  /*10c00*/  SHF.R.S32.HI R8, RZ, 0x1f, R17 ;  /* 0x0000001fff087819 */ /* 0x002fe40000011411 */
[C---:B------:R-:W-:Y:S02]  /*10c10*/  LEA R5, P3, R17.reuse, R5, 0x2 ;  /* 0x0000000511057211 */ /* 0x040fe400078610ff */
[----:B------:R-:W-:Y:S01]  /*10c20*/  SHF.L.U64.HI R8, R17, 0x2, R8 ;  /* 0x0000000211087819 */ /* 0x000fe20000010208 */
[----:B------:R-:W-:Y:S02]  /*10c30*/  UIADD3.X UR7, UR7, UR61, URZ, UP4, !UPT ;  /* 0x0000003d07077290 */ /* 0x000fe4000a7fe43f */
[----:B------:R-:W-:Y:S02]  /*10c40*/  UIADD3.X UR6, UR6, UR61, URZ, UP6, !UPT ;  /* 0x0000003d06067290 */ /* 0x000fe4000b7fe43f */
[----:B------:R-:W-:Y:S02]  /*10c50*/  UIADD3.X UR5, UR5, UR61, URZ, UP5, !UPT ;  /* 0x0000003d05057290 */ /* 0x000fe4000affe43f */
[----:B------:R-:W-:Y:S01]  /*10c60*/  UIADD3.X UR4, UR4, UR61, URZ, UP3, !UPT ;  /* 0x0000003d04047290 */ /* 0x000fe20009ffe43f */
[----:B------:R-:W-:Y:S01]  /*10c70*/  IADD3 R3, R3, -0x20, RZ ;  /* 0xffffffe003037810 */ /* 0x000fe20007ffe0ff */
[----:B------:R-:W-:Y:S01]  /*10c80*/  IMAD.X R6, R6, 0x1, R8, P3 ;  /* 0x0000000106067824 */ /* 0x000fe200018e0608 */
[----:B---3--:R-:W-:Y:S01]  /*10c90*/  @!P6 CALL.REL.NOINC `(.L_x_0) ;  /* 0x000000100000e944 */ /* 0x008fe20003c00000 */
[----:B------:R-:W-:Y:S05]  /*10ca0*/  BRA `(.L_x_1) ;  /* 0xffffb7f000007947 */ /* 0x000fea000383ffff */
.L_x_0:
[----:B------:R-:W2:Y:S01]  /*10cb0*/  LDL.LU R172, [R1+0x80] ;  /* 0x0000800001ac7983 */ /* 0x000ea20000300800 */
[----:B------:R-:W-:-:S04]  /*10cc0*/  DEPBAR.LE SB0, 0x0 ;  /* 0x000080000000791a */ /* 0x000fc80000000000 */
[----:B------:R-:W3:Y:S01]  /*10cd0*/  LDL.LU R171, [R1+0x364] ;  /* 0x0003640001ab7983 */ /* 0x000ee20000300800 */
[----:B------:R-:W-:Y:S02]  /*10ce0*/  IMAD.MOV.U32 R4, RZ, RZ, R100 ;  /* 0x000000ffff047224 */ /* 0x000fe400078e0064 */
[----:B------:R-:W-:Y:S01]  /*10cf0*/  IMAD.MOV.U32 R5, RZ, RZ, R101 ;  /* 0x000000ffff057224 */ /* 0x000fe200078e0065 */
[----:B------:R-:W4:Y:S01]  /*10d00*/  LDL.LU R170, [R1+0x368] ;  /* 0x0003680001aa7983 */ /* 0x000f220000300800 */
[----:B------:R-:W-:Y:S02]  /*10d10*/  IMAD.MOV.U32 R6, RZ, RZ, R104 ;  /* 0x000000ffff067224 */ /* 0x000fe400078e0068 */
[----:B------:R-:W-:Y:S01]  /*10d20*/  IMAD.MOV.U32 R7, RZ, RZ, R105 ;  /* 0x000000ffff077224 */ /* 0x000fe200078e0069 */
[----:B------:R-:W3:Y:S01]  /*10d30*/  LDL.LU R169, [R1+0x360] ;  /* 0x0003600001a97983 */ /* 0x000ee20000300800 */
[----:B------:R-:W-:Y:S02]  /*10d40*/  IMAD.MOV.U32 R104, RZ, RZ, R102 ;  /* 0x000000ffff687224 */ /* 0x000fe400078e0066 */
[----:B------:R-:W-:Y:S01]  /*10d50*/  IMAD.MOV.U32 R105, RZ, RZ, R103 ;  /* 0x000000ffff697224 */ /* 0x000fe200078e0067 */
[----:B------:R-:W1:Y:S01]  /*10d60*/  S2R R13, SR_TID.X ;  /* 0x00000000000d7919 */ /* 0x000e620000002100 */
[----:B------:R-:W-:-:S02]  /*10d70*/  IMAD.MOV.U32 R8, RZ, RZ, R128 ;  /* 0x000000ffff087224 */ /* 0x000fc400078e0080 */
[----:B------:R-:W-:Y:S01]  /*10d80*/  IMAD.MOV.U32 R9, RZ, RZ, R129 ;  /* 0x000000ffff097224 */ /* 0x000fe200078e0081 */
[----:B------:R-:W-:Y:S01]  /*10d90*/  BAR.SYNC.DEFER_BLOCKING 0x0 ;  /* 0x0000000000007b1d */ /* 0x000fe20000010000 */
[----:B------:R-:W-:Y:S02]  /*10da0*/  IMAD.MOV.U32 R10, RZ, RZ, R40 ;  /* 0x000000ffff0a7224 */ /* 0x000fe400078e0028 */
[----:B------:R-:W-:Y:S02]  /*10db0*/  IMAD.MOV.U32 R11, RZ, RZ, R41 ;  /* 0x000000ffff0b7224 */ /* 0x000fe400078e0029 */
[----:B------:R-:W-:Y:S02]  /*10dc0*/  IMAD.MOV.U32 R40, RZ, RZ, R130 ;  /* 0x000000ffff287224 */ /* 0x000fe400078e0082 */
[----:B------:R-:W-:Y:S02]  /*10dd0*/  IMAD.MOV.U32 R41, RZ, RZ, R131 ;  /* 0x000000ffff297224 */ /* 0x000fe400078e0083 */
[C---:B-1----:R-:W-:Y:S01]  /*10de0*/  IMAD.SHL.U32 R168, R13.reuse, 0x100, RZ ;  /* 0x000001000da87824 */ /* 0x042fe200078e00ff */
[----:B------:R-:W-:-:S04]  /*10df0*/  LOP3.LUT R12, R13, 0x1f, RZ, 0xc0, !PT ;  /* 0x0000001f0d0c7812 */ /* 0x000fc800078ec0ff */
[----:B------:R-:W-:-:S05]  /*10e00*/  LOP3.LUT R168, R168, 0x600, RZ, 0xc0, !PT ;  /* 0x00000600a8a87812 */ /* 0x000fca00078ec0ff */
[----:B------:R-:W-:-:S05]  /*10e10*/  IMAD R168, R12, 0x10, R168 ;  /* 0x000000100ca87824 */ /* 0x000fca00078e02a8 */
[C---:B------:R-:W-:Y:S02]  /*10e20*/  LOP3.LUT R2, R168.reuse, 0x20, RZ, 0x3c, !PT ;  /* 0x00000020a8027812 */ /* 0x040fe400078e3cff */
[C---:B------:R-:W-:Y:S02]  /*10e30*/  LOP3.LUT R3, R168.reuse, 0x40, RZ, 0x3c, !PT ;  /* 0x00000040a8037812 */ /* 0x040fe400078e3cff */
[----:B------:R-:W-:Y:S01]  /*10e40*/  LOP3.LUT R0, R168, 0x60, RZ, 0x3c, !PT ;  /* 0x00000060a8007812 */ /* 0x000fe200078e3cff */
[----:B------:R-:W-:Y:S02]  /*10e50*/  IMAD.MOV.U32 R76, RZ, RZ, R46 ;  /* 0x000000ffff4c7224 */ /* 0x000fe400078e002e */
[----:B------:R-:W-:Y:S02]  /*10e60*/  IMAD.MOV.U32 R77, RZ, RZ, R47 ;  /* 0x000000ffff4d7224 */ /* 0x000fe400078e002f */
[----:B------:R-:W-:Y:S02]  /*10e70*/  IMAD.MOV.U32 R78, RZ, RZ, R54 ;  /* 0x000000ffff4e7224 */ /* 0x000fe400078e0036 */
[----:B------:R-:W-:-:S02]  /*10e80*/  IMAD.MOV.U32 R79, RZ, RZ, R55 ;  /* 0x000000ffff4f7224 */ /* 0x000fc400078e0037 */
[----:B------:R-:W-:Y:S02]  /*10e90*/  IMAD.MOV.U32 R100, RZ, RZ, R58 ;  /* 0x000000ffff647224 */ /* 0x000fe400078e003a */
[----:B------:R-:W-:Y:S02]  /*10ea0*/  IMAD.MOV.U32 R101, RZ, RZ, R59 ;  /* 0x000000ffff657224 */ /* 0x000fe400078e003b */
[----:B------:R-:W-:Y:S02]  /*10eb0*/  IMAD.MOV.U32 R102, RZ, RZ, R62 ;  /* 0x000000ffff667224 */ /* 0x000fe400078e003e */
[----:B------:R-:W-:Y:S01]  /*10ec0*/  IMAD.MOV.U32 R103, RZ, RZ, R63 ;  /* 0x000000ffff677224 */ /* 0x000fe200078e003f */
[----:B-----5:R-:W-:Y:S02]  /*10ed0*/  ISETP.GE.AND P1, PT, R203, c[0x0][0x178], PT ;  /* 0x00005e00cb007a0c */ /* 0x020fe40003f26270 */
[C---:B------:R-:W-:Y:S02]  /*10ee0*/  ISETP.GE.AND P3, PT, R202.reuse, c[0x0][0x17c], PT ;  /* 0x00005f00ca007a0c */ /* 0x040fe40003f66270 */
[----:B------:R-:W-:-:S02]  /*10ef0*/  ISETP.LT.AND P1, PT, R202, c[0x0][0x17c], !P1 ;  /* 0x00005f00ca007a0c */ /* 0x000fc40004f21270 */
[C---:B------:R-:W-:Y:S02]  /*10f00*/  ISETP.LT.AND P3, PT, R204.reuse, c[0x0][0x178], !P3 ;  /* 0x00005e00cc007a0c */ /* 0x040fe40005f61270 */
[----:B------:R-:W-:Y:S02]  /*10f10*/  ISETP.LT.AND P6, PT, R203, c[0x0][0x178], !P4 ;  /* 0x00005e00cb007a0c */ /* 0x000fe400067c1270 */
[----:B------:R-:W-:Y:S01]  /*10f20*/  ISETP.LT.AND P4, PT, R204, c[0x0][0x178], !P4 ;  /* 0x00005e00cc007a0c */ /* 0x000fe20006781270 */
[----:B--2---:R1:W-:Y:S04]  /*10f30*/  STS.128 [R172], R4 ;  /* 0x00000004ac007388 */ /* 0x0043e80000000c00 */
[----:B------:R-:W-:Y:S04]  /*10f40*/  STS.128 [R172+0x80], R104 ;  /* 0x00008068ac007388 */ /* 0x000fe80000000c00 */
[----:B------:R2:W-:Y:S04]  /*10f50*/  STS.128 [R172+0x100], R8 ;  /* 0x00010008ac007388 */ /* 0x0005e80000000c00 */
[----:B------:R-:W-:Y:S01]  /*10f60*/  STS.128 [R172+0x180], R40 ;  /* 0x00018028ac007388 */ /* 0x000fe20000000c00 */
[----:B------:R-:W-:-:S06]  /*10f70*/  NOP ;  /* 0x0000000000007918 */ /* 0x000fcc0000000000 */
[----:B-1----:R-:W-:Y:S01]  /*10f80*/  IMAD.MOV.U32 R4, RZ, RZ, R160 ;  /* 0x000000ffff047224 */ /* 0x002fe200078e00a0 */
[----:B------:R-:W1:Y:S01]  /*10f90*/  LDS.128 R12, [R168] ;  /* 0x00000000a80c7984 */ /* 0x000e620000000c00 */
[----:B------:R-:W-:Y:S02]  /*10fa0*/  IMAD.MOV.U32 R5, RZ, RZ, R161 ;  /* 0x000000ffff057224 */ /* 0x000fe400078e00a1 */
[----:B------:R-:W-:Y:S01]  /*10fb0*/  IMAD.MOV.U32 R6, RZ, RZ, R156 ;  /* 0x000000ffff067224 */ /* 0x000fe200078e009c */
[----:B------:R-:W-:Y:S01]  /*10fc0*/  LDS.128 R36, [R2] ;  /* 0x0000000002247984 */ /* 0x000fe20000000c00 */
[----:B------:R-:W-:Y:S02]  /*10fd0*/  IMAD.MOV.U32 R7, RZ, RZ, R157 ;  /* 0x000000ffff077224 */ /* 0x000fe400078e009d */
[----:B------:R-:W-:Y:S01]  /*10fe0*/  IMAD.MOV.U32 R156, RZ, RZ, R162 ;  /* 0x000000ffff9c7224 */ /* 0x000fe200078e00a2 */
[----:B------:R-:W-:Y:S01]  /*10ff0*/  LDS.128 R20, [R3] ;  /* 0x0000000003147984 */ /* 0x000fe20000000c00 */
[----:B------:R-:W-:-:S02]  /*11000*/  IMAD.MOV.U32 R157, RZ, RZ, R163 ;  /* 0x000000ffff9d7224 */ /* 0x000fc400078e00a3 */
[----:B--2---:R-:W-:Y:S01]  /*11010*/  IMAD.MOV.U32 R8, RZ, RZ, R184 ;  /* 0x000000ffff087224 */ /* 0x004fe200078e00b8 */
[----:B------:R-:W-:Y:S01]  /*11020*/  LDS.128 R16, [R0] ;  /* 0x0000000000107984 */ /* 0x000fe20000000c00 */
[----:B------:R-:W-:Y:S01]  /*11030*/  IMAD.MOV.U32 R9, RZ, RZ, R185 ;  /* 0x000000ffff097224 */ /* 0x000fe200078e00b9 */
[----:B------:R-:W-:-:S06]  /*11040*/  NOP ;  /* 0x0000000000007918 */ /* 0x000fcc0000000000 */
[----:B------:R-:W-:Y:S02]  /*11050*/  IMAD.MOV.U32 R10, RZ, RZ, R176 ;  /* 0x000000ffff0a7224 */ /* 0x000fe400078e00b0 */
[----:B------:R-:W-:Y:S02]  /*11060*/  IMAD.MOV.U32 R11, RZ, RZ, R177 ;  /* 0x000000ffff0b7224 */ /* 0x000fe400078e00b1 */
[----:B------:R-:W-:Y:S02]  /*11070*/  IMAD.MOV.U32 R176, RZ, RZ, R186 ;  /* 0x000000ffffb07224 */ /* 0x000fe400078e00ba */
[----:B------:R-:W-:Y:S01]  /*11080*/  IMAD.MOV.U32 R177, RZ, RZ, R187 ;  /* 0x000000ffffb17224 */ /* 0x000fe200078e00bb */
[----:B------:R2:W-:Y:S04]  /*11090*/  STS.128 [R172], R4 ;  /* 0x00000004ac007388 */ /* 0x0005e80000000c00 */
[----:B------:R-:W-:Y:S04]  /*110a0*/  STS.128 [R172+0x80], R156 ;  /* 0x0000809cac007388 */ /* 0x000fe80000000c00 */
[----:B------:R1:W-:Y:S04]  /*110b0*/  STS.128 [R172+0x100], R8 ;  /* 0x00010008ac007388 */ /* 0x0003e80000000c00 */
[----:B------:R-:W-:Y:S01]  /*110c0*/  STS.128 [R172+0x180], R176 ;  /* 0x000180b0ac007388 */ /* 0x000fe20000000c00 */
[----:B------:R-:W-:-:S06]  /*110d0*/  NOP ;  /* 0x0000000000007918 */ /* 0x000fcc0000000000 */
[----:B--2---:R-:W-:Y:S01]  /*110e0*/  IMAD.MOV.U32 R4, RZ, RZ, R108 ;  /* 0x000000ffff047224 */ /* 0x004fe200078e006c */
[----:B------:R-:W-:Y:S01]  /*110f0*/  LDS.128 R48, [R2] ;  /* 0x0000000002307984 */ /* 0x000fe20000000c00 */
[----:B------:R-:W-:Y:S02]  /*11100*/  IMAD.MOV.U32 R5, RZ, RZ, R109 ;  /* 0x000000ffff057224 */ /* 0x000fe400078e006d */
[----:B------:R-:W-:Y:S01]  /*11110*/  IMAD.MOV.U32 R6, RZ, RZ, R112 ;  /* 0x000000ffff067224 */ /* 0x000fe200078e0070 */
[----:B------:R-:W-:Y:S01]  /*11120*/  LDS.128 R40, [R0] ;  /* 0x0000000000287984 */ /* 0x000fe20000000c00 */
[----:B------:R-:W-:Y:S02]  /*11130*/  IMAD.MOV.U32 R7, RZ, RZ, R113 ;  /* 0x000000ffff077224 */ /* 0x000fe400078e0071 */
[----:B------:R-:W-:Y:S02]  /*11140*/  IMAD.MOV.U32 R112, RZ, RZ, R110 ;  /* 0x000000ffff707224 */ /* 0x000fe400078e006e */
[----:B------:R-:W-:-:S02]  /*11150*/  IMAD.MOV.U32 R113, RZ, RZ, R111 ;  /* 0x000000ffff717224 */ /* 0x000fc400078e006f */
[----:B-1----:R-:W-:Y:S02]  /*11160*/  IMAD.MOV.U32 R8, RZ, RZ, R44 ;  /* 0x000000ffff087224 */ /* 0x002fe400078e002c */
[----:B------:R-:W-:Y:S02]  /*11170*/  IMAD.MOV.U32 R9, RZ, RZ, R45 ;  /* 0x000000ffff097224 */ /* 0x000fe400078e002d */
[----:B------:R-:W-:Y:S01]  /*11180*/  IMAD.MOV.U32 R10, RZ, RZ, R52 ;  /* 0x000000ffff0a7224 */ /* 0x000fe200078e0034 */
[----:B------:R-:W-:Y:S01]  /*11190*/  LDS.128 R44, [R3] ;  /* 0x00000000032c7984 */ /* 0x000fe20000000c00 */
[----:B------:R-:W-:-:S03]  /*111a0*/  IMAD.MOV.U32 R11, RZ, RZ, R53 ;  /* 0x000000ffff0b7224 */ /* 0x000fc600078e0035 */
[----:B------:R-:W1:Y:S01]  /*111b0*/  LDS.128 R52, [R168] ;  /* 0x00000000a8347984 */ /* 0x000e620000000c00 */
[----:B------:R-:W-:-:S06]  /*111c0*/  NOP ;  /* 0x0000000000007918 */ /* 0x000fcc0000000000 */
[----:B------:R2:W-:Y:S04]  /*111d0*/  STS.128 [R172], R4 ;  /* 0x00000004ac007388 */ /* 0x0005e80000000c00 */
[----:B------:R-:W-:Y:S04]  /*111e0*/  STS.128 [R172+0x80], R112 ;  /* 0x00008070ac007388 */ /* 0x000fe80000000c00 */
[----:B------:R3:W-:Y:S04]  /*111f0*/  STS.128 [R172+0x100], R8 ;  /* 0x00010008ac007388 */ /* 0x0007e80000000c00 */
[----:B------:R-:W-:Y:S01]  /*11200*/  STS.128 [R172+0x180], R76 ;  /* 0x0001804cac007388 */ /* 0x000fe20000000c00 */
[----:B------:R-:W-:-:S06]  /*11210*/  NOP ;  /* 0x0000000000007918 */ /* 0x000fcc0000000000 */
[----:B--2---:R-:W-:Y:S01]  /*11220*/  IMAD.MOV.U32 R4, RZ, RZ, R152 ;  /* 0x000000ffff047224 */ /* 0x004fe200078e0098 */
[----:B------:R-:W2:Y:S01]  /*11230*/  LDS.128 R84, [R168] ;  /* 0x00000000a8547984 */ /* 0x000ea20000000c00 */
[----:B------:R-:W-:Y:S02]  /*11240*/  IMAD.MOV.U32 R5, RZ, RZ, R153 ;  /* 0x000000ffff057224 */ /* 0x000fe400078e0099 */
[----:B------:R-:W-:Y:S01]  /*11250*/  IMAD.MOV.U32 R6, RZ, RZ, R148 ;  /* 0x000000ffff067224 */ /* 0x000fe200078e0094 */
[----:B------:R-:W-:Y:S01]  /*11260*/  LDS.128 R80, [R2] ;  /* 0x0000000002507984 */ /* 0x000fe20000000c00 */
[----:B------:R-:W-:Y:S02]  /*11270*/  IMAD.MOV.U32 R7, RZ, RZ, R149 ;  /* 0x000000ffff077224 */ /* 0x000fe400078e0095 */
[----:B---3--:R-:W-:Y:S01]  /*11280*/  IMAD.MOV.U32 R8, RZ, RZ, R92 ;  /* 0x000000ffff087224 */ /* 0x008fe200078e005c */
[----:B------:R-:W-:Y:S01]  /*11290*/  LDS.128 R76, [R3] ;  /* 0x00000000034c7984 */ /* 0x000fe20000000c00 */
[----:B------:R-:W-:-:S02]  /*112a0*/  IMAD.MOV.U32 R9, RZ, RZ, R93 ;  /* 0x000000ffff097224 */ /* 0x000fc400078e005d */
[----:B------:R-:W-:Y:S02]  /*112b0*/  IMAD.MOV.U32 R148, RZ, RZ, R154 ;  /* 0x000000ffff947224 */ /* 0x000fe400078e009a */
[----:B------:R-:W-:Y:S02]  /*112c0*/  IMAD.MOV.U32 R149, RZ, RZ, R155 ;  /* 0x000000ffff957224 */ /* 0x000fe400078e009b */
[----:B------:R-:W-:Y:S02]  /*112d0*/  IMAD.MOV.U32 R92, RZ, RZ, R94 ;  /* 0x000000ffff5c7224 */ /* 0x000fe400078e005e */
[----:B------:R-:W-:Y:S02]  /*112e0*/  IMAD.MOV.U32 R93, RZ, RZ, R95 ;  /* 0x000000ffff5d7224 */ /* 0x000fe400078e005f */
[----:B------:R-:W-:Y:S02]  /*112f0*/  IMAD.MOV.U32 R10, RZ, RZ, R72 ;  /* 0x000000ffff0a7224 */ /* 0x000fe400078e0048 */
[----:B------:R-:W-:-:S02]  /*11300*/  IMAD.MOV.U32 R11, RZ, RZ, R73 ;  /* 0x000000ffff0b7224 */ /* 0x000fc400078e0049 */
[----:B------:R-:W-:Y:S02]  /*11310*/  IMAD.MOV.U32 R94, RZ, RZ, R74 ;  /* 0x000000ffff5e7224 */ /* 0x000fe400078e004a */
[----:B------:R-:W-:Y:S02]  /*11320*/  IMAD.MOV.U32 R95, RZ, RZ, R75 ;  /* 0x000000ffff5f7224 */ /* 0x000fe400078e004b */
[----:B------:R-:W-:Y:S01]  /*11330*/  LDS.128 R72, [R0] ;  /* 0x0000000000487984 */ /* 0x000fe20000000c00 */
[----:B------:R-:W-:-:S06]  /*11340*/  NOP ;  /* 0x0000000000007918 */ /* 0x000fcc0000000000 */
[----:B------:R3:W-:Y:S04]  /*11350*/  STS.128 [R172], R4 ;  /* 0x00000004ac007388 */ /* 0x0007e80000000c00 */
[----:B------:R-:W-:Y:S04]  /*11360*/  STS.128 [R172+0x80], R148 ;  /* 0x00008094ac007388 */ /* 0x000fe80000000c00 */
[----:B------:R1:W-:Y:S04]  /*11370*/  STS.128 [R172+0x100], R8 ;  /* 0x00010008ac007388 */ /* 0x0003e80000000c00 */
[----:B------:R-:W-:Y:S01]  /*11380*/  STS.128 [R172+0x180], R92 ;  /* 0x0001805cac007388 */ /* 0x000fe20000000c00 */
[----:B------:R-:W-:-:S06]  /*11390*/  NOP ;  /* 0x0000000000007918 */ /* 0x000fcc0000000000 */
[----:B---3--:R-:W-:Y:S01]  /*113a0*/  IMAD.MOV.U32 R4, RZ, RZ, R116 ;  /* 0x000000ffff047224 */ /* 0x008fe200078e0074 */
[----:B------:R-:W3:Y:S01]  /*113b0*/  LDS.128 R96, [R168] ;  /* 0x00000000a8607984 */ /* 0x000ee20000000c00 */
[----:B------:R-:W-:Y:S02]  /*113c0*/  IMAD.MOV.U32 R5, RZ, RZ, R117 ;  /* 0x000000ffff057224 */ /* 0x000fe400078e0075 */
[----:B------:R-:W-:Y:S01]  /*113d0*/  IMAD.MOV.U32 R6, RZ, RZ, R120 ;  /* 0x000000ffff067224 */ /* 0x000fe200078e0078 */
[----:B------:R-:W2:Y:S01]  /*113e0*/  LDS.128 R92, [R2] ;  /* 0x00000000025c7984 */ /* 0x000ea20000000c00 */
        /* <DEDUP_REMOVED lines=10> */
[----:B------:R2:W-:Y:S01]  /*11490*/  STS.128 [R172], R4 ;  /* 0x00000004ac007388 */ /* 0x0005e20000000c00 */
[----:B------:R-:W-:-:S03]  /*114a0*/  IMAD.MOV.U32 R108, RZ, RZ, R26 ;  /* 0x000000ffff6c7224 */ /* 0x000fc600078e001a */
[----:B------:R-:W-:Y:S01]  /*114b0*/  STS.128 [R172+0x80], R120 ;  /* 0x00008078ac007388 */ /* 0x000fe20000000c00 */
[----:B------:R-:W-:-:S03]  /*114c0*/  IMAD.MOV.U32 R109, RZ, RZ, R27 ;  /* 0x000000ffff6d7224 */ /* 0x000fc600078e001b */
[----:B------:R3:W-:Y:S01]  /*114d0*/  STS.128 [R172+0x100], R8 ;  /* 0x00010008ac007388 */ /* 0x0007e20000000c00 */
[----:B------:R-:W-:Y:S02]  /*114e0*/  IMAD.MOV.U32 R110, RZ, RZ, R30 ;  /* 0x000000ffff6e7224 */ /* 0x000fe400078e001e */
[----:B------:R-:W-:Y:S01]  /*114f0*/  IMAD.MOV.U32 R111, RZ, RZ, R31 ;  /* 0x000000ffff6f7224 */ /* 0x000fe200078e001f */
        /* <DEDUP_REMOVED lines=8> */
[----:B------:R-:W-:Y:S02]  /*11580*/  IMAD.MOV.U32 R140, RZ, RZ, R146 ;  /* 0x000000ffff8c7224 */ /* 0x000fe400078e0092 */
[----:B------:R-:W-:-:S02]  /*11590*/  IMAD.MOV.U32 R141, RZ, RZ, R147 ;  /* 0x000000ffff8d7224 */ /* 0x000fc400078e0093 */
[----:B---3--:R-:W-:Y:S02]  /*115a0*/  IMAD.MOV.U32 R8, RZ, RZ, R24 ;  /* 0x000000ffff087224 */ /* 0x008fe400078e0018 */
[----:B------:R-:W-:Y:S02]  /*115b0*/  IMAD.MOV.U32 R9, RZ, RZ, R25 ;  /* 0x000000ffff097224 */ /* 0x000fe400078e0019 */
[----:B------:R-:W-:Y:S01]  /*115c0*/  IMAD.MOV.U32 R10, RZ, RZ, R28 ;  /* 0x000000ffff0a7224 */ /* 0x000fe200078e001c */
[----:B------:R-:W-:Y:S01]  /*115d0*/  LDS.128 R24, [R0] ;  /* 0x0000000000187984 */ /* 0x000fe20000000c00 */
[----:B------:R-:W-:-:S03]  /*115e0*/  IMAD.MOV.U32 R11, RZ, RZ, R29 ;  /* 0x000000ffff0b7224 */ /* 0x000fc600078e001d */
[----:B------:R-:W-:Y:S01]  /*115f0*/  LDS.128 R28, [R3] ;  /* 0x00000000031c7984 */ /* 0x000fe20000000c00 */
        /* <DEDUP_REMOVED lines=39> */
[----:B------:R-:W-:Y:S01]  /*11870*/  IMAD R32, R203, c[0x0][0x194], RZ ;  /* 0x00006500cb207a24 */ /* 0x000fe200078e02ff */
[----:B------:R-:W-:Y:S01]  /*11880*/  LDS.128 R128, [R0] ;  /* 0x0000000000807984 */ /* 0x000fe20000000c00 */
[----:B------:R-:W-:Y:S01]  /*11890*/  IMAD.MOV.U32 R33, RZ, RZ, c[0x0][0x194] ;  /* 0x00006500ff217624 */ /* 0x000fe200078e00ff */
[----:B------:R-:W-:-:S06]  /*118a0*/  NOP ;  /* 0x0000000000007918 */ /* 0x000fcc0000000000 */
[----:B------:R-:W-:Y:S01]  /*118b0*/  IMAD.MOV.U32 R132, RZ, RZ, R138 ;  /* 0x000000ffff847224 */ /* 0x000fe200078e008a */
[----:B------:R3:W-:Y:S01]  /*118c0*/  STS.128 [R172], R4 ;  /* 0x00000004ac007388 */ /* 0x0007e20000000c00 */
[----:B------:R-:W-:Y:S02]  /*118d0*/  IMAD.MOV.U32 R133, RZ, RZ, R139 ;  /* 0x000000ffff857224 */ /* 0x000fe400078e008b */
[----:B------:R-:W-:Y:S02]  /*118e0*/  IMAD.MOV.U32 R10, RZ, RZ, R88 ;  /* 0x000000ffff0a7224 */ /* 0x000fe400078e0058 */
[----:B------:R-:W-:Y:S01]  /*118f0*/  IMAD.MOV.U32 R11, RZ, RZ, R89 ;  /* 0x000000ffff0b7224 */ /* 0x000fe200078e0059 */
[----:B------:R1:W-:Y:S01]  /*11900*/  STS.128 [R172+0x80], R132 ;  /* 0x00008084ac007388 */ /* 0x0003e20000000c00 */
[----:B------:R-:W-:Y:S02]  /*11910*/  IMAD.MOV.U32 R88, RZ, RZ, R34 ;  /* 0x000000ffff587224 */ /* 0x000fe400078e0022 */
[----:B------:R-:W-:Y:S01]  /*11920*/  IMAD.MOV.U32 R89, RZ, RZ, R35 ;  /* 0x000000ffff597224 */ /* 0x000fe200078e0023 */
[----:B------:R2:W-:Y:S01]  /*11930*/  STS.128 [R172+0x100], R8 ;  /* 0x00010008ac007388 */ /* 0x0005e20000000c00 */
[----:B---3--:R-:W-:Y:S01]  /*11940*/  LEA R4, P5, R32, c[0x0][0x170], 0x2 ;  /* 0x00005c0020047a11 */ /* 0x008fe200078a10ff */
[----:B------:R-:W-:-:S03]  /*11950*/  IMAD R7, R33, 0x20, R32 ;  /* 0x0000002021077824 */ /* 0x000fc600078e0220 */
[----:B------:R-:W-:Y:S02]  /*11960*/  LEA.HI.X.SX32 R5, R32, c[0x0][0x174], 0x2, P5 ;  /* 0x00005d0020057a11 */ /* 0x000fe400028f16ff */
[C---:B------:R-:W-:Y:S01]  /*11970*/  LEA R6, P5, R7.reuse, c[0x0][0x170], 0x2 ;  /* 0x00005c0007067a11 */ /* 0x040fe200078a10ff */
[----:B-1----:R-:W3:Y:S01]  /*11980*/  LDL.LU R134, [R1+0x35c] ;  /* 0x00035c0001867983 */ /* 0x002ee20000300800 */
[----:B--2---:R-:W-:Y:S02]  /*11990*/  IMAD R9, R202, c[0x0][0x198], RZ ;  /* 0x00006600ca097a24 */ /* 0x004fe400078e02ff */
[----:B------:R-:W-:Y:S01]  /*119a0*/  LEA.HI.X.SX32 R7, R7, c[0x0][0x174], 0x2, P5 ;  /* 0x00005d0007077a11 */ /* 0x000fe200028f16ff */
[----:B------:R1:W-:Y:S01]  /*119b0*/  STS.128 [R172+0x180], R88 ;  /* 0x00018058ac007388 */ /* 0x0003e20000000c00 */
[----:B------:R-:W-:Y:S02]  /*119c0*/  ISETP.LT.AND P5, PT, R203, c[0x0][0x178], !P2 ;  /* 0x00005e00cb007a0c */ /* 0x000fe400057a1270 */
[----:B------:R-:W-:Y:S01]  /*119d0*/  ISETP.LT.AND P2, PT, R204, c[0x0][0x178], !P2 ;  /* 0x00005e00cc007a0c */ /* 0x000fe20005741270 */
[----:B------:R-:W2:Y:S01]  /*119e0*/  LDL.LU R133, [R1+0x358] ;  /* 0x0003580001857983 */ /* 0x000ea20000300800 */
[----:B------:R-:W-:Y:S01]  /*119f0*/  IMAD.WIDE R34, R9, 0x4, R4 ;  /* 0x0000000409227825 */ /* 0x000fe200078e0204 */
[----:B------:R-:W-:-:S06]  /*11a00*/  NOP ;  /* 0x0000000000007918 */ /* 0x000fcc0000000000 */
[C---:B-1----:R-:W-:Y:S01]  /*11a10*/  IADD3 R89, R9.reuse, c[0x0][0x198], RZ ;  /* 0x0000660009597a10 */ /* 0x042fe20007ffe0ff */
[----:B------:R-:W-:Y:S01]  /*11a20*/  IMAD.WIDE R8, R9, 0x4, R6 ;  /* 0x0000000409087825 */ /* 0x000fe200078e0206 */
[----:B------:R-:W2:Y:S02]  /*11a30*/  LDL.LU R132, [R1+0x354] ;  /* 0x0003540001847983 */ /* 0x000ea40000300800 */
[C---:B------:R-:W-:Y:S01]  /*11a40*/  IADD3 R91, R89.reuse, c[0x0][0x198], RZ ;  /* 0x00006600595b7a10 */ /* 0x040fe20007ffe0ff */
[C---:B------:R-:W-:Y:S01]  /*11a50*/  IMAD.WIDE R10, R89.reuse, 0x4, R4 ;  /* 0x00000004590a7825 */ /* 0x040fe200078e0204 */
[----:B------:R1:W-:Y:S03]  /*11a60*/  @P1 STG.E [R34.64], R12 ;  /* 0x0000000c22001986 */ /* 0x0003e6000c101920 */
[--C-:B------:R-:W-:Y:S01]  /*11a70*/  IMAD.WIDE R32, R89, 0x4, R6.reuse ;  /* 0x0000000459207825 */ /* 0x100fe200078e0206 */
[----:B------:R-:W-:Y:S01]  /*11a80*/  ISETP.GE.AND P1, PT, R171, c[0x0][0x17c], PT ;  /* 0x00005f00ab007a0c */ /* 0x000fe20003f26270 */
[----:B------:R4:W-:Y:S02]  /*11a90*/  @P3 STG.E [R8.64], R52 ;  /* 0x0000003408003986 */ /* 0x0009e4000c101920 */
[----:B------:R-:W-:-:S02]  /*11aa0*/  IMAD.WIDE R88, R91, 0x4, R6 ;  /* 0x000000045b587825 */ /* 0x000fc400078e0206 */
[----:B------:R-:W-:Y:S02]  /*11ab0*/  @P5 STG.E [R10.64], R13 ;  /* 0x0000000d0a005986 */ /* 0x000fe4000c101920 */
[--C-:B-1----:R-:W-:Y:S02]  /*11ac0*/  IMAD.WIDE R34, R91, 0x4, R4.reuse ;  /* 0x000000045b227825 */ /* 0x102fe400078e0204 */
[----:B------:R1:W-:Y:S01]  /*11ad0*/  @P2 STG.E [R32.64], R53 ;  /* 0x0000003520002986 */ /* 0x0003e2000c101920 */
[----:B------:R-:W-:Y:S02]  /*11ae0*/  ISETP.LT.AND P5, PT, R203, c[0x0][0x178], !P0 ;  /* 0x00005e00cb007a0c */ /* 0x000fe400047a1270 */
[----:B------:R-:W-:Y:S01]  /*11af0*/  IADD3 R91, R91, c[0x0][0x198], RZ ;  /* 0x000066005b5b7a10 */ /* 0x000fe20007ffe0ff */
[----:B------:R-:W-:Y:S01]  /*11b00*/  @P6 STG.E [R34.64], R36 ;  /* 0x0000002422006986 */ /* 0x000fe2000c101920 */
[----:B------:R-:W-:Y:S02]  /*11b10*/  ISETP.LT.AND P0, PT, R204, c[0x0][0x178], !P0 ;  /* 0x00005e00cc007a0c */ /* 0x000fe40004701270 */
[----:B------:R-:W-:Y:S01]  /*11b20*/  ISETP.LT.AND P6, PT, R203, c[0x0][0x178], !P1 ;  /* 0x00005e00cb007a0c */ /* 0x000fe20004fc1270 */
[----:B------:R-:W2:Y:S01]  /*11b30*/  LDL.LU R90, [R1+0x350] ;  /* 0x00035000015a7983 */ /* 0x000ea20000300800 */
[C---:B----4-:R-:W-:Y:S01]  /*11b40*/  IMAD.WIDE R8, R91.reuse, 0x4, R4 ;  /* 0x000000045b087825 */ /* 0x050fe200078e0204 */
[----:B-1----:R-:W-:-:S03]  /*11b50*/  IADD3 R53, R91, c[0x0][0x198], RZ ;  /* 0x000066005b357a10 */ /* 0x002fc60007ffe0ff */
[----:B------:R-:W-:Y:S01]  /*11b60*/  IMAD.WIDE R10, R91, 0x4, R6 ;  /* 0x000000045b0a7825 */ /* 0x000fe200078e0206 */
[----:B------:R-:W-:Y:S01]  /*11b70*/  ISETP.GE.AND P3, PT, R170, c[0x0][0x17c], PT ;  /* 0x00005f00aa007a0c */ /* 0x000fe20003f66270 */
[----:B------:R1:W-:Y:S02]  /*11b80*/  @P4 STG.E [R88.64], R48 ;  /* 0x0000003058004986 */ /* 0x0003e4000c101920 */
[----:B------:R-:W-:Y:S01]  /*11b90*/  IMAD.WIDE R12, R53, 0x4, R4 ;  /* 0x00000004350c7825 */ /* 0x000fe200078e0204 */
[----:B------:R-:W-:Y:S01]  /*11ba0*/  ISETP.GE.AND P2, PT, R169, c[0x0][0x17c], PT ;  /* 0x00005f00a9007a0c */ /* 0x000fe20003f46270 */
[----:B------:R-:W4:Y:S01]  /*11bb0*/  LDL.LU R52, [R1+0x34c] ;  /* 0x00034c0001347983 */ /* 0x000f220000300800 */
[----:B------:R-:W-:Y:S01]  /*11bc0*/  ISETP.LT.AND P1, PT, R204, c[0x0][0x178], !P1 ;  /* 0x00005e00cc007a0c */ /* 0x000fe20004f21270 */
[----:B------:R-:W-:Y:S02]  /*11bd0*/  IMAD.WIDE R32, R53, 0x4, R6 ;  /* 0x0000000435207825 */ /* 0x000fe400078e0206 */
[----:B------:R1:W-:Y:S01]  /*11be0*/  @P5 STG.E [R8.64], R37 ;  /* 0x0000002508005986 */ /* 0x0003e2000c101920 */
[----:B------:R-:W-:-:S02]  /*11bf0*/  ISETP.LT.AND P5, PT, R203, c[0x0][0x178], !P3 ;  /* 0x00005e00cb007a0c */ /* 0x000fc40005fa1270 */
[----:B------:R-:W-:Y:S01]  /*11c00*/  IADD3 R53, R53, c[0x0][0x198], RZ ;  /* 0x0000660035357a10 */ /* 0x000fe20007ffe0ff */
[----:B------:R1:W-:Y:S01]  /*11c10*/  @P0 STG.E [R10.64], R49 ;  /* 0x000000310a000986 */ /* 0x0003e2000c101920 */
[----:B------:R-:W-:-:S03]  /*11c20*/  ISETP.LT.AND P3, PT, R204, c[0x0][0x178], !P3 ;  /* 0x00005e00cc007a0c */ /* 0x000fc60005f61270 */
[----:B------:R1:W-:Y:S01]  /*11c30*/  @P6 STG.E [R12.64], R20 ;  /* 0x000000140c006986 */ /* 0x0003e2000c101920 */
[----:B------:R-:W-:Y:S02]  /*11c40*/  ISETP.LT.AND P6, PT, R203, c[0x0][0x178], !P2 ;  /* 0x00005e00cb007a0c */ /* 0x000fe400057c1270 */
[----:B------:R-:W-:Y:S01]  /*11c50*/  ISETP.LT.AND P2, PT, R204, c[0x0][0x178], !P2 ;  /* 0x00005e00cc007a0c */ /* 0x000fe20005741270 */
[----:B-1----:R-:W4:Y:S01]  /*11c60*/  LDL.LU R48, [R1+0x348] ;  /* 0x0003480001307983 */ /* 0x002f220000300800 */
[C---:B------:R-:W-:Y:S01]  /*11c70*/  IADD3 R37, R53.reuse, c[0x0][0x198], RZ ;  /* 0x0000660035257a10 */ /* 0x040fe20007ffe0ff */
[C---:B------:R-:W-:Y:S02]  /*11c80*/  IMAD.WIDE R34, R53.reuse, 0x4, R4 ;  /* 0x0000000435227825 */ /* 0x040fe400078e0204 */
[----:B------:R-:W4:Y:S02]  /*11c90*/  LDL.LU R36, [R1+0x344] ;  /* 0x0003440001247983 */ /* 0x000f240000300800 */
[----:B------:R-:W-:-:S02]  /*11ca0*/  IMAD.WIDE R8, R53, 0x4, R6 ;  /* 0x0000000435087825 */ /* 0x000fc400078e0206 */
[----:B------:R1:W-:Y:S02]  /*11cb0*/  @P1 STG.E [R32.64], R44 ;  /* 0x0000002c20001986 */ /* 0x0003e4000c101920 */
[C---:B------:R-:W-:Y:S02]  /*11cc0*/  IMAD.WIDE R10, R37.reuse, 0x4, R4 ;  /* 0x00000004250a7825 */ /* 0x040fe400078e0204 */
[----:B------:R-:W-:Y:S02]  /*11cd0*/  @P5 STG.E [R34.64], R21 ;  /* 0x0000001522005986 */ /* 0x000fe4000c101920 */
[C---:B------:R-:W-:Y:S02]  /*11ce0*/  IMAD.WIDE R12, R37.reuse, 0x4, R6 ;  /* 0x00000004250c7825 */ /* 0x040fe400078e0206 */
[----:B------:R-:W-:Y:S04]  /*11cf0*/  @P3 STG.E [R8.64], R45 ;  /* 0x0000002d08003986 */ /* 0x000fe8000c101920 */
[----:B------:R-:W-:Y:S04]  /*11d00*/  @P6 STG.E [R10.64], R16 ;  /* 0x000000100a006986 */ /* 0x000fe8000c101920 */
[----:B-1----:R-:W4:Y:S04]  /*11d10*/  LDL.LU R44, [R1+0x340] ;  /* 0x00034000012c7983 */ /* 0x002f280000300800 */
[----:B------:R1:W-:Y:S04]  /*11d20*/  @P2 STG.E [R12.64], R40 ;  /* 0x000000280c002986 */ /* 0x0003e8000c101920 */
[----:B-1----:R-:W4:Y:S04]  /*11d30*/  LDL.LU R40, [R1+0x33c] ;  /* 0x00033c0001287983 */ /* 0x002f280000300800 */
[----:B------:R-:W4:Y:S01]  /*11d40*/  LDL.LU R34, [R1+0x338] ;  /* 0x0003380001227983 */ /* 0x000f220000300800 */
[----:B------:R-:W-:-:S05]  /*11d50*/  IADD3 R37, R37, c[0x0][0x198], RZ ;  /* 0x0000660025257a10 */ /* 0x000fca0007ffe0ff */
[----:B------:R-:W-:-:S04]  /*11d60*/  IMAD.WIDE R20, R37, 0x4, R4 ;  /* 0x0000000425147825 */ /* 0x000fc800078e0204 */
[C---:B------:R-:W-:Y:S01]  /*11d70*/  IMAD.WIDE R32, R37.reuse, 0x4, R6 ;  /* 0x0000000425207825 */ /* 0x040fe200078e0206 */
[----:B------:R-:W-:-:S05]  /*11d80*/  IADD3 R37, R37, c[0x0][0x198], RZ ;  /* 0x0000660025257a10 */ /* 0x000fca0007ffe0ff */
[C---:B------:R-:W-:Y:S01]  /*11d90*/  IMAD.WIDE R8, R37.reuse, 0x4, R4 ;  /* 0x0000000425087825 */ /* 0x040fe200078e0204 */
[----:B------:R-:W-:-:S03]  /*11da0*/  IADD3 R35, R37, c[0x0][0x198], RZ ;  /* 0x0000660025237a10 */ /* 0x000fc60007ffe0ff */
[----:B------:R-:W-:-:S04]  /*11db0*/  IMAD.WIDE R10, R37, 0x4, R6 ;  /* 0x00000004250a7825 */ /* 0x000fc800078e0206 */
[----:B------:R-:W-:Y:S01]  /*11dc0*/  IMAD.WIDE R12, R35, 0x4, R4 ;  /* 0x00000004230c7825 */ /* 0x000fe200078e0204 */
[----:B---3--:R-:W-:-:S04]  /*11dd0*/  ISETP.GE.AND P4, PT, R134, c[0x0][0x17c], PT ;  /* 0x00005f0086007a0c */ /* 0x008fc80003f86270 */
[----:B------:R-:W-:Y:S02]  /*11de0*/  ISETP.LT.AND P5, PT, R203, c[0x0][0x178], !P4 ;  /* 0x00005e00cb007a0c */ /* 0x000fe400067a1270 */
[----:B------:R-:W-:Y:S02]  /*11df0*/  ISETP.LT.AND P4, PT, R204, c[0x0][0x178], !P4 ;  /* 0x00005e00cc007a0c */ /* 0x000fe40006781270 */
[----:B--2---:R-:W-:-:S04]  /*11e00*/  ISETP.GE.AND P0, PT, R133, c[0x0][0x17c], PT ;  /* 0x00005f0085007a0c */ /* 0x004fc80003f06270 */
[----:B------:R-:W-:Y:S02]  /*11e10*/  ISETP.LT.AND P6, PT, R203, c[0x0][0x178], !P0 ;  /* 0x00005e00cb007a0c */ /* 0x000fe400047c1270 */
[----:B------:R-:W-:-:S03]  /*11e20*/  ISETP.LT.AND P0, PT, R204, c[0x0][0x178], !P0 ;  /* 0x00005e00cc007a0c */ /* 0x000fc60004701270 */
[----:B------:R1:W-:Y:S01]  /*11e30*/  @P5 STG.E [R20.64], R17 ;  /* 0x0000001114005986 */ /* 0x0003e2000c101920 */
[----:B------:R-:W-:-:S03]  /*11e40*/  ISETP.GE.AND P1, PT, R132, c[0x0][0x17c], PT ;  /* 0x00005f0084007a0c */ /* 0x000fc60003f26270 */
[----:B------:R2:W-:Y:S01]  /*11e50*/  @P4 STG.E [R32.64], R41 ;  /* 0x0000002920004986 */ /* 0x0005e2000c101920 */
[----:B------:R-:W-:-:S03]  /*11e60*/  ISETP.LT.AND P5, PT, R203, c[0x0][0x178], !P1 ;  /* 0x00005e00cb007a0c */ /* 0x000fc60004fa1270 */
[----:B------:R-:W-:Y:S01]  /*11e70*/  @P6 STG.E [R8.64], R14 ;  /* 0x0000000e08006986 */ /* 0x000fe2000c101920 */
[----:B------:R-:W-:Y:S01]  /*11e80*/  ISETP.LT.AND P1, PT, R204, c[0x0][0x178], !P1 ;  /* 0x00005e00cc007a0c */ /* 0x000fe20004f21270 */
[C---:B-1----:R-:W-:Y:S01]  /*11e90*/  IMAD.WIDE R16, R35.reuse, 0x4, R6 ;  /* 0x0000000423107825 */ /* 0x042fe200078e0206 */
[----:B------:R-:W-:Y:S01]  /*11ea0*/  IADD3 R35, R35, c[0x0][0x198], RZ ;  /* 0x0000660023237a10 */ /* 0x000fe20007ffe0ff */
[----:B------:R1:W-:Y:S04]  /*11eb0*/  @P0 STG.E [R10.64], R54 ;  /* 0x000000360a000986 */ /* 0x0003e8000c101920 */
[----:B------:R-:W-:Y:S01]  /*11ec0*/  IMAD.WIDE R20, R35, 0x4, R4 ;  /* 0x0000000423147825 */ /* 0x000fe200078e0204 */
[----:B------:R-:W-:-:S04]  /*11ed0*/  ISETP.GE.AND P3, PT, R90, c[0x0][0x17c], PT ;  /* 0x00005f005a007a0c */ /* 0x000fc80003f66270 */
[----:B------:R-:W-:Y:S01]  /*11ee0*/  ISETP.LT.AND P6, PT, R203, c[0x0][0x178], !P3 ;  /* 0x00005e00cb007a0c */ /* 0x000fe20005fc1270 */
[----:B------:R3:W-:Y:S01]  /*11ef0*/  @P5 STG.E [R12.64], R15 ;  /* 0x0000000f0c005986 */ /* 0x0007e2000c101920 */
[----:B------:R-:W-:Y:S02]  /*11f00*/  ISETP.LT.AND P3, PT, R204, c[0x0][0x178], !P3 ;  /* 0x00005e00cc007a0c */ /* 0x000fe40005f61270 */
[----:B----4-:R-:W-:Y:S01]  /*11f10*/  ISETP.GE.AND P2, PT, R52, c[0x0][0x17c], PT ;  /* 0x00005f0034007a0c */ /* 0x010fe20003f46270 */
[----:B------:R-:W-:Y:S01]  /*11f20*/  @P1 STG.E [R16.64], R55 ;  /* 0x0000003710001986 */ /* 0x000fe2000c101920 */
[----:B--2---:R-:W-:Y:S02]  /*11f30*/  IADD3 R33, R35, c[0x0][0x198], RZ ;  /* 0x0000660023217a10 */ /* 0x004fe40007ffe0ff */
[----:B------:R-:W-:Y:S02]  /*11f40*/  ISETP.LT.AND P5, PT, R203, c[0x0][0x178], !P2 ;  /* 0x00005e00cb007a0c */ /* 0x000fe400057a1270 */
[----:B------:R-:W-:-:S03]  /*11f50*/  ISETP.LT.AND P2, PT, R204, c[0x0][0x178], !P2 ;  /* 0x00005e00cc007a0c */ /* 0x000fc60005741270 */
[----:B------:R2:W-:Y:S01]  /*11f60*/  @P6 STG.E [R20.64], R38 ;  /* 0x0000002614006986 */ /* 0x0005e2000c101920 */
[----:B-1----:R-:W-:Y:S01]  /*11f70*/  IMAD.WIDE R10, R33, 0x4, R4 ;  /* 0x00000004210a7825 */ /* 0x002fe200078e0204 */
[----:B------:R-:W-:-:S03]  /*11f80*/  ISETP.GE.AND P4, PT, R48, c[0x0][0x17c], PT ;  /* 0x00005f0030007a0c */ /* 0x000fc60003f86270 */
[----:B---3--:R-:W-:Y:S01]  /*11f90*/  IMAD.WIDE R12, R33, 0x4, R6 ;  /* 0x00000004210c7825 */ /* 0x008fe200078e0206 */
[----:B------:R-:W-:-:S03]  /*11fa0*/  ISETP.LT.AND P6, PT, R203, c[0x0][0x178], !P4 ;  /* 0x00005e00cb007a0c */ /* 0x000fc600067c1270 */
[----:B------:R-:W-:Y:S01]  /*11fb0*/  IMAD.WIDE R8, R35, 0x4, R6 ;  /* 0x0000000423087825 */ /* 0x000fe200078e0206 */
[----:B------:R-:W-:Y:S02]  /*11fc0*/  IADD3 R33, R33, c[0x0][0x198], RZ ;  /* 0x0000660021217a10 */ /* 0x000fe40007ffe0ff */
[----:B------:R-:W-:Y:S02]  /*11fd0*/  ISETP.GE.AND P0, PT, R36, c[0x0][0x17c], PT ;  /* 0x00005f0024007a0c */ /* 0x000fe40003f06270 */
[----:B------:R-:W3:Y:S01]  /*11fe0*/  LDL.LU R36, [R1+0x334] ;  /* 0x0003340001247983 */ /* 0x000ee20000300800 */
[----:B------:R-:W-:-:S03]  /*11ff0*/  IMAD.WIDE R14, R33, 0x4, R4 ;  /* 0x00000004210e7825 */ /* 0x000fc600078e0204 */
[----:B------:R-:W4:Y:S04]  /*12000*/  LDL.LU R32, [R1+0x330] ;  /* 0x0003300001207983 */ /* 0x000f280000300800 */
[----:B--2---:R-:W2:Y:S04]  /*12010*/  LDL.LU R20, [R1+0x32c] ;  /* 0x00032c0001147983 */ /* 0x004ea80000300800 */
[----:B------:R-:W-:Y:S04]  /*12020*/  @P3 STG.E [R8.64], R50 ;  /* 0x0000003208003986 */ /* 0x000fe8000c101920 */
[----:B------:R-:W-:Y:S04]  /*12030*/  @P5 STG.E [R10.64], R39 ;  /* 0x000000270a005986 */ /* 0x000fe8000c101920 */
[----:B------:R-:W-:Y:S04]  /*12040*/  @P2 STG.E [R12.64], R51 ;  /* 0x000000330c002986 */ /* 0x000fe8000c101920 */
[----:B------:R1:W-:Y:S01]  /*12050*/  @P6 STG.E [R14.64], R22 ;  /* 0x000000160e006986 */ /* 0x0003e2000c101920 */
[----:B------:R-:W-:-:S03]  /*12060*/  ISETP.GE.AND P2, PT, R34, c[0x0][0x17c], PT ;  /* 0x00005f0022007a0c */ /* 0x000fc60003f46270 */
[----:B------:R-:W3:Y:S04]  /*12070*/  LDL.LU R34, [R1+0x328] ;  /* 0x0003280001227983 */ /* 0x000ee80000300800 */
[----:B-1----:R-:W3:Y:S01]  /*12080*/  LDL.LU R22, [R1+0x324] ;  /* 0x0003240001167983 */ /* 0x002ee20000300800 */
[----:B------:R-:W-:Y:S01]  /*12090*/  ISETP.GE.AND P1, PT, R44, c[0x0][0x17c], PT ;  /* 0x00005f002c007a0c */ /* 0x000fe20003f26270 */
[----:B------:R-:W-:Y:S01]  /*120a0*/  IMAD.WIDE R16, R33, 0x4, R6 ;  /* 0x0000000421107825 */ /* 0x000fe200078e0206 */
[C---:B------:R-:W-:Y:S02]  /*120b0*/  ISETP.LT.AND P4, PT, R204.reuse, c[0x0][0x178], !P4 ;  /* 0x00005e00cc007a0c */ /* 0x040fe40006781270 */
[----:B------:R-:W-:Y:S02]  /*120c0*/  ISETP.LT.AND P5, PT, R203, c[0x0][0x178], !P0 ;  /* 0x00005e00cb007a0c */ /* 0x000fe400047a1270 */
[----:B------:R-:W-:-:S02]  /*120d0*/  ISETP.LT.AND P0, PT, R204, c[0x0][0x178], !P0 ;  /* 0x00005e00cc007a0c */ /* 0x000fc40004701270 */
[----:B------:R-:W-:Y:S02]  /*120e0*/  IADD3 R33, R33, c[0x0][0x198], RZ ;  /* 0x0000660021217a10 */ /* 0x000fe40007ffe0ff */
[----:B------:R-:W-:Y:S02]  /*120f0*/  ISETP.LT.AND P6, PT, R203, c[0x0][0x178], !P1 ;  /* 0x00005e00cb007a0c */ /* 0x000fe40004fc1270 */
[C---:B------:R-:W-:Y:S01]  /*12100*/  IADD3 R21, R33.reuse, c[0x0][0x198], RZ ;  /* 0x0000660021157a10 */ /* 0x040fe20007ffe0ff */
[----:B------:R-:W-:Y:S01]  /*12110*/  IMAD.WIDE R8, R33, 0x4, R4 ;  /* 0x0000000421087825 */ /* 0x000fe200078e0204 */
[----:B------:R-:W-:-:S03]  /*12120*/  ISETP.GE.AND P3, PT, R40, c[0x0][0x17c], PT ;  /* 0x00005f0028007a0c */ /* 0x000fc60003f66270 */
[----:B------:R-:W-:Y:S01]  /*12130*/  IMAD.WIDE R10, R33, 0x4, R6 ;  /* 0x00000004210a7825 */ /* 0x000fe200078e0206 */
[C---:B------:R-:W-:Y:S01]  /*12140*/  ISETP.LT.AND P1, PT, R204.reuse, c[0x0][0x178], !P1 ;  /* 0x00005e00cc007a0c */ /* 0x040fe20004f21270 */
[----:B------:R-:W-:Y:S02]  /*12150*/  @P4 STG.E [R16.64], R46 ;  /* 0x0000002e10004986 */ /* 0x000fe4000c101920 */
[----:B------:R-:W-:Y:S02]  /*12160*/  IMAD.WIDE R12, R21, 0x4, R4 ;  /* 0x00000004150c7825 */ /* 0x000fe400078e0204 */
[----:B------:R1:W-:Y:S01]  /*12170*/  @P5 STG.E [R8.64], R23 ;  /* 0x0000001708005986 */ /* 0x0003e2000c101920 */
[----:B------:R-:W-:Y:S01]  /*12180*/  ISETP.LT.AND P5, PT, R203, c[0x0][0x178], !P3 ;  /* 0x00005e00cb007a0c */ /* 0x000fe20005fa1270 */
[C---:B------:R-:W-:Y:S01]  /*12190*/  IMAD.WIDE R14, R21.reuse, 0x4, R6 ;  /* 0x00000004150e7825 */ /* 0x040fe200078e0206 */
[----:B------:R-:W-:Y:S01]  /*121a0*/  IADD3 R21, R21, c[0x0][0x198], RZ ;  /* 0x0000660015157a10 */ /* 0x000fe20007ffe0ff */
[----:B------:R1:W-:Y:S01]  /*121b0*/  @P0 STG.E [R10.64], R47 ;  /* 0x0000002f0a000986 */ /* 0x0003e2000c101920 */
[----:B------:R-:W-:-:S03]  /*121c0*/  ISETP.LT.AND P3, PT, R204, c[0x0][0x178], !P3 ;  /* 0x00005e00cc007a0c */ /* 0x000fc60005f61270 */
[----:B------:R1:W-:Y:S01]  /*121d0*/  @P6 STG.E [R12.64], R18 ;  /* 0x000000120c006986 */ /* 0x0003e2000c101920 */
[----:B------:R-:W-:Y:S02]  /*121e0*/  ISETP.LT.AND P6, PT, R203, c[0x0][0x178], !P2 ;  /* 0x00005e00cb007a0c */ /* 0x000fe400057c1270 */
[----:B------:R-:W-:Y:S02]  /*121f0*/  ISETP.LT.AND P2, PT, R204, c[0x0][0x178], !P2 ;  /* 0x00005e00cc007a0c */ /* 0x000fe40005741270 */
[C---:B-1----:R-:W-:Y:S01]  /*12200*/  IADD3 R23, R21.reuse, c[0x0][0x198], RZ ;  /* 0x0000660015177a10 */ /* 0x042fe20007ffe0ff */
[C---:B------:R-:W-:Y:S01]  /*12210*/  IMAD.WIDE R16, R21.reuse, 0x4, R4 ;  /* 0x0000000415107825 */ /* 0x040fe200078e0204 */
[----:B------:R1:W-:Y:S03]  /*12220*/  @P1 STG.E [R14.64], R42 ;  /* 0x0000002a0e001986 */ /* 0x0003e6000c101920 */
[----:B------:R-:W-:Y:S01]  /*12230*/  IMAD.WIDE R8, R21, 0x4, R6 ;  /* 0x0000000415087825 */ /* 0x000fe200078e0206 */
[----:B------:R1:W-:Y:S03]  /*12240*/  @P5 STG.E [R16.64], R19 ;  /* 0x0000001310005986 */ /* 0x0003e6000c101920 */
[C---:B------:R-:W-:Y:S01]  /*12250*/  IMAD.WIDE R10, R23.reuse, 0x4, R4 ;  /* 0x00000004170a7825 */ /* 0x040fe200078e0204 */
[----:B------:R1:W-:Y:S03]  /*12260*/  @P3 STG.E [R8.64], R43 ;  /* 0x0000002b08003986 */ /* 0x0003e6000c101920 */
[----:B------:R-:W-:Y:S01]  /*12270*/  IMAD.WIDE R12, R23, 0x4, R6 ;  /* 0x00000004170c7825 */ /* 0x000fe200078e0206 */
[----:B------:R-:W-:Y:S04]  /*12280*/  @P6 STG.E [R10.64], R84 ;  /* 0x000000540a006986 */ /* 0x000fe8000c101920 */
[----:B------:R1:W-:Y:S01]  /*12290*/  @P2 STG.E [R12.64], R96 ;  /* 0x000000600c002986 */ /* 0x0003e2000c101920 */
[----:B----4-:R-:W-:-:S03]  /*122a0*/  ISETP.GE.AND P0, PT, R32, c[0x0][0x17c], PT ;  /* 0x00005f0020007a0c */ /* 0x010fc60003f06270 */
[----:B------:R-:W4:Y:S01]  /*122b0*/  LDL.LU R32, [R1+0x320] ;  /* 0x0003200001207983 */ /* 0x000f220000300800 */
[----:B--2---:R-:W-:-:S03]  /*122c0*/  ISETP.GE.AND P1, PT, R20, c[0x0][0x17c], PT ;  /* 0x00005f0014007a0c */ /* 0x004fc60003f26270 */
[----:B------:R-:W2:Y:S04]  /*122d0*/  LDL.LU R20, [R1+0x31c] ;  /* 0x00031c0001147983 */ /* 0x000ea80000300800 */
[----:B------:R-:W4:Y:S01]  /*122e0*/  LDL.LU R21, [R1+0x318] ;  /* 0x0003180001157983 */ /* 0x000f220000300800 */
[----:B---3--:R-:W-:-:S03]  /*122f0*/  ISETP.GE.AND P2, PT, R22, c[0x0][0x17c], PT ;  /* 0x00005f0016007a0c */ /* 0x008fc60003f46270 */
[----:B------:R-:W3:Y:S04]  /*12300*/  LDL.LU R22, [R1+0x314] ;  /* 0x0003140001167983 */ /* 0x000ee80000300800 */
[----:B------:R-:W3:Y:S01]  /*12310*/  LDL.LU R18, [R1+0x310] ;  /* 0x0003100001127983 */ /* 0x000ee20000300800 */
[----:B------:R-:W-:Y:S02]  /*12320*/  ISETP.GE.AND P4, PT, R36, c[0x0][0x17c], PT ;  /* 0x00005f0024007a0c */ /* 0x000fe40003f86270 */
[----:B------:R-:W-:Y:S02]  /*12330*/  IADD3 R23, R23, c[0x0][0x198], RZ ;  /* 0x0000660017177a10 */ /* 0x000fe40007ffe0ff */
[----:B------:R-:W-:Y:S02]  /*12340*/  ISETP.LT.AND P5, PT, R203, c[0x0][0x178], !P4 ;  /* 0x00005e00cb007a0c */ /* 0x000fe400067a1270 */
[----:B------:R-:W-:-:S02]  /*12350*/  ISETP.LT.AND P4, PT, R204, c[0x0][0x178], !P4 ;  /* 0x00005e00cc007a0c */ /* 0x000fc40006781270 */
[----:B------:R-:W-:Y:S01]  /*12360*/  ISETP.LT.AND P6, PT, R203, c[0x0][0x178], !P0 ;  /* 0x00005e00cb007a0c */ /* 0x000fe200047c1270 */
[----:B-1----:R-:W-:-:S04]  /*12370*/  IMAD.WIDE R14, R23, 0x4, R4 ;  /* 0x00000004170e7825 */ /* 0x002fc800078e0204 */
[C---:B------:R-:W-:Y:S01]  /*12380*/  IMAD.WIDE R16, R23.reuse, 0x4, R6 ;  /* 0x0000000417107825 */ /* 0x040fe200078e0206 */
[----:B------:R-:W-:Y:S02]  /*12390*/  IADD3 R23, R23, c[0x0][0x198], RZ ;  /* 0x0000660017177a10 */ /* 0x000fe40007ffe0ff */
[----:B------:R-:W-:Y:S01]  /*123a0*/  ISETP.LT.AND P0, PT, R204, c[0x0][0x178], !P0 ;  /* 0x00005e00cc007a0c */ /* 0x000fe20004701270 */
[----:B------:R1:W-:Y:S02]  /*123b0*/  @P5 STG.E [R14.64], R85 ;  /* 0x000000550e005986 */ /* 0x0003e4000c101920 */
[----:B------:R-:W-:Y:S01]  /*123c0*/  IMAD.WIDE R8, R23, 0x4, R4 ;  /* 0x0000000417087825 */ /* 0x000fe200078e0204 */
[----:B------:R-:W-:Y:S01]  /*123d0*/  ISETP.GE.AND P3, PT, R34, c[0x0][0x17c], PT ;  /* 0x00005f0022007a0c */ /* 0x000fe20003f66270 */
[----:B------:R1:W-:Y:S01]  /*123e0*/  @P4 STG.E [R16.64], R97 ;  /* 0x0000006110004986 */ /* 0x0003e2000c101920 */
[----:B------:R-:W-:Y:S02]  /*123f0*/  ISETP.LT.AND P5, PT, R203, c[0x0][0x178], !P1 ;  /* 0x00005e00cb007a0c */ /* 0x000fe40004fa1270 */
[----:B------:R-:W-:Y:S01]  /*12400*/  IADD3 R19, R23, c[0x0][0x198], RZ ;  /* 0x0000660017137a10 */ /* 0x000fe20007ffe0ff */
[----:B------:R1:W-:Y:S01]  /*12410*/  @P6 STG.E [R8.64], R80 ;  /* 0x0000005008006986 */ /* 0x0003e2000c101920 */
[----:B------:R-:W-:-:S02]  /*12420*/  ISETP.LT.AND P1, PT, R204, c[0x0][0x178], !P1 ;  /* 0x00005e00cc007a0c */ /* 0x000fc40004f21270 */
[----:B------:R-:W-:Y:S01]  /*12430*/  ISETP.LT.AND P6, PT, R203, c[0x0][0x178], !P3 ;  /* 0x00005e00cb007a0c */ /* 0x000fe20005fc1270 */
[----:B------:R-:W-:Y:S01]  /*12440*/  IMAD.WIDE R12, R19, 0x4, R4 ;  /* 0x00000004130c7825 */ /* 0x000fe200078e0204 */
[----:B------:R-:W-:-:S03]  /*12450*/  ISETP.LT.AND P3, PT, R204, c[0x0][0x178], !P3 ;  /* 0x00005e00cc007a0c */ /* 0x000fc60005f61270 */
[C---:B-1----:R-:W-:Y:S01]  /*12460*/  IMAD.WIDE R14, R19.reuse, 0x4, R6 ;  /* 0x00000004130e7825 */ /* 0x042fe200078e0206 */
[----:B------:R-:W-:-:S03]  /*12470*/  IADD3 R19, R19, c[0x0][0x198], RZ ;  /* 0x0000660013137a10 */ /* 0x000fc60007ffe0ff */
[----:B------:R-:W-:-:S04]  /*12480*/  IMAD.WIDE R10, R23, 0x4, R6 ;  /* 0x00000004170a7825 */ /* 0x000fc800078e0206 */
[C---:B------:R-:W-:Y:S01]  /*12490*/  IMAD.WIDE R16, R19.reuse, 0x4, R4 ;  /* 0x0000000413107825 */ /* 0x040fe200078e0204 */
[----:B------:R1:W-:Y:S03]  /*124a0*/  @P0 STG.E [R10.64], R92 ;  /* 0x0000005c0a000986 */ /* 0x0003e6000c101920 */
[----:B------:R-:W-:Y:S01]  /*124b0*/  IMAD.WIDE R8, R19, 0x4, R6 ;  /* 0x0000000413087825 */ /* 0x000fe200078e0206 */
[----:B------:R1:W-:Y:S01]  /*124c0*/  @P5 STG.E [R12.64], R81 ;  /* 0x000000510c005986 */ /* 0x0003e2000c101920 */
[----:B------:R-:W-:Y:S02]  /*124d0*/  ISETP.LT.AND P5, PT, R203, c[0x0][0x178], !P2 ;  /* 0x00005e00cb007a0c */ /* 0x000fe400057a1270 */
[----:B------:R-:W-:Y:S01]  /*124e0*/  ISETP.LT.AND P2, PT, R204, c[0x0][0x178], !P2 ;  /* 0x00005e00cc007a0c */ /* 0x000fe20005741270 */
[----:B------:R1:W-:Y:S04]  /*124f0*/  @P1 STG.E [R14.64], R93 ;  /* 0x0000005d0e001986 */ /* 0x0003e8000c101920 */
[----:B------:R1:W-:Y:S04]  /*12500*/  @P6 STG.E [R16.64], R76 ;  /* 0x0000004c10006986 */ /* 0x0003e8000c101920 */
[----:B------:R1:W-:Y:S01]  /*12510*/  @P3 STG.E [R8.64], R60 ;  /* 0x0000003c08003986 */ /* 0x0003e2000c101920 */
[----:B--2---:R-:W-:-:S03]  /*12520*/  ISETP.GE.AND P0, PT, R20, c[0x0][0x17c], PT ;  /* 0x00005f0014007a0c */ /* 0x004fc60003f06270 */
[----:B------:R-:W2:Y:S01]  /*12530*/  LDL.LU R20, [R1+0x30c] ;  /* 0x00030c0001147983 */ /* 0x000ea20000300800 */
[----:B----4-:R-:W-:Y:S02]  /*12540*/  ISETP.GE.AND P1, PT, R21, c[0x0][0x17c], PT ;  /* 0x00005f0015007a0c */ /* 0x010fe40003f26270 */
[----:B------:R-:W-:Y:S01]  /*12550*/  IADD3 R21, R19, c[0x0][0x198], RZ ;  /* 0x0000660013157a10 */ /* 0x000fe20007ffe0ff */
[----:B------:R-:W4:Y:S04]  /*12560*/  LDL.LU R23, [R1+0x308] ;  /* 0x0003080001177983 */ /* 0x000f280000300800 */
[----:B-1----:R-:W-:-:S04]  /*12570*/  IMAD.WIDE R10, R21, 0x4, R4 ;  /* 0x00000004150a7825 */ /* 0x002fc800078e0204 */
[----:B------:R-:W-:Y:S01]  /*12580*/  IMAD.WIDE R12, R21, 0x4, R6 ;  /* 0x00000004150c7825 */ /* 0x000fe200078e0206 */
[----:B------:R1:W-:Y:S04]  /*12590*/  @P5 STG.E [R10.64], R77 ;  /* 0x0000004d0a005986 */ /* 0x0003e8000c101920 */
[----:B------:R1:W-:Y:S01]  /*125a0*/  @P2 STG.E [R12.64], R61 ;  /* 0x0000003d0c002986 */ /* 0x0003e2000c101920 */
[----:B---3--:R-:W-:-:S03]  /*125b0*/  ISETP.GE.AND P3, PT, R22, c[0x0][0x17c], PT ;  /* 0x00005f0016007a0c */ /* 0x008fc60003f66270 */
[----:B------:R-:W3:Y:S01]  /*125c0*/  LDL.LU R22, [R1+0x304] ;  /* 0x0003040001167983 */ /* 0x000ee20000300800 */
[----:B------:R-:W-:-:S03]  /*125d0*/  ISETP.GE.AND P2, PT, R18, c[0x0][0x17c], PT ;  /* 0x00005f0012007a0c */ /* 0x000fc60003f46270 */
[----:B------:R-:W3:Y:S01]  /*125e0*/  LDL.LU R18, [R1+0x300] ;  /* 0x0003000001127983 */ /* 0x000ee20000300800 */
[----:B------:R-:W-:-:S04]  /*125f0*/  ISETP.GE.AND P4, PT, R32, c[0x0][0x17c], PT ;  /* 0x00005f0020007a0c */ /* 0x000fc80003f86270 */
[----:B------:R-:W-:Y:S02]  /*12600*/  ISETP.LT.AND P6, PT, R203, c[0x0][0x178], !P4 ;  /* 0x00005e00cb007a0c */ /* 0x000fe400067c1270 */
[----:B------:R-:W-:Y:S02]  /*12610*/  IADD3 R21, R21, c[0x0][0x198], RZ ;  /* 0x0000660015157a10 */ /* 0x000fe40007ffe0ff */
[----:B------:R-:W-:-:S03]  /*12620*/  ISETP.LT.AND P4, PT, R204, c[0x0][0x178], !P4 ;  /* 0x00005e00cc007a0c */ /* 0x000fc60006781270 */
[----:B------:R-:W-:Y:S01]  /*12630*/  IMAD.WIDE R14, R21, 0x4, R4 ;  /* 0x00000004150e7825 */ /* 0x000fe200078e0204 */
[----:B------:R-:W-:Y:S02]  /*12640*/  ISETP.LT.AND P5, PT, R203, c[0x0][0x178], !P0 ;  /* 0x00005e00cb007a0c */ /* 0x000fe400047a1270 */
[C---:B------:R-:W-:Y:S01]  /*12650*/  ISETP.LT.AND P0, PT, R204.reuse, c[0x0][0x178], !P0 ;  /* 0x00005e00cc007a0c */ /* 0x040fe20004701270 */
[C---:B------:R-:W-:Y:S01]  /*12660*/  IMAD.WIDE R16, R21.reuse, 0x4, R6 ;  /* 0x0000000415107825 */ /* 0x040fe200078e0206 */
[----:B------:R-:W-:Y:S01]  /*12670*/  IADD3 R21, R21, c[0x0][0x198], RZ ;  /* 0x0000660015157a10 */ /* 0x000fe20007ffe0ff */
[----:B------:R1:W-:Y:S01]  /*12680*/  @P6 STG.E [R14.64], R72 ;  /* 0x000000480e006986 */ /* 0x0003e2000c101920 */
[----:B------:R-:W-:Y:S02]  /*12690*/  ISETP.LT.AND P6, PT, R203, c[0x0][0x178], !P1 ;  /* 0x00005e00cb007a0c */ /* 0x000fe40004fc1270 */
[----:B------:R-:W-:Y:S02]  /*126a0*/  ISETP.LT.AND P1, PT, R204, c[0x0][0x178], !P1 ;  /* 0x00005e00cc007a0c */ /* 0x000fe40004f21270 */
[C---:B------:R-:W-:Y:S01]  /*126b0*/  IADD3 R19, R21.reuse, c[0x0][0x198], RZ ;  /* 0x0000660015137a10 */ /* 0x040fe20007ffe0ff */
[C---:B------:R-:W-:Y:S01]  /*126c0*/  IMAD.WIDE R8, R21.reuse, 0x4, R4 ;  /* 0x0000000415087825 */ /* 0x040fe200078e0204 */
[----:B------:R1:W-:Y:S03]  /*126d0*/  @P4 STG.E [R16.64], R56 ;  /* 0x0000003810004986 */ /* 0x0003e6000c101920 */
[----:B-1----:R-:W-:Y:S01]  /*126e0*/  IMAD.WIDE R10, R21, 0x4, R6 ;  /* 0x00000004150a7825 */ /* 0x002fe200078e0206 */
[----:B------:R1:W-:Y:S03]  /*126f0*/  @P5 STG.E [R8.64], R73 ;  /* 0x0000004908005986 */ /* 0x0003e6000c101920 */
[----:B------:R-:W-:Y:S01]  /*12700*/  IMAD.WIDE R12, R19, 0x4, R4 ;  /* 0x00000004130c7825 */ /* 0x000fe200078e0204 */
[----:B------:R-:W-:-:S03]  /*12710*/  ISETP.LT.AND P5, PT, R203, c[0x0][0x178], !P3 ;  /* 0x00005e00cb007a0c */ /* 0x000fc60005fa1270 */
[C---:B------:R-:W-:Y:S01]  /*12720*/  IMAD.WIDE R14, R19.reuse, 0x4, R6 ;  /* 0x00000004130e7825 */ /* 0x040fe200078e0206 */
[----:B------:R1:W-:Y:S01]  /*12730*/  @P0 STG.E [R10.64], R57 ;  /* 0x000000390a000986 */ /* 0x0003e2000c101920 */
[----:B------:R-:W-:Y:S02]  /*12740*/  ISETP.LT.AND P3, PT, R204, c[0x0][0x178], !P3 ;  /* 0x00005e00cc007a0c */ /* 0x000fe40005f61270 */
[----:B------:R-:W-:Y:S01]  /*12750*/  IADD3 R19, R19, c[0x0][0x198], RZ ;  /* 0x0000660013137a10 */ /* 0x000fe20007ffe0ff */
[----:B------:R2:W-:Y:S04]  /*12760*/  @P6 STG.E [R12.64], R86 ;  /* 0x000000560c006986 */ /* 0x0005e8000c101920 */
[----:B------:R2:W-:Y:S01]  /*12770*/  @P1 STG.E [R14.64], R98 ;  /* 0x000000620e001986 */ /* 0x0005e2000c101920 */
[----:B------:R-:W-:-:S04]  /*12780*/  IMAD.WIDE R16, R19, 0x4, R4 ;  /* 0x0000000413107825 */ /* 0x000fc800078e0204 */
[----:B-1----:R-:W-:Y:S01]  /*12790*/  IMAD.WIDE R8, R19, 0x4, R6 ;  /* 0x0000000413087825 */ /* 0x002fe200078e0206 */
[----:B------:R1:W-:Y:S04]  /*127a0*/  @P5 STG.E [R16.64], R87 ;  /* 0x0000005710005986 */ /* 0x0003e8000c101920 */
[----:B------:R1:W-:Y:S01]  /*127b0*/  @P3 STG.E [R8.64], R99 ;  /* 0x0000006308003986 */ /* 0x0003e2000c101920 */
[----:B--2---:R-:W-:-:S03]  /*127c0*/  ISETP.GE.AND P4, PT, R20, c[0x0][0x17c], PT ;  /* 0x00005f0014007a0c */ /* 0x004fc60003f86270 */
[----:B------:R-:W2:Y:S01]  /*127d0*/  LDL.LU R20, [R1+0x2fc] ;  /* 0x0002fc0001147983 */ /* 0x000ea20000300800 */
[----:B----4-:R-:W-:-:S03]  /*127e0*/  ISETP.GE.AND P0, PT, R23, c[0x0][0x17c], PT ;  /* 0x00005f0017007a0c */ /* 0x010fc60003f06270 */
[----:B------:R-:W4:Y:S01]  /*127f0*/  LDL.LU R23, [R1+0x2f8] ;  /* 0x0002f80001177983 */ /* 0x000f220000300800 */
[----:B---3--:R-:W-:-:S03]  /*12800*/  ISETP.GE.AND P1, PT, R22, c[0x0][0x17c], PT ;  /* 0x00005f0016007a0c */ /* 0x008fc60003f26270 */
[----:B------:R-:W3:Y:S01]  /*12810*/  LDL.LU R22, [R1+0x2f4] ;  /* 0x0002f40001167983 */ /* 0x000ee20000300800 */
[----:B------:R-:W-:-:S03]  /*12820*/  ISETP.GE.AND P3, PT, R18, c[0x0][0x17c], PT ;  /* 0x00005f0012007a0c */ /* 0x000fc60003f66270 */
[----:B------:R-:W3:Y:S01]  /*12830*/  LDL.LU R18, [R1+0x2f0] ;  /* 0x0002f00001127983 */ /* 0x000ee20000300800 */
[----:B------:R-:W-:Y:S02]  /*12840*/  ISETP.LT.AND P6, PT, R203, c[0x0][0x178], !P2 ;  /* 0x00005e00cb007a0c */ /* 0x000fe400057c1270 */
[----:B------:R-:W-:Y:S02]  /*12850*/  IADD3 R21, R19, c[0x0][0x198], RZ ;  /* 0x0000660013157a10 */ /* 0x000fe40007ffe0ff */
[----:B------:R-:W-:-:S03]  /*12860*/  ISETP.LT.AND P2, PT, R204, c[0x0][0x178], !P2 ;  /* 0x00005e00cc007a0c */ /* 0x000fc60005741270 */
[----:B------:R-:W-:Y:S01]  /*12870*/  IMAD.WIDE R10, R21, 0x4, R4 ;  /* 0x00000004150a7825 */ /* 0x000fe200078e0204 */
[----:B------:R-:W-:-:S03]  /*12880*/  ISETP.LT.AND P5, PT, R203, c[0x0][0x178], !P4 ;  /* 0x00005e00cb007a0c */ /* 0x000fc600067a1270 */
[C---:B------:R-:W-:Y:S01]  /*12890*/  IMAD.WIDE R12, R21.reuse, 0x4, R6 ;  /* 0x00000004150c7825 */ /* 0x040fe200078e0206 */
[----:B------:R-:W-:Y:S01]  /*128a0*/  IADD3 R21, R21, c[0x0][0x198], RZ ;  /* 0x0000660015157a10 */ /* 0x000fe20007ffe0ff */
[----:B------:R1:W-:Y:S01]  /*128b0*/  @P6 STG.E [R10.64], R82 ;  /* 0x000000520a006986 */ /* 0x0003e2000c101920 */
[C---:B------:R-:W-:Y:S02]  /*128c0*/  ISETP.LT.AND P4, PT, R204.reuse, c[0x0][0x178], !P4 ;  /* 0x00005e00cc007a0c */ /* 0x040fe40006781270 */
[----:B------:R-:W-:Y:S01]  /*128d0*/  ISETP.LT.AND P6, PT, R203, c[0x0][0x178], !P0 ;  /* 0x00005e00cb007a0c */ /* 0x000fe200047c1270 */
[----:B------:R-:W-:Y:S01]  /*128e0*/  IMAD.WIDE R14, R21, 0x4, R4 ;  /* 0x00000004150e7825 */ /* 0x000fe200078e0204 */
[----:B------:R-:W-:-:S03]  /*128f0*/  ISETP.LT.AND P0, PT, R204, c[0x0][0x178], !P0 ;  /* 0x00005e00cc007a0c */ /* 0x000fc60004701270 */
[C---:B-1----:R-:W-:Y:S01]  /*12900*/  IMAD.WIDE R16, R21.reuse, 0x4, R6 ;  /* 0x0000000415107825 */ /* 0x042fe200078e0206 */
[----:B------:R-:W-:Y:S01]  /*12910*/  IADD3 R21, R21, c[0x0][0x198], RZ ;  /* 0x0000660015157a10 */ /* 0x000fe20007ffe0ff */
[----:B------:R1:W-:Y:S04]  /*12920*/  @P2 STG.E [R12.64], R94 ;  /* 0x0000005e0c002986 */ /* 0x0003e8000c101920 */
[----:B------:R-:W-:Y:S01]  /*12930*/  IMAD.WIDE R8, R21, 0x4, R4 ;  /* 0x0000000415087825 */ /* 0x000fe200078e0204 */
[----:B------:R1:W-:Y:S01]  /*12940*/  @P5 STG.E [R14.64], R83 ;  /* 0x000000530e005986 */ /* 0x0003e2000c101920 */
[----:B------:R-:W-:Y:S02]  /*12950*/  ISETP.LT.AND P5, PT, R203, c[0x0][0x178], !P1 ;  /* 0x00005e00cb007a0c */ /* 0x000fe40004fa1270 */
[----:B------:R-:W-:Y:S01]  /*12960*/  IMAD.WIDE R10, R21, 0x4, R6 ;  /* 0x00000004150a7825 */ /* 0x000fe200078e0206 */
[----:B------:R2:W-:Y:S01]  /*12970*/  @P4 STG.E [R16.64], R95 ;  /* 0x0000005f10004986 */ /* 0x0005e2000c101920 */
[----:B------:R-:W-:-:S02]  /*12980*/  ISETP.LT.AND P1, PT, R204, c[0x0][0x178], !P1 ;  /* 0x00005e00cc007a0c */ /* 0x000fc40004f21270 */
[----:B------:R-:W-:Y:S01]  /*12990*/  IADD3 R19, R21, c[0x0][0x198], RZ ;  /* 0x0000660015137a10 */ /* 0x000fe20007ffe0ff */
[----:B------:R2:W-:Y:S04]  /*129a0*/  @P6 STG.E [R8.64], R78 ;  /* 0x0000004e08006986 */ /* 0x0005e8000c101920 */
[----:B------:R2:W-:Y:S01]  /*129b0*/  @P0 STG.E [R10.64], R62 ;  /* 0x0000003e0a000986 */ /* 0x0005e2000c101920 */
[----:B-1----:R-:W-:-:S04]  /*129c0*/  IMAD.WIDE R12, R19, 0x4, R4 ;  /* 0x00000004130c7825 */ /* 0x002fc800078e0204 */
[----:B------:R-:W-:Y:S01]  /*129d0*/  IMAD.WIDE R14, R19, 0x4, R6 ;  /* 0x00000004130e7825 */ /* 0x000fe200078e0206 */
        /* <DEDUP_REMOVED lines=12> */
[C---:B------:R-:W-:Y:S02]  /*12aa0*/  ISETP.LT.AND P3, PT, R204.reuse, c[0x0][0x178], !P3 ;  /* 0x00005e00cc007a0c */ /* 0x040fe40005f61270 */
[----:B------:R-:W-:Y:S01]  /*12ab0*/  ISETP.LT.AND P5, PT, R203, c[0x0][0x178], !P2 ;  /* 0x00005e00cb007a0c */ /* 0x000fe200057a1270 */
[C---:B------:R-:W-:Y:S01]  /*12ac0*/  IMAD.WIDE R16, R19.reuse, 0x4, R4 ;  /* 0x0000000413107825 */ /* 0x040fe200078e0204 */
[----:B------:R-:W-:Y:S02]  /*12ad0*/  ISETP.LT.AND P2, PT, R204, c[0x0][0x178], !P2 ;  /* 0x00005e00cc007a0c */ /* 0x000fe40005741270 */
[----:B------:R-:W-:-:S03]  /*12ae0*/  IADD3 R21, R19, c[0x0][0x198], RZ ;  /* 0x0000660013157a10 */ /* 0x000fc60007ffe0ff */
[----:B------:R1:W-:Y:S01]  /*12af0*/  @P6 STG.E [R16.64], R74 ;  /* 0x0000004a10006986 */ /* 0x0003e2000c101920 */
[----:B------:R-:W-:Y:S01]  /*12b00*/  ISETP.LT.AND P6, PT, R203, c[0x0][0x178], !P4 ;  /* 0x00005e00cb007a0c */ /* 0x000fe200067c1270 */
[----:B------:R-:W-:-:S04]  /*12b10*/  IMAD.WIDE R8, R19, 0x4, R6 ;  /* 0x0000000413087825 */ /* 0x000fc800078e0206 */
[----:B------:R-:W-:-:S04]  /*12b20*/  IMAD.WIDE R10, R21, 0x4, R4 ;  /* 0x00000004150a7825 */ /* 0x000fc800078e0204 */
[C---:B-1----:R-:W-:Y:S01]  /*12b30*/  IMAD.WIDE R12, R21.reuse, 0x4, R6 ;  /* 0x00000004150c7825 */ /* 0x042fe200078e0206 */
[----:B------:R-:W-:Y:S01]  /*12b40*/  IADD3 R21, R21, c[0x0][0x198], RZ ;  /* 0x0000660015157a10 */ /* 0x000fe20007ffe0ff */
[----:B------:R1:W-:Y:S01]  /*12b50*/  @P3 STG.E [R8.64], R58 ;  /* 0x0000003a08003986 */ /* 0x0003e2000c101920 */
[----:B------:R-:W-:-:S03]  /*12b60*/  ISETP.LT.AND P4, PT, R204, c[0x0][0x178], !P4 ;  /* 0x00005e00cc007a0c */ /* 0x000fc60006781270 */
[----:B------:R1:W-:Y:S01]  /*12b70*/  @P5 STG.E [R10.64], R75 ;  /* 0x0000004b0a005986 */ /* 0x0003e2000c101920 */
[----:B------:R-:W-:-:S03]  /*12b80*/  IMAD.WIDE R14, R21, 0x4, R4 ;  /* 0x00000004150e7825 */ /* 0x000fc600078e0204 */
[----:B------:R2:W-:Y:S01]  /*12b90*/  @P2 STG.E [R12.64], R59 ;  /* 0x0000003b0c002986 */ /* 0x0005e2000c101920 */
[----:B------:R-:W-:Y:S01]  /*12ba0*/  ISETP.LT.AND P2, PT, R203, c[0x0][0x178], !P0 ;  /* 0x00005e00cb007a0c */ /* 0x000fe20004741270 */
[C---:B------:R-:W-:Y:S01]  /*12bb0*/  IMAD.WIDE R16, R21.reuse, 0x4, R6 ;  /* 0x0000000415107825 */ /* 0x040fe200078e0206 */
[----:B------:R-:W-:Y:S01]  /*12bc0*/  ISETP.LT.AND P0, PT, R204, c[0x0][0x178], !P0 ;  /* 0x00005e00cc007a0c */ /* 0x000fe20004701270 */
[----:B------:R2:W-:Y:S01]  /*12bd0*/  @P6 STG.E [R14.64], R104 ;  /* 0x000000680e006986 */ /* 0x0005e2000c101920 */
[----:B------:R-:W-:-:S05]  /*12be0*/  IADD3 R21, R21, c[0x0][0x198], RZ ;  /* 0x0000660015157a10 */ /* 0x000fca0007ffe0ff */
[C---:B-1----:R-:W-:Y:S01]  /*12bf0*/  IMAD.WIDE R8, R21.reuse, 0x4, R4 ;  /* 0x0000000415087825 */ /* 0x042fe200078e0204 */
[----:B------:R1:W-:Y:S03]  /*12c00*/  @P4 STG.E [R16.64], R112 ;  /* 0x0000007010004986 */ /* 0x0003e6000c101920 */
        /* <DEDUP_REMOVED lines=23> */
[C---:B-1----:R-:W-:Y:S01]  /*12d80*/  IMAD.WIDE R16, R19.reuse, 0x4, R4 ;  /* 0x0000000413107825 */ /* 0x042fe200078e0204 */
[----:B------:R1:W-:Y:S03]  /*12d90*/  @P1 STG.E [R14.64], R108 ;  /* 0x0000006c0e001986 */ /* 0x0003e6000c101920 */
[----:B------:R-:W-:Y:S01]  /*12da0*/  IMAD.WIDE R8, R19, 0x4, R6 ;  /* 0x0000000413087825 */ /* 0x000fe200078e0206 */
[----:B------:R1:W-:Y:S03]  /*12db0*/  @P2 STG.E [R16.64], R101 ;  /* 0x0000006510002986 */ /* 0x0003e6000c101920 */
[----:B------:R-:W-:Y:S01]  /*12dc0*/  IMAD.WIDE R10, R21, 0x4, R4 ;  /* 0x00000004150a7825 */ /* 0x000fe200078e0204 */
[----:B------:R-:W-:-:S03]  /*12dd0*/  ISETP.LT.AND P2, PT, R203, c[0x0][0x178], !P6 ;  /* 0x00005e00cb007a0c */ /* 0x000fc60007741270 */
[C---:B------:R-:W-:Y:S01]  /*12de0*/  IMAD.WIDE R12, R21.reuse, 0x4, R6 ;  /* 0x00000004150c7825 */ /* 0x040fe200078e0206 */
[----:B------:R-:W-:Y:S01]  /*12df0*/  ISETP.LT.AND P6, PT, R204, c[0x0][0x178], !P6 ;  /* 0x00005e00cc007a0c */ /* 0x000fe200077c1270 */
[----:B------:R2:W-:Y:S01]  /*12e00*/  @P3 STG.E [R8.64], R109 ;  /* 0x0000006d08003986 */ /* 0x0005e2000c101920 */
[----:B------:R-:W-:-:S03]  /*12e10*/  IADD3 R21, R21, c[0x0][0x198], RZ ;  /* 0x0000660015157a10 */ /* 0x000fc60007ffe0ff */
[----:B------:R-:W-:Y:S04]  /*12e20*/  @P4 STG.E [R10.64], R28 ;  /* 0x0000001c0a004986 */ /* 0x000fe8000c101920 */
        /* <DEDUP_REMOVED lines=16> */
[C-C-:B------:R-:W-:Y:S01]  /*12f30*/  IMAD.WIDE R8, R21.reuse, 0x4, R4.reuse ;  /* 0x0000000415087825 */ /* 0x140fe200078e0204 */
[----:B------:R-:W-:Y:S02]  /*12f40*/  IADD3 R19, R21, c[0x0][0x198], RZ ;  /* 0x0000660015137a10 */ /* 0x000fe40007ffe0ff */
[C---:B------:R-:W-:Y:S02]  /*12f50*/  ISETP.LT.AND P2, PT, R203.reuse, c[0x0][0x178], !P1 ;  /* 0x00005e00cb007a0c */ /* 0x040fe40004f41270 */
[C---:B------:R-:W-:Y:S01]  /*12f60*/  ISETP.LT.AND P1, PT, R204.reuse, c[0x0][0x178], !P1 ;  /* 0x00005e00cc007a0c */ /* 0x040fe20004f21270 */
[----:B------:R1:W-:Y:S01]  /*12f70*/  @P4 STG.E [R8.64], R24 ;  /* 0x0000001808004986 */ /* 0x0003e2000c101920 */
[----:B------:R-:W-:Y:S01]  /*12f80*/  ISETP.LT.AND P4, PT, R203, c[0x0][0x178], !P3 ;  /* 0x00005e00cb007a0c */ /* 0x000fe20005f81270 */
[----:B------:R-:W-:Y:S01]  /*12f90*/  IMAD.WIDE R12, R19, 0x4, R4 ;  /* 0x00000004130c7825 */ /* 0x000fe200078e0204 */
[----:B------:R-:W-:-:S03]  /*12fa0*/  ISETP.LT.AND P3, PT, R204, c[0x0][0x178], !P3 ;  /* 0x00005e00cc007a0c */ /* 0x000fc60005f61270 */
[C---:B-1----:R-:W-:Y:S01]  /*12fb0*/  IMAD.WIDE R14, R19.reuse, 0x4, R6 ;  /* 0x00000004130e7825 */ /* 0x042fe200078e0206 */
[----:B------:R-:W-:-:S03]  /*12fc0*/  IADD3 R19, R19, c[0x0][0x198], RZ ;  /* 0x0000660013137a10 */ /* 0x000fc60007ffe0ff */
[----:B------:R-:W-:Y:S01]  /*12fd0*/  IMAD.WIDE R10, R21, 0x4, R6 ;  /* 0x00000004150a7825 */ /* 0x000fe200078e0206 */
[----:B------:R-:W-:-:S03]  /*12fe0*/  IADD3 R21, R19, c[0x0][0x198], RZ ;  /* 0x0000660013157a10 */ /* 0x000fc60007ffe0ff */
[----:B------:R-:W-:Y:S01]  /*12ff0*/  IMAD.WIDE R16, R19, 0x4, R4 ;  /* 0x0000000413107825 */ /* 0x000fe200078e0204 */
[----:B------:R1:W-:Y:S04]  /*13000*/  @P0 STG.E [R10.64], R64 ;  /* 0x000000400a000986 */ /* 0x0003e8000c101920 */
[----:B------:R1:W-:Y:S01]  /*13010*/  @P2 STG.E [R12.64], R25 ;  /* 0x000000190c002986 */ /* 0x0003e2000c101920 */
[----:B------:R-:W-:Y:S01]  /*13020*/  ISETP.LT.AND P2, PT, R203, c[0x0][0x178], !P5 ;  /* 0x00005e00cb007a0c */ /* 0x000fe20006f41270 */
[----:B------:R-:W-:Y:S01]  /*13030*/  IMAD.WIDE R8, R19, 0x4, R6 ;  /* 0x0000000413087825 */ /* 0x000fe200078e0206 */
[C---:B------:R-:W-:Y:S01]  /*13040*/  ISETP.LT.AND P5, PT, R204.reuse, c[0x0][0x178], !P5 ;  /* 0x00005e00cc007a0c */ /* 0x040fe20006fa1270 */
[----:B------:R1:W-:Y:S04]  /*13050*/  @P1 STG.E [R14.64], R65 ;  /* 0x000000410e001986 */ /* 0x0003e8000c101920 */
[----:B------:R1:W-:Y:S01]  /*13060*/  @P4 STG.E [R16.64], R106 ;  /* 0x0000006a10004986 */ /* 0x0003e2000c101920 */
[----:B------:R-:W-:Y:S01]  /*13070*/  ISETP.LT.AND P4, PT, R203, c[0x0][0x178], !P6 ;  /* 0x00005e00cb007a0c */ /* 0x000fe20007781270 */
[C---:B-1----:R-:W-:Y:S01]  /*13080*/  IMAD.WIDE R10, R21.reuse, 0x4, R4 ;  /* 0x00000004150a7825 */ /* 0x042fe200078e0204 */
[----:B------:R-:W-:Y:S01]  /*13090*/  ISETP.LT.AND P6, PT, R204, c[0x0][0x178], !P6 ;  /* 0x00005e00cc007a0c */ /* 0x000fe200077c1270 */
[----:B------:R-:W-:Y:S02]  /*130a0*/  @P3 STG.E [R8.64], R114 ;  /* 0x0000007208003986 */ /* 0x000fe4000c101920 */
[C---:B------:R-:W-:Y:S01]  /*130b0*/  IMAD.WIDE R12, R21.reuse, 0x4, R6 ;  /* 0x00000004150c7825 */ /* 0x040fe200078e0206 */
[----:B------:R-:W-:Y:S01]  /*130c0*/  IADD3 R21, R21, c[0x0][0x198], RZ ;  /* 0x0000660015157a10 */ /* 0x000fe20007ffe0ff */
[----:B------:R-:W-:Y:S04]  /*130d0*/  @P2 STG.E [R10.64], R107 ;  /* 0x0000006b0a002986 */ /* 0x000fe8000c101920 */
[C---:B------:R-:W-:Y:S01]  /*130e0*/  IMAD.WIDE R14, R21.reuse, 0x4, R4 ;  /* 0x00000004150e7825 */ /* 0x040fe200078e0204 */
[----:B------:R1:W-:Y:S03]  /*130f0*/  @P5 STG.E [R12.64], R115 ;  /* 0x000000730c005986 */ /* 0x0003e6000c101920 */
[C-C-:B------:R-:W-:Y:S01]  /*13100*/  IMAD.WIDE R16, R21.reuse, 0x4, R6.reuse ;  /* 0x0000000415107825 */ /* 0x140fe200078e0206 */
[----:B------:R-:W-:Y:S01]  /*13110*/  IADD3 R21, R21, c[0x0][0x198], RZ ;  /* 0x0000660015157a10 */ /* 0x000fe20007ffe0ff */
[----:B------:R2:W-:Y:S04]  /*13120*/  @P4 STG.E [R14.64], R102 ;  /* 0x000000660e004986 */ /* 0x0005e8000c101920 */
[----:B------:R-:W-:Y:S01]  /*13130*/  @P6 STG.E [R16.64], R110 ;  /* 0x0000006e10006986 */ /* 0x000fe2000c101920 */
[----:B-1----:R-:W-:-:S03]  /*13140*/  IMAD.WIDE R12, R21, 0x4, R6 ;  /* 0x00000004150c7825 */ /* 0x002fc600078e0206 */
[----:B------:R-:W1:Y:S01]  /*13150*/  LDS.128 R8, [R168] ;  /* 0x00000000a8087984 */ /* 0x000e620000000c00 */
[----:B--2---:R-:W-:-:S03]  /*13160*/  ISETP.GE.AND P0, PT, R20, c[0x0][0x17c], PT ;  /* 0x00005f0014007a0c */ /* 0x004fc60003f06270 */
[----:B------:R-:W2:Y:S01]  /*13170*/  LDL.LU R20, [R1+0x2bc] ;  /* 0x0002bc0001147983 */ /* 0x000ea20000300800 */
[----:B----4-:R-:W-:Y:S02]  /*13180*/  ISETP.GE.AND P1, PT, R23, c[0x0][0x17c], PT ;  /* 0x00005f0017007a0c */ /* 0x010fe40003f26270 */
[C---:B------:R-:W-:Y:S02]  /*13190*/  ISETP.LT.AND P2, PT, R203.reuse, c[0x0][0x178], !P0 ;  /* 0x00005e00cb007a0c */ /* 0x040fe40004741270 */
[----:B------:R-:W-:Y:S02]  /*131a0*/  ISETP.LT.AND P0, PT, R204, c[0x0][0x178], !P0 ;  /* 0x00005e00cc007a0c */ /* 0x000fe40004701270 */
[----:B------:R-:W-:Y:S02]  /*131b0*/  ISETP.LT.AND P6, PT, R203, c[0x0][0x178], !P1 ;  /* 0x00005e00cb007a0c */ /* 0x000fe40004fc1270 */
[----:B---3--:R-:W-:Y:S02]  /*131c0*/  ISETP.GE.AND P3, PT, R22, c[0x0][0x17c], PT ;  /* 0x00005f0016007a0c */ /* 0x008fe40003f66270 */
[----:B------:R-:W3:Y:S04]  /*131d0*/  LDL.LU R22, [R1+0x2b8] ;  /* 0x0002b80001167983 */ /* 0x000ee80000300800 */
[----:B------:R-:W4:Y:S04]  /*131e0*/  LDL.LU R29, [R1+0x2b4] ;  /* 0x0002b400011d7983 */ /* 0x000f280000300800 */
[----:B------:R-:W4:Y:S01]  /*131f0*/  LDL.LU R24, [R1+0x2b0] ;  /* 0x0002b00001187983 */ /* 0x000f220000300800 */
[----:B------:R-:W-:Y:S01]  /*13200*/  ISETP.GE.AND P5, PT, R18, c[0x0][0x17c], PT ;  /* 0x00005f0012007a0c */ /* 0x000fe20003fa6270 */
[C-C-:B------:R-:W-:Y:S01]  /*13210*/  IMAD.WIDE R18, R21.reuse, 0x4, R4.reuse ;  /* 0x0000000415127825 */ /* 0x140fe200078e0204 */
[----:B------:R-:W-:Y:S01]  /*13220*/  IADD3 R21, R21, c[0x0][0x198], RZ ;  /* 0x0000660015157a10 */ /* 0x000fe20007ffe0ff */
[----:B------:R-:W4:Y:S04]  /*13230*/  LDL.LU R28, [R1+0x2ac] ;  /* 0x0002ac00011c7983 */ /* 0x000f280000300800 */
[----:B------:R-:W-:Y:S01]  /*13240*/  IMAD.WIDE R14, R21, 0x4, R4 ;  /* 0x00000004150e7825 */ /* 0x000fe200078e0204 */
[----:B------:R-:W-:Y:S04]  /*13250*/  @P2 STG.E [R18.64], R103 ;  /* 0x0000006712002986 */ /* 0x000fe8000c101920 */
[----:B------:R-:W-:Y:S04]  /*13260*/  @P0 STG.E [R12.64], R111 ;  /* 0x0000006f0c000986 */ /* 0x000fe8000c101920 */
[----:B------:R1:W-:Y:S04]  /*13270*/  @P6 STG.E [R14.64], R30 ;  /* 0x0000001e0e006986 */ /* 0x0003e8000c101920 */
[----:B-1----:R-:W4:Y:S04]  /*13280*/  LDL.LU R30, [R1+0x2a8] ;  /* 0x0002a800011e7983 */ /* 0x002f280000300800 */
[----:B------:R-:W4:Y:S01]  /*13290*/  LDL.LU R32, [R1+0x2a4] ;  /* 0x0002a40001207983 */ /* 0x000f220000300800 */
[----:B------:R-:W-:-:S02]  /*132a0*/  ISETP.LT.AND P1, PT, R204, c[0x0][0x178], !P1 ;  /* 0x00005e00cc007a0c */ /* 0x000fc40004f21270 */
[----:B------:R-:W-:Y:S01]  /*132b0*/  ISETP.LT.AND P2, PT, R203, c[0x0][0x178], !P3 ;  /* 0x00005e00cb007a0c */ /* 0x000fe20005f41270 */
[C-C-:B------:R-:W-:Y:S01]  /*132c0*/  IMAD.WIDE R16, R21.reuse, 0x4, R6.reuse ;  /* 0x0000000415107825 */ /* 0x140fe200078e0206 */
[C---:B------:R-:W-:Y:S01]  /*132d0*/  ISETP.LT.AND P3, PT, R204.reuse, c[0x0][0x178], !P3 ;  /* 0x00005e00cc007a0c */ /* 0x040fe20005f61270 */
[----:B------:R-:W4:Y:S01]  /*132e0*/  LDL.LU R35, [R1+0x2a0] ;  /* 0x0002a00001237983 */ /* 0x000f220000300800 */
[----:B------:R-:W-:Y:S02]  /*132f0*/  IADD3 R23, R21, c[0x0][0x198], RZ ;  /* 0x0000660015177a10 */ /* 0x000fe40007ffe0ff */
[----:B------:R-:W-:Y:S01]  /*13300*/  ISETP.LT.AND P6, PT, R203, c[0x0][0x178], !P5 ;  /* 0x00005e00cb007a0c */ /* 0x000fe20006fc1270 */
[----:B------:R-:W4:Y:S01]  /*13310*/  LDL.LU R36, [R1+0x29c] ;  /* 0x00029c0001247983 */ /* 0x000f220000300800 */
[----:B------:R-:W-:Y:S01]  /*13320*/  ISETP.LT.AND P5, PT, R204, c[0x0][0x178], !P5 ;  /* 0x00005e00cc007a0c */ /* 0x000fe20006fa1270 */
[C---:B------:R-:W-:Y:S01]  /*13330*/  IMAD.WIDE R12, R23.reuse, 0x4, R6 ;  /* 0x00000004170c7825 */ /* 0x040fe200078e0206 */
[----:B------:R-:W-:Y:S01]  /*13340*/  IADD3 R25, R23, c[0x0][0x198], RZ ;  /* 0x0000660017197a10 */ /* 0x000fe20007ffe0ff */
[----:B------:R-:W-:Y:S03]  /*13350*/  @P1 STG.E [R16.64], R70 ;  /* 0x0000004610001986 */ /* 0x000fe6000c101920 */
[----:B------:R-:W-:Y:S01]  /*13360*/  IADD3 R15, R25, c[0x0][0x198], RZ ;  /* 0x00006600190f7a10 */ /* 0x000fe20007ffe0ff */
[----:B------:R-:W1:Y:S01]  /*13370*/  LDS.128 R16, [R2] ;  /* 0x0000000002107984 */ /* 0x000e620000000c00 */
[----:B--2---:R-:W-:Y:S01]  /*13380*/  ISETP.GE.AND P4, PT, R20, c[0x0][0x17c], PT ;  /* 0x00005f0014007a0c */ /* 0x004fe20003f86270 */
[----:B------:R-:W-:-:S05]  /*13390*/  IMAD.WIDE R20, R23, 0x4, R4 ;  /* 0x0000000417147825 */ /* 0x000fca00078e0204 */
[----:B------:R2:W-:Y:S04]  /*133a0*/  @P2 STG.E [R20.64], R31 ;  /* 0x0000001f14002986 */ /* 0x0005e8000c101920 */
[----:B------:R-:W-:Y:S01]  /*133b0*/  @P3 STG.E [R12.64], R71 ;  /* 0x000000470c003986 */ /* 0x000fe2000c101920 */
[----:B------:R-:W-:Y:S02]  /*133c0*/  ISETP.LT.AND P2, PT, R203, c[0x0][0x178], !P4 ;  /* 0x00005e00cb007a0c */ /* 0x000fe40006741270 */
[----:B--2---:R-:W-:Y:S02]  /*133d0*/  IADD3 R31, R15, c[0x0][0x198], RZ ;  /* 0x000066000f1f7a10 */ /* 0x004fe40007ffe0ff */
[----:B---3--:R-:W-:Y:S01]  /*133e0*/  ISETP.GE.AND P0, PT, R22, c[0x0][0x17c], PT ;  /* 0x00005f0016007a0c */ /* 0x008fe20003f06270 */
[----:B------:R-:W-:Y:S01]  /*133f0*/  IMAD.WIDE R22, R25, 0x4, R4 ;  /* 0x0000000419167825 */ /* 0x000fe200078e0204 */
[----:B----4-:R-:W-:-:S03]  /*13400*/  ISETP.GE.AND P3, PT, R24, c[0x0][0x17c], PT ;  /* 0x00005f0018007a0c */ /* 0x010fc60003f66270 */
[----:B------:R-:W-:Y:S01]  /*13410*/  IMAD.WIDE R24, R25, 0x4, R6 ;  /* 0x0000000419187825 */ /* 0x000fe200078e0206 */
[----:B------:R2:W-:Y:S01]  /*13420*/  @P6 STG.E [R22.64], R26 ;  /* 0x0000001a16006986 */ /* 0x0005e2000c101920 */
[----:B------:R-:W-:-:S03]  /*13430*/  ISETP.LT.AND P6, PT, R204, c[0x0][0x178], !P4 ;  /* 0x00005e00cc007a0c */ /* 0x000fc600067c1270 */
[----:B------:R3:W-:Y:S01]  /*13440*/  @P5 STG.E [R24.64], R66 ;  /* 0x0000004218005986 */ /* 0x0007e2000c101920 */
[----:B------:R-:W-:Y:S02]  /*13450*/  ISETP.LT.AND P5, PT, R203, c[0x0][0x178], !P0 ;  /* 0x00005e00cb007a0c */ /* 0x000fe400047a1270 */
[----:B------:R-:W-:Y:S01]  /*13460*/  ISETP.LT.AND P0, PT, R204, c[0x0][0x178], !P0 ;  /* 0x00005e00cc007a0c */ /* 0x000fe20004701270 */
[----:B------:R-:W-:Y:S01]  /*13470*/  IMAD.WIDE R20, R15, 0x4, R4 ;  /* 0x000000040f147825 */ /* 0x000fe200078e0204 */
[----:B------:R-:W-:Y:S02]  /*13480*/  ISETP.GE.AND P1, PT, R29, c[0x0][0x17c], PT ;  /* 0x00005f001d007a0c */ /* 0x000fe40003f26270 */
[----:B------:R-:W-:Y:S01]  /*13490*/  ISETP.GE.AND P4, PT, R28, c[0x0][0x17c], PT ;  /* 0x00005f001c007a0c */ /* 0x000fe20003f86270 */
[----:B--2---:R-:W-:Y:S01]  /*134a0*/  IMAD.WIDE R22, R15, 0x4, R6 ;  /* 0x000000040f167825 */ /* 0x004fe200078e0206 */
[----:B------:R-:W-:Y:S03]  /*134b0*/  @P2 STG.E [R20.64], R27 ;  /* 0x0000001b14002986 */ /* 0x000fe6000c101920 */
[C---:B------:R-:W-:Y:S01]  /*134c0*/  IMAD.WIDE R28, R31.reuse, 0x4, R4 ;  /* 0x000000041f1c7825 */ /* 0x040fe200078e0204 */
[----:B------:R-:W-:Y:S03]  /*134d0*/  @P6 STG.E [R22.64], R67 ;  /* 0x0000004316006986 */ /* 0x000fe6000c101920 */
[----:B---3--:R-:W-:Y:S01]  /*134e0*/  IMAD.WIDE R24, R31, 0x4, R6 ;  /* 0x000000041f187825 */ /* 0x008fe200078e0206 */
[----:B------:R-:W-:Y:S04]  /*134f0*/  @P5 STG.E [R28.64], R116 ;  /* 0x000000741c005986 */ /* 0x000fe8000c101920 */
[----:B------:R-:W-:Y:S04]  /*13500*/  @P0 STG.E [R24.64], R8 ;  /* 0x0000000818000986 */ /* 0x000fe8000c101920 */
[----:B------:R2:W-:Y:S01]  /*13510*/  LDS.128 R20, [R0] ;  /* 0x0000000000147984 */ /* 0x0005e20000000c00 */
[----:B------:R-:W-:-:S03]  /*13520*/  ISETP.GE.AND P0, PT, R32, c[0x0][0x17c], PT ;  /* 0x00005f0020007a0c */ /* 0x000fc60003f06270 */
[----:B------:R-:W3:Y:S04]  /*13530*/  LDL.LU R32, [R1+0x298] ;  /* 0x0002980001207983 */ /* 0x000ee80000300800 */
[----:B------:R-:W4:Y:S04]  /*13540*/  LDL.LU R34, [R1+0x294] ;  /* 0x0002940001227983 */ /* 0x000f280000300800 */
[----:B--2---:R-:W2:Y:S01]  /*13550*/  LDL.LU R0, [R1+0x290] ;  /* 0x0002900001007983 */ /* 0x004ea20000300800 */
[----:B------:R-:W-:Y:S02]  /*13560*/  ISETP.LT.AND P2, PT, R203, c[0x0][0x178], !P1 ;  /* 0x00005e00cb007a0c */ /* 0x000fe40004f41270 */
[----:B------:R-:W-:Y:S01]  /*13570*/  ISETP.LT.AND P1, PT, R204, c[0x0][0x178], !P1 ;  /* 0x00005e00cc007a0c */ /* 0x000fe20004f21270 */
[----:B------:R1:W1:Y:S01]  /*13580*/  LDS.128 R12, [R3] ;  /* 0x00000000030c7984 */ /* 0x0002620000000c00 */
[----:B------:R-:W-:-:S02]  /*13590*/  IADD3 R33, R31, c[0x0][0x198], RZ ;  /* 0x000066001f217a10 */ /* 0x000fc40007ffe0ff */
[----:B------:R-:W-:Y:S02]  /*135a0*/  ISETP.LT.AND P5, PT, R203, c[0x0][0x178], !P3 ;  /* 0x00005e00cb007a0c */ /* 0x000fe40005fa1270 */
[----:B------:R-:W-:Y:S01]  /*135b0*/  ISETP.GE.AND P6, PT, R30, c[0x0][0x17c], PT ;  /* 0x00005f001e007a0c */ /* 0x000fe20003fc6270 */
[----:B------:R-:W-:-:S04]  /*135c0*/  IMAD.WIDE R26, R33, 0x4, R4 ;  /* 0x00000004211a7825 */ /* 0x000fc800078e0204 */
[C---:B------:R-:W-:Y:S01]  /*135d0*/  IMAD.WIDE R30, R33.reuse, 0x4, R6 ;  /* 0x00000004211e7825 */ /* 0x040fe200078e0206 */
[----:B------:R-:W-:Y:S01]  /*135e0*/  IADD3 R33, R33, c[0x0][0x198], RZ ;  /* 0x0000660021217a10 */ /* 0x000fe20007ffe0ff */
[----:B------:R-:W-:Y:S01]  /*135f0*/  @P2 STG.E [R26.64], R117 ;  /* 0x000000751a002986 */ /* 0x000fe2000c101920 */
[----:B------:R-:W-:-:S03]  /*13600*/  ISETP.LT.AND P3, PT, R204, c[0x0][0x178], !P3 ;  /* 0x00005e00cc007a0c */ /* 0x000fc60005f61270 */
[----:B-1----:R-:W-:Y:S01]  /*13610*/  IMAD.WIDE R2, R33, 0x4, R4 ;  /* 0x0000000421027825 */ /* 0x002fe200078e0204 */
[----:B------:R1:W-:Y:S01]  /*13620*/  @P1 STG.E [R30.64], R9 ;  /* 0x000000091e001986 */ /* 0x0003e2000c101920 */
[----:B------:R-:W-:Y:S02]  /*13630*/  ISETP.LT.AND P1, PT, R203, c[0x0][0x178], !P4 ;  /* 0x00005e00cb007a0c */ /* 0x000fe40006721270 */
[----:B------:R-:W-:Y:S02]  /*13640*/  ISETP.LT.AND P4, PT, R204, c[0x0][0x178], !P4 ;  /* 0x00005e00cc007a0c */ /* 0x000fe40006781270 */
[----:B------:R-:W-:Y:S01]  /*13650*/  IADD3 R29, R33, c[0x0][0x198], RZ ;  /* 0x00006600211d7a10 */ /* 0x000fe20007ffe0ff */
[----:B------:R1:W-:Y:S01]  /*13660*/  @P5 STG.E [R2.64], R120 ;  /* 0x0000007802005986 */ /* 0x0003e2000c101920 */
[----:B------:R-:W-:Y:S02]  /*13670*/  ISETP.LT.AND P2, PT, R203, c[0x0][0x178], !P6 ;  /* 0x00005e00cb007a0c */ /* 0x000fe40007741270 */
[----:B------:R-:W-:-:S02]  /*13680*/  ISETP.GE.AND P5, PT, R35, c[0x0][0x17c], PT ;  /* 0x00005f0023007a0c */ /* 0x000fc40003fa6270 */
[----:B------:R-:W-:Y:S01]  /*13690*/  IADD3 R35, R29, c[0x0][0x198], RZ ;  /* 0x000066001d237a10 */ /* 0x000fe20007ffe0ff */
[----:B-1----:R-:W-:Y:S02]  /*136a0*/  IMAD.WIDE R8, R33, 0x4, R6 ;  /* 0x0000000421087825 */ /* 0x002fe400078e0206 */
[----:B------:R-:W4:Y:S02]  /*136b0*/  LDL.LU R33, [R1+0x28c] ;  /* 0x00028c0001217983 */ /* 0x000f240000300800 */
[----:B------:R-:W-:-:S04]  /*136c0*/  IMAD.WIDE R24, R29, 0x4, R4 ;  /* 0x000000041d187825 */ /* 0x000fc800078e0204 */
[----:B------:R-:W-:Y:S01]  /*136d0*/  IMAD.WIDE R26, R29, 0x4, R6 ;  /* 0x000000041d1a7825 */ /* 0x000fe200078e0206 */
[----:B------:R1:W-:Y:S03]  /*136e0*/  @P3 STG.E [R8.64], R16 ;  /* 0x0000001008003986 */ /* 0x0003e6000c101920 */
[----:B------:R-:W-:Y:S01]  /*136f0*/  IMAD.WIDE R28, R35, 0x4, R4 ;  /* 0x00000004231c7825 */ /* 0x000fe200078e0204 */
[----:B------:R-:W-:Y:S01]  /*13700*/  @P1 STG.E [R24.64], R121 ;  /* 0x0000007918001986 */ /* 0x000fe2000c101920 */
[----:B------:R-:W-:-:S03]  /*13710*/  ISETP.LT.AND P1, PT, R204, c[0x0][0x178], !P0 ;  /* 0x00005e00cc007a0c */ /* 0x000fc60004721270 */
[----:B------:R1:W-:Y:S04]  /*13720*/  @P4 STG.E [R26.64], R17 ;  /* 0x000000111a004986 */ /* 0x0003e8000c101920 */
[----:B------:R2:W-:Y:S01]  /*13730*/  @P2 STG.E [R28.64], R124 ;  /* 0x0000007c1c002986 */ /* 0x0005e2000c101920 */
[----:B------:R-:W-:Y:S02]  /*13740*/  ISETP.LT.AND P2, PT, R203, c[0x0][0x178], !P0 ;  /* 0x00005e00cb007a0c */ /* 0x000fe40004741270 */
[----:B------:R-:W-:Y:S01]  /*13750*/  ISETP.LT.AND P6, PT, R204, c[0x0][0x178], !P6 ;  /* 0x00005e00cc007a0c */ /* 0x000fe200077c1270 */
[C---:B------:R-:W-:Y:S01]  /*13760*/  IMAD.WIDE R2, R35.reuse, 0x4, R6 ;  /* 0x0000000423027825 */ /* 0x040fe200078e0206 */
[----:B------:R-:W-:-:S05]  /*13770*/  IADD3 R35, R35, c[0x0][0x198], RZ ;  /* 0x0000660023237a10 */ /* 0x000fca0007ffe0ff */
[----:B-1----:R-:W-:-:S04]  /*13780*/  IMAD.WIDE R8, R35, 0x4, R4 ;  /* 0x0000000423087825 */ /* 0x002fc800078e0204 */
[----:B------:R-:W-:Y:S02]  /*13790*/  IMAD.WIDE R16, R35, 0x4, R6 ;  /* 0x0000000423107825 */ /* 0x000fe400078e0206 */
[----:B------:R1:W-:Y:S04]  /*137a0*/  @P6 STG.E [R2.64], R12 ;  /* 0x0000000c02006986 */ /* 0x0003e8000c101920 */
[----:B------:R1:W-:Y:S04]  /*137b0*/  @P2 STG.E [R8.64], R125 ;  /* 0x0000007d08002986 */ /* 0x0003e8000c101920 */
[----:B------:R1:W-:Y:S01]  /*137c0*/  @P1 STG.E [R16.64], R13 ;  /* 0x0000000d10001986 */ /* 0x0003e2000c101920 */
[----:B---3--:R-:W-:-:S03]  /*137d0*/  ISETP.GE.AND P0, PT, R32, c[0x0][0x17c], PT ;  /* 0x00005f0020007a0c */ /* 0x008fc60003f06270 */
[----:B------:R-:W3:Y:S04]  /*137e0*/  LDL.LU R32, [R1+0x288] ;  /* 0x0002880001207983 */ /* 0x000ee80000300800 */
[----:B------:R-:W3:Y:S01]  /*137f0*/  LDL.LU R30, [R1+0x284] ;  /* 0x00028400011e7983 */ /* 0x000ee20000300800 */
[----:B--2---:R-:W-:-:S03]  /*13800*/  ISETP.GE.AND P1, PT, R0, c[0x0][0x17c], PT ;  /* 0x00005f0000007a0c */ /* 0x004fc60003f26270 */
[----:B------:R-:W2:Y:S04]  /*13810*/  LDL.LU R28, [R1+0x280] ;  /* 0x00028000011c7983 */ /* 0x000ea80000300800 */
[----:B------:R-:W2:Y:S01]  /*13820*/  LDL.LU R0, [R1+0x27c] ;  /* 0x00027c0001007983 */ /* 0x000ea20000300800 */
[----:B------:R-:W-:Y:S02]  /*13830*/  ISETP.GE.AND P3, PT, R36, c[0x0][0x17c], PT ;  /* 0x00005f0024007a0c */ /* 0x000fe40003f66270 */
[----:B------:R-:W-:Y:S02]  /*13840*/  ISETP.LT.AND P4, PT, R203, c[0x0][0x178], !P5 ;  /* 0x00005e00cb007a0c */ /* 0x000fe40006f81270 */
[----:B------:R-:W-:Y:S02]  /*13850*/  ISETP.LT.AND P5, PT, R204, c[0x0][0x178], !P5 ;  /* 0x00005e00cc007a0c */ /* 0x000fe40006fa1270 */
[----:B------:R-:W-:-:S02]  /*13860*/  IADD3 R31, R35, c[0x0][0x198], RZ ;  /* 0x00006600231f7a10 */ /* 0x000fc40007ffe0ff */
[----:B------:R-:W-:Y:S02]  /*13870*/  ISETP.LT.AND P6, PT, R203, c[0x0][0x178], !P3 ;  /* 0x00005e00cb007a0c */ /* 0x000fe40005fc1270 */
[C---:B------:R-:W-:Y:S01]  /*13880*/  IADD3 R29, R31.reuse, c[0x0][0x198], RZ ;  /* 0x000066001f1d7a10 */ /* 0x040fe20007ffe0ff */
[----:B------:R-:W-:Y:S01]  /*13890*/  IMAD.WIDE R24, R31, 0x4, R4 ;  /* 0x000000041f187825 */ /* 0x000fe200078e0204 */
[----:B----4-:R-:W-:-:S03]  /*138a0*/  ISETP.GE.AND P2, PT, R34, c[0x0][0x17c], PT ;  /* 0x00005f0022007a0c */ /* 0x010fc60003f46270 */
[----:B-1----:R-:W-:Y:S01]  /*138b0*/  IMAD.WIDE R2, R31, 0x4, R6 ;  /* 0x000000041f027825 */ /* 0x002fe200078e0206 */
[----:B------:R-:W-:Y:S01]  /*138c0*/  @P4 STG.E [R24.64], R128 ;  /* 0x0000008018004986 */ /* 0x000fe2000c101920 */
[C---:B------:R-:W-:Y:S02]  /*138d0*/  ISETP.LT.AND P3, PT, R204.reuse, c[0x0][0x178], !P3 ;  /* 0x00005e00cc007a0c */ /* 0x040fe40005f61270 */
[----:B------:R-:W-:Y:S01]  /*138e0*/  IMAD.WIDE R26, R29, 0x4, R4 ;  /* 0x000000041d1a7825 */ /* 0x000fe200078e0204 */
[----:B------:R-:W-:Y:S01]  /*138f0*/  ISETP.LT.AND P4, PT, R203, c[0x0][0x178], !P0 ;  /* 0x00005e00cb007a0c */ /* 0x000fe20004781270 */
[----:B------:R1:W-:Y:S01]  /*13900*/  @P5 STG.E [R2.64], R20 ;  /* 0x0000001402005986 */ /* 0x0003e2000c101920 */
[----:B------:R-:W-:Y:S02]  /*13910*/  IADD3 R31, R29, c[0x0][0x198], RZ ;  /* 0x000066001d1f7a10 */ /* 0x000fe40007ffe0ff */
[C---:B------:R-:W-:Y:S01]  /*13920*/  ISETP.LT.AND P0, PT, R204.reuse, c[0x0][0x178], !P0 ;  /* 0x00005e00cc007a0c */ /* 0x040fe20004701270 */
[----:B------:R-:W-:Y:S01]  /*13930*/  @P6 STG.E [R26.64], R129 ;  /* 0x000000811a006986 */ /* 0x000fe2000c101920 */
[----:B------:R-:W-:Y:S01]  /*13940*/  ISETP.LT.AND P5, PT, R203, c[0x0][0x178], !P2 ;  /* 0x00005e00cb007a0c */ /* 0x000fe200057a1270 */
[----:B------:R-:W-:Y:S01]  /*13950*/  IMAD.WIDE R8, R29, 0x4, R6 ;  /* 0x000000041d087825 */ /* 0x000fe200078e0206 */
[----:B------:R-:W-:-:S02]  /*13960*/  ISETP.LT.AND P6, PT, R204, c[0x0][0x178], !P2 ;  /* 0x00005e00cc007a0c */ /* 0x000fc400057c1270 */
[C---:B------:R-:W-:Y:S01]  /*13970*/  IADD3 R29, R31.reuse, c[0x0][0x198], RZ ;  /* 0x000066001f1d7a10 */ /* 0x040fe20007ffe0ff */
[----:B------:R-:W-:Y:S01]  /*13980*/  IMAD.WIDE R12, R31, 0x4, R4 ;  /* 0x000000041f0c7825 */ /* 0x000fe200078e0204 */
[----:B------:R-:W-:-:S03]  /*13990*/  ISETP.GE.AND P2, PT, R33, c[0x0][0x17c], PT ;  /* 0x00005f0021007a0c */ /* 0x000fc60003f46270 */
[----:B-1----:R-:W-:Y:S01]  /*139a0*/  IMAD.WIDE R2, R31, 0x4, R6 ;  /* 0x000000041f027825 */ /* 0x002fe200078e0206 */
[----:B------:R-:W-:Y:S03]  /*139b0*/  @P3 STG.E [R8.64], R21 ;  /* 0x0000001508003986 */ /* 0x000fe6000c101920 */
[----:B------:R-:W-:Y:S01]  /*139c0*/  IMAD.WIDE R16, R29, 0x4, R4 ;  /* 0x000000041d107825 */ /* 0x000fe200078e0204 */
[----:B------:R1:W-:Y:S01]  /*139d0*/  @P4 STG.E [R12.64], R118 ;  /* 0x000000760c004986 */ /* 0x0003e2000c101920 */
[----:B------:R-:W-:Y:S02]  /*139e0*/  ISETP.LT.AND P4, PT, R203, c[0x0][0x178], !P1 ;  /* 0x00005e00cb007a0c */ /* 0x000fe40004f81270 */
[C---:B------:R-:W-:Y:S01]  /*139f0*/  IMAD.WIDE R24, R29.reuse, 0x4, R6 ;  /* 0x000000041d187825 */ /* 0x040fe200078e0206 */
[----:B------:R-:W-:Y:S01]  /*13a00*/  IADD3 R29, R29, c[0x0][0x198], RZ ;  /* 0x000066001d1d7a10 */ /* 0x000fe20007ffe0ff */
[----:B------:R4:W-:Y:S01]  /*13a10*/  @P0 STG.E [R2.64], R10 ;  /* 0x0000000a02000986 */ /* 0x0009e2000c101920 */
[----:B------:R-:W-:-:S03]  /*13a20*/  ISETP.LT.AND P1, PT, R204, c[0x0][0x178], !P1 ;  /* 0x00005e00cc007a0c */ /* 0x000fc60004f21270 */
[----:B------:R4:W-:Y:S01]  /*13a30*/  @P5 STG.E [R16.64], R119 ;  /* 0x0000007710005986 */ /* 0x0009e2000c101920 */
[----:B------:R-:W-:Y:S02]  /*13a40*/  ISETP.LT.AND P5, PT, R203, c[0x0][0x178], !P2 ;  /* 0x00005e00cb007a0c */ /* 0x000fe400057a1270 */
[----:B------:R-:W-:Y:S01]  /*13a50*/  ISETP.LT.AND P2, PT, R204, c[0x0][0x178], !P2 ;  /* 0x00005e00cc007a0c */ /* 0x000fe20005741270 */
[----:B------:R4:W-:Y:S01]  /*13a60*/  @P6 STG.E [R24.64], R11 ;  /* 0x0000000b18006986 */ /* 0x0009e2000c101920 */
[C---:B-1----:R-:W-:Y:S01]  /*13a70*/  IADD3 R13, R29.reuse, c[0x0][0x198], RZ ;  /* 0x000066001d0d7a10 */ /* 0x042fe20007ffe0ff */
[----:B------:R-:W-:-:S03]  /*13a80*/  IMAD.WIDE R8, R29, 0x4, R4 ;  /* 0x000000041d087825 */ /* 0x000fc600078e0204 */
[----:B------:R-:W-:Y:S01]  /*13a90*/  IADD3 R21, R13, c[0x0][0x198], RZ ;  /* 0x000066000d157a10 */ /* 0x000fe20007ffe0ff */
[----:B----4-:R-:W-:Y:S01]  /*13aa0*/  IMAD.WIDE R2, R29, 0x4, R6 ;  /* 0x000000041d027825 */ /* 0x010fe200078e0206 */
[----:B------:R1:W-:Y:S03]  /*13ab0*/  @P4 STG.E [R8.64], R122 ;  /* 0x0000007a08004986 */ /* 0x0003e6000c101920 */
[----:B------:R-:W-:-:S04]  /*13ac0*/  IMAD.WIDE R16, R21, 0x4, R4 ;  /* 0x0000000415107825 */ /* 0x000fc800078e0204 */
[C---:B------:R-:W-:Y:S01]  /*13ad0*/  IMAD.WIDE R10, R13.reuse, 0x4, R4 ;  /* 0x000000040d0a7825 */ /* 0x040fe200078e0204 */
[----:B------:R4:W-:Y:S03]  /*13ae0*/  @P1 STG.E [R2.64], R18 ;  /* 0x0000001202001986 */ /* 0x0009e6000c101920 */
[----:B------:R-:W-:Y:S01]  /*13af0*/  IMAD.WIDE R12, R13, 0x4, R6 ;  /* 0x000000040d0c7825 */ /* 0x000fe200078e0206 */
[----:B------:R4:W-:Y:S01]  /*13b00*/  @P5 STG.E [R10.64], R123 ;  /* 0x0000007b0a005986 */ /* 0x0009e2000c101920 */
[----:B------:R-:W-:-:S03]  /*13b10*/  IADD3 R25, R21, c[0x0][0x198], RZ ;  /* 0x0000660015197a10 */ /* 0x000fc60007ffe0ff */
[----:B------:R4:W-:Y:S01]  /*13b20*/  @P2 STG.E [R12.64], R19 ;  /* 0x000000130c002986 */ /* 0x0009e2000c101920 */
[C---:B------:R-:W-:Y:S01]  /*13b30*/  IADD3 R27, R25.reuse, c[0x0][0x198], RZ ;  /* 0x00006600191b7a10 */ /* 0x040fe20007ffe0ff */
[----:B-1----:R-:W-:-:S04]  /*13b40*/  IMAD.WIDE R8, R25, 0x4, R4 ;  /* 0x0000000419087825 */ /* 0x002fc800078e0204 */
[----:B----4-:R-:W-:-:S04]  /*13b50*/  IMAD.WIDE R2, R21, 0x4, R6 ;  /* 0x0000000415027825 */ /* 0x010fc800078e0206 */
[----:B------:R-:W-:Y:S01]  /*13b60*/  IMAD.WIDE R10, R25, 0x4, R6 ;  /* 0x00000004190a7825 */ /* 0x000fe200078e0206 */
[----:B------:R-:W-:-:S03]  /*13b70*/  IADD3 R19, R27, c[0x0][0x198], RZ ;  /* 0x000066001b137a10 */ /* 0x000fc60007ffe0ff */
[----:B------:R-:W-:-:S04]  /*13b80*/  IMAD.WIDE R12, R27, 0x4, R4 ;  /* 0x000000041b0c7825 */ /* 0x000fc800078e0204 */
[----:B------:R-:W-:Y:S01]  /*13b90*/  IMAD.WIDE R4, R19, 0x4, R4 ;  /* 0x0000000413047825 */ /* 0x000fe200078e0204 */
[----:B---3--:R-:W-:-:S04]  /*13ba0*/  ISETP.GE.AND P3, PT, R32, c[0x0][0x17c], PT ;  /* 0x00005f0020007a0c */ /* 0x008fc80003f66270 */
[C---:B------:R-:W-:Y:S02]  /*13bb0*/  ISETP.LT.AND P6, PT, R203.reuse, c[0x0][0x178], !P3 ;  /* 0x00005e00cb007a0c */ /* 0x040fe40005fc1270 */
[----:B------:R-:W-:Y:S02]  /*13bc0*/  ISETP.GE.AND P0, PT, R30, c[0x0][0x17c], PT ;  /* 0x00005f001e007a0c */ /* 0x000fe40003f06270 */
[----:B--2---:R-:W-:Y:S02]  /*13bd0*/  ISETP.GE.AND P4, PT, R28, c[0x0][0x17c], PT ;  /* 0x00005f001c007a0c */ /* 0x004fe40003f86270 */
[----:B------:R-:W-:Y:S02]  /*13be0*/  ISETP.LT.AND P3, PT, R204, c[0x0][0x178], !P3 ;  /* 0x00005e00cc007a0c */ /* 0x000fe40005f61270 */
[----:B------:R-:W-:Y:S02]  /*13bf0*/  ISETP.GE.AND P1, PT, R0, c[0x0][0x17c], PT ;  /* 0x00005f0000007a0c */ /* 0x000fe40003f26270 */
[----:B------:R-:W-:-:S03]  /*13c00*/  ISETP.LT.AND P5, PT, R203, c[0x0][0x178], !P4 ;  /* 0x00005e00cb007a0c */ /* 0x000fc600067a1270 */
[----:B------:R1:W-:Y:S01]  /*13c10*/  @P6 STG.E [R16.64], R126 ;  /* 0x0000007e10006986 */ /* 0x0003e2000c101920 */
[C---:B------:R-:W-:Y:S02]  /*13c20*/  ISETP.LT.AND P6, PT, R203.reuse, c[0x0][0x178], !P0 ;  /* 0x00005e00cb007a0c */ /* 0x040fe400047c1270 */
[C---:B------:R-:W-:Y:S02]  /*13c30*/  ISETP.LT.AND P0, PT, R204.reuse, c[0x0][0x178], !P0 ;  /* 0x00005e00cc007a0c */ /* 0x040fe40004701270 */
[C---:B------:R-:W-:Y:S02]  /*13c40*/  ISETP.LT.AND P4, PT, R204.reuse, c[0x0][0x178], !P4 ;  /* 0x00005e00cc007a0c */ /* 0x040fe40006781270 */
[----:B------:R-:W-:Y:S02]  /*13c50*/  ISETP.LT.AND P2, PT, R203, c[0x0][0x178], !P1 ;  /* 0x00005e00cb007a0c */ /* 0x000fe40004f41270 */
[----:B------:R-:W-:Y:S01]  /*13c60*/  ISETP.LT.AND P1, PT, R204, c[0x0][0x178], !P1 ;  /* 0x00005e00cc007a0c */ /* 0x000fe20004f21270 */
[----:B------:R2:W-:Y:S01]  /*13c70*/  @P3 STG.E [R2.64], R14 ;  /* 0x0000000e02003986 */ /* 0x0005e2000c101920 */
[----:B-1----:R-:W-:-:S03]  /*13c80*/  IMAD.WIDE R16, R27, 0x4, R6 ;  /* 0x000000041b107825 */ /* 0x002fc600078e0206 */
[----:B------:R2:W-:Y:S04]  /*13c90*/  @P6 STG.E [R8.64], R127 ;  /* 0x0000007f08006986 */ /* 0x0005e8000c101920 */
[----:B------:R2:W-:Y:S04]  /*13ca0*/  @P0 STG.E [R10.64], R15 ;  /* 0x0000000f0a000986 */ /* 0x0005e8000c101920 */
[----:B------:R2:W-:Y:S04]  /*13cb0*/  @P5 STG.E [R12.64], R130 ;  /* 0x000000820c005986 */ /* 0x0005e8000c101920 */
[----:B------:R2:W-:Y:S01]  /*13cc0*/  @P4 STG.E [R16.64], R22 ;  /* 0x0000001610004986 */ /* 0x0005e2000c101920 */
[----:B------:R-:W-:-:S03]  /*13cd0*/  IMAD.WIDE R6, R19, 0x4, R6 ;  /* 0x0000000413067825 */ /* 0x000fc600078e0206 */
[----:B------:R2:W-:Y:S01]  /*13ce0*/  @P2 STG.E [R4.64], R131 ;  /* 0x0000008304002986 */ /* 0x0005e2000c101920 */
[----:B------:R-:W-:Y:S05]  /*13cf0*/  @!P1 EXIT ;  /* 0x000000000000994d */ /* 0x000fea0003800000 */
[----:B------:R-:W-:Y:S01]  /*13d00*/  STG.E [R6.64], R23 ;  /* 0x0000001706007986 */ /* 0x000fe2000c101920 */
[----:B------:R-:W-:Y:S05]  /*13d10*/  EXIT ;  /* 0x000000000000794d */ /* 0x000fea0003800000 */
.L_x_2:
[----:B------:R-:W-:-:S00]  /*13d20*/  BRA `(.L_x_2) ;  /* 0xfffffff000007947 */ /* 0x000fc0000383ffff */
[----:B------:R-:W-:-:S00]  /*13d30*/  NOP ;  /* 0x0000000000007918 */ /* 0x000fc00000000000 */
        /* <DEDUP_REMOVED lines=12> */
.L_x_3:


//--------------------- .nv.shared.matmul_kernel  --------------------------
	.section	.nv.shared.matmul_kernel,"aw",@nobits
	.sectionflags	@""
	.align	16
